// Copyright (c) 2024, Jay Shah, Ganesh Bikshandi, Ying Zhang, Vijay Thakkar, Pradeep Ramani, Tri Dao.
// Splitting the different template instantiations to different files to speed up compilation.
// This file is auto-generated. See "generate_kernels.py"

#include "flash_fwd_launch_template.h"

#ifndef FLASHATTENTION_DISABLE_HDIM64
template void run_mha_fwd_<90, cutlass::float_e4m3_t, 64, 64, false, false, false, false>(Flash_fwd_params &params, cudaStream_t stream);
#endif


// ===== COMPILED SASS (sm_90a) =====

	.target	sm_90a

	.elftype	@"ET_EXEC"


//--------------------- .note.nv.tkinfo           --------------------------
	.section	.note.nv.tkinfo,"",@"SHT_NOTE"
	.sectionflags	@"SHF_NOTE_NV_TKINFO"
	.tkinfo
        /*0018*/ 	.word	0x00000002
        /*0030*/ 	.string	""
        /*0030*/ 	.string	"ptxas"
        /*0030*/ 	.string	"Cuda compilation tools, release 13.0, V13.0.88"
        /*0030*/ 	.string	"Build cuda_13.0.r13.0/compiler.36424714_0"
        /*0030*/ 	.string	"-arch sm_90a -m 64 "



//--------------------- .note.nv.cuinfo           --------------------------
	.section	.note.nv.cuinfo,"",@"SHT_NOTE"
	.sectionflags	@"SHF_NOTE_NV_CUINFO"
        /*0018*/ 	.short	0x0002
        /*001a*/ 	.short	0x005a
        /*001c*/ 	.short	0x0082
	.zero		2


//--------------------- .nv.info                  --------------------------
	.section	.nv.info,"",@"SHT_CUDA_INFO"
	.align	4


	//----- nvinfo : EIATTR_REGCOUNT
	.align		4
        /*0000*/ 	.byte	0x04, 0x2f
        /*0002*/ 	.short	(.L_21 - .L_20)
	.align		4
.L_20:
        /*0004*/ 	.word	index@(_ZN7cutlass13device_kernelIN5flash11enable_sm90INS1_16FlashAttnFwdSm90INS1_25CollectiveMainloopFwdSm90ILi2EN4cute5tupleIJNS5_1CILi1EEES8_S8_EEENS6_IJNS7_ILi192EEENS7_ILi160EEENS7_ILi64EEEEEELi64ENS_12float_e4m3_tEfNS_4arch4Sm90ELb1ELb0ELb0ELb1ELb0ELb1ELb0ELb1ELb1ELb0ELb0ELb0EEENS1_21CollectiveEpilogueFwdINS6_IJSA_SC_SB_EEES9_NS_10bfloat16_tESG_Li384ELb1ELb0ELb0ELb1EEENS1_36VarlenDynamicPersistentTileSchedulerILi192ELi160ELi384ELi128ELb0ELb0ELb1ELb1ELb1ELb1EEEEEEEEEvNT_6ParamsE)
        /*0008*/ 	.word	0x00000080


	//----- nvinfo : EIATTR_FRAME_SIZE
	.align		4
.L_21:
        /*000c*/ 	.byte	0x04, 0x11
        /*000e*/ 	.short	(.L_23 - .L_22)
	.align		4
.L_22:
        /*0010*/ 	.word	index@(_ZN7cutlass13device_kernelIN5flash11enable_sm90INS1_16FlashAttnFwdSm90INS1_25CollectiveMainloopFwdSm90ILi2EN4cute5tupleIJNS5_1CILi1EEES8_S8_EEENS6_IJNS7_ILi192EEENS7_ILi160EEENS7_ILi64EEEEEELi64ENS_12float_e4m3_tEfNS_4arch4Sm90ELb1ELb0ELb0ELb1ELb0ELb1ELb0ELb1ELb1ELb0ELb0ELb0EEENS1_21CollectiveEpilogueFwdINS6_IJSA_SC_SB_EEES9_NS_10bfloat16_tESG_Li384ELb1ELb0ELb0ELb1EEENS1_36VarlenDynamicPersistentTileSchedulerILi192ELi160ELi384ELi128ELb0ELb0ELb1ELb1ELb1ELb1EEEEEEEEEvNT_6ParamsE)
        /*0014*/ 	.word	0x00000078


	//----- nvinfo : EIATTR_REGCOUNT
	.align		4
.L_23:
        /*0018*/ 	.byte	0x04, 0x2f
        /*001a*/ 	.short	(.L_25 - .L_24)
	.align		4
.L_24:
        /*001c*/ 	.word	index@(_ZN7cutlass13device_kernelIN5flash11enable_sm90INS1_16FlashAttnFwdSm90INS1_25CollectiveMainloopFwdSm90ILi2EN4cute5tupleIJNS5_1CILi1EEES8_S8_EEENS6_IJNS7_ILi192EEENS7_ILi160EEENS7_ILi64EEEEEELi64ENS_12float_e4m3_tEfNS_4arch4Sm90ELb1ELb0ELb0ELb1ELb0ELb0ELb0ELb1ELb1ELb0ELb0ELb0EEENS1_21CollectiveEpilogueFwdINS6_IJSA_SC_SB_EEES9_NS_10bfloat16_tESG_Li384ELb1ELb0ELb0ELb1EEENS1_36VarlenDynamicPersistentTileSchedulerILi192ELi160ELi384ELi128ELb0ELb0ELb1ELb1ELb1ELb1EEEEEEEEEvNT_6ParamsE)
        /*0020*/ 	.word	0x00000080


	//----- nvinfo : EIATTR_FRAME_SIZE
	.align		4
.L_25:
        /*0024*/ 	.byte	0x04, 0x11
        /*0026*/ 	.short	(.L_27 - .L_26)
	.align		4
.L_26:
        /*0028*/ 	.word	index@(_ZN7cutlass13device_kernelIN5flash11enable_sm90INS1_16FlashAttnFwdSm90INS1_25CollectiveMainloopFwdSm90ILi2EN4cute5tupleIJNS5_1CILi1EEES8_S8_EEENS6_IJNS7_ILi192EEENS7_ILi160EEENS7_ILi64EEEEEELi64ENS_12float_e4m3_tEfNS_4arch4Sm90ELb1ELb0ELb0ELb1ELb0ELb0ELb0ELb1ELb1ELb0ELb0ELb0EEENS1_21CollectiveEpilogueFwdINS6_IJSA_SC_SB_EEES9_NS_10bfloat16_tESG_Li384ELb1ELb0ELb0ELb1EEENS1_36VarlenDynamicPersistentTileSchedulerILi192ELi160ELi384ELi128ELb0ELb0ELb1ELb1ELb1ELb1EEEEEEEEEvNT_6ParamsE)
        /*002c*/ 	.word	0x00000008


	//----- nvinfo : EIATTR_REGCOUNT
	.align		4
.L_27:
        /*0030*/ 	.byte	0x04, 0x2f
        /*0032*/ 	.short	(.L_29 - .L_28)
	.align		4
.L_28:
        /*0034*/ 	.word	index@(_ZN7cutlass13device_kernelIN5flash11enable_sm90INS1_16FlashAttnFwdSm90INS1_25CollectiveMainloopFwdSm90ILi2EN4cute5tupleIJNS5_1CILi1EEES8_S8_EEENS6_IJNS7_ILi192EEENS7_ILi160EEENS7_ILi64EEEEEELi64ENS_12float_e4m3_tEfNS_4arch4Sm90ELb1ELb0ELb0ELb0ELb0ELb0ELb0ELb1ELb1ELb0ELb0ELb0EEENS1_21CollectiveEpilogueFwdINS6_IJSA_SC_SB_EEES9_NS_10bfloat16_tESG_Li384ELb0ELb0ELb0ELb1EEENS1_30DynamicPersistentTileSchedulerILi384ELi128ELb0ELb0ELb1EEEEEEEEEvNT_6ParamsE)
        /*0038*/ 	.word	0x00000080


	//----- nvinfo : EIATTR_FRAME_SIZE
	.align		4
.L_29:
        /*003c*/ 	.byte	0x04, 0x11
        /*003e*/ 	.short	(.L_31 - .L_30)
	.align		4
.L_30:
        /*0040*/ 	.word	index@(_ZN7cutlass13device_kernelIN5flash11enable_sm90INS1_16FlashAttnFwdSm90INS1_25CollectiveMainloopFwdSm90ILi2EN4cute5tupleIJNS5_1CILi1EEES8_S8_EEENS6_IJNS7_ILi192EEENS7_ILi160EEENS7_ILi64EEEEEELi64ENS_12float_e4m3_tEfNS_4arch4Sm90ELb1ELb0ELb0ELb0ELb0ELb0ELb0ELb1ELb1ELb0ELb0ELb0EEENS1_21CollectiveEpilogueFwdINS6_IJSA_SC_SB_EEES9_NS_10bfloat16_tESG_Li384ELb0ELb0ELb0ELb1EEENS1_30DynamicPersistentTileSchedulerILi384ELi128ELb0ELb0ELb1EEEEEEEEEvNT_6ParamsE)
        /*0044*/ 	.word	0x00000010


	//----- nvinfo : EIATTR_REGCOUNT
	.align		4
.L_31:
        /*0048*/ 	.byte	0x04, 0x2f
        /*004a*/ 	.short	(.L_33 - .L_32)
	.align		4
.L_32:
        /*004c*/ 	.word	index@(_ZN7cutlass13device_kernelIN5flash11enable_sm90INS1_16FlashAttnFwdSm90INS1_25CollectiveMainloopFwdSm90ILi2EN4cute5tupleIJNS5_1CILi1EEES8_S8_EEENS6_IJNS7_ILi192EEENS7_ILi160EEENS7_ILi64EEEEEELi64ENS_12float_e4m3_tEfNS_4arch4Sm90ELb0ELb1ELb0ELb1ELb0ELb1ELb0ELb1ELb1ELb0ELb0ELb0EEENS1_21CollectiveEpilogueFwdINS6_IJSA_SC_SB_EEES9_NS_10bfloat16_tESG_Li384ELb1ELb0ELb0ELb1EEENS1_36VarlenDynamicPersistentTileSchedulerILi192ELi160ELi384ELi128ELb0ELb0ELb1ELb1ELb0ELb1EEEEEEEEEvNT_6ParamsE)
        /*0050*/ 	.word	0x00000080


	//----- nvinfo : EIATTR_FRAME_SIZE
	.align		4
.L_33:
        /*0054*/ 	.byte	0x04, 0x11
        /*0056*/ 	.short	(.L_35 - .L_34)
	.align		4
.L_34:
        /*0058*/ 	.word	index@(_ZN7cutlass13device_kernelIN5flash11enable_sm90INS1_16FlashAttnFwdSm90INS1_25CollectiveMainloopFwdSm90ILi2EN4cute5tupleIJNS5_1CILi1EEES8_S8_EEENS6_IJNS7_ILi192EEENS7_ILi160EEENS7_ILi64EEEEEELi64ENS_12float_e4m3_tEfNS_4arch4Sm90ELb0ELb1ELb0ELb1ELb0ELb1ELb0ELb1ELb1ELb0ELb0ELb0EEENS1_21CollectiveEpilogueFwdINS6_IJSA_SC_SB_EEES9_NS_10bfloat16_tESG_Li384ELb1ELb0ELb0ELb1EEENS1_36VarlenDynamicPersistentTileSchedulerILi192ELi160ELi384ELi128ELb0ELb0ELb1ELb1ELb0ELb1EEEEEEEEEvNT_6ParamsE)
        /*005c*/ 	.word	0x00000078


	//----- nvinfo : EIATTR_REGCOUNT
	.align		4
.L_35:
        /*0060*/ 	.byte	0x04, 0x2f
        /*0062*/ 	.short	(.L_37 - .L_36)
	.align		4
.L_36:
        /*0064*/ 	.word	index@(_ZN7cutlass13device_kernelIN5flash11enable_sm90INS1_16FlashAttnFwdSm90INS1_25CollectiveMainloopFwdSm90ILi2EN4cute5tupleIJNS5_1CILi1EEES8_S8_EEENS6_IJNS7_ILi192EEENS7_ILi160EEENS7_ILi64EEEEEELi64ENS_12float_e4m3_tEfNS_4arch4Sm90ELb0ELb1ELb0ELb1ELb0ELb0ELb0ELb1ELb1ELb0ELb0ELb0EEENS1_21CollectiveEpilogueFwdINS6_IJSA_SC_SB_EEES9_NS_10bfloat16_tESG_Li384ELb1ELb0ELb0ELb1EEENS1_36VarlenDynamicPersistentTileSchedulerILi192ELi160ELi384ELi128ELb0ELb0ELb1ELb1ELb0ELb1EEEEEEEEEvNT_6ParamsE)
        /*0068*/ 	.word	0x00000080


	//----- nvinfo : EIATTR_FRAME_SIZE
	.align		4
.L_37:
        /*006c*/ 	.byte	0x04, 0x11
        /*006e*/ 	.short	(.L_39 - .L_38)
	.align		4
.L_38:
        /*0070*/ 	.word	index@(_ZN7cutlass13device_kernelIN5flash11enable_sm90INS1_16FlashAttnFwdSm90INS1_25CollectiveMainloopFwdSm90ILi2EN4cute5tupleIJNS5_1CILi1EEES8_S8_EEENS6_IJNS7_ILi192EEENS7_ILi160EEENS7_ILi64EEEEEELi64ENS_12float_e4m3_tEfNS_4arch4Sm90ELb0ELb1ELb0ELb1ELb0ELb0ELb0ELb1ELb1ELb0ELb0ELb0EEENS1_21CollectiveEpilogueFwdINS6_IJSA_SC_SB_EEES9_NS_10bfloat16_tESG_Li384ELb1ELb0ELb0ELb1EEENS1_36VarlenDynamicPersistentTileSchedulerILi192ELi160ELi384ELi128ELb0ELb0ELb1ELb1ELb0ELb1EEEEEEEEEvNT_6ParamsE)
        /*0074*/ 	.word	0x00000008


	//----- nvinfo : EIATTR_REGCOUNT
	.align		4
.L_39:
        /*0078*/ 	.byte	0x04, 0x2f
        /*007a*/ 	.short	(.L_41 - .L_40)
	.align		4
.L_40:
        /*007c*/ 	.word	index@(_ZN7cutlass13device_kernelIN5flash11enable_sm90INS1_16FlashAttnFwdSm90INS1_25CollectiveMainloopFwdSm90ILi2EN4cute5tupleIJNS5_1CILi1EEES8_S8_EEENS6_IJNS7_ILi192EEENS7_ILi160EEENS7_ILi64EEEEEELi64ENS_12float_e4m3_tEfNS_4arch4Sm90ELb0ELb1ELb0ELb0ELb0ELb0ELb0ELb1ELb1ELb0ELb0ELb0EEENS1_21CollectiveEpilogueFwdINS6_IJSA_SC_SB_EEES9_NS_10bfloat16_tESG_Li384ELb0ELb0ELb0ELb1EEENS1_30DynamicPersistentTileSchedulerILi384ELi128ELb0ELb0ELb1EEEEEEEEEvNT_6ParamsE)
        /*0080*/ 	.word	0x00000080


	//----- nvinfo : EIATTR_FRAME_SIZE
	.align		4
.L_41:
        /*0084*/ 	.byte	0x04, 0x11
        /*0086*/ 	.short	(.L_43 - .L_42)
	.align		4
.L_42:
        /*0088*/ 	.word	index@(_ZN7cutlass13device_kernelIN5flash11enable_sm90INS1_16FlashAttnFwdSm90INS1_25CollectiveMainloopFwdSm90ILi2EN4cute5tupleIJNS5_1CILi1EEES8_S8_EEENS6_IJNS7_ILi192EEENS7_ILi160EEENS7_ILi64EEEEEELi64ENS_12float_e4m3_tEfNS_4arch4Sm90ELb0ELb1ELb0ELb0ELb0ELb0ELb0ELb1ELb1ELb0ELb0ELb0EEENS1_21CollectiveEpilogueFwdINS6_IJSA_SC_SB_EEES9_NS_10bfloat16_tESG_Li384ELb0ELb0ELb0ELb1EEENS1_30DynamicPersistentTileSchedulerILi384ELi128ELb0ELb0ELb1EEEEEEEEEvNT_6ParamsE)
        /*008c*/ 	.word	0x00000008


	//----- nvinfo : EIATTR_REGCOUNT
	.align		4
.L_43:
        /*0090*/ 	.byte	0x04, 0x2f
        /*0092*/ 	.short	(.L_45 - .L_44)
	.align		4
.L_44:
        /*0094*/ 	.word	index@(_ZN7cutlass13device_kernelIN5flash11enable_sm90INS1_16FlashAttnFwdSm90INS1_25CollectiveMainloopFwdSm90ILi2EN4cute5tupleIJNS5_1CILi1EEES8_S8_EEENS6_IJNS7_ILi192EEENS7_ILi160EEENS7_ILi64EEEEEELi64ENS_12float_e4m3_tEfNS_4arch4Sm90ELb0ELb0ELb0ELb1ELb0ELb1ELb0ELb1ELb1ELb0ELb0ELb0EEENS1_21CollectiveEpilogueFwdINS6_IJSA_SC_SB_EEES9_NS_10bfloat16_tESG_Li384ELb1ELb0ELb0ELb1EEENS1_36VarlenDynamicPersistentTileSchedulerILi192ELi160ELi384ELi128ELb0ELb0ELb1ELb0ELb1ELb1EEEEEEEEEvNT_6ParamsE)
        /*0098*/ 	.word	0x00000080


	//----- nvinfo : EIATTR_FRAME_SIZE
	.align		4
.L_45:
        /*009c*/ 	.byte	0x04, 0x11
        /*009e*/ 	.short	(.L_47 - .L_46)
	.align		4
.L_46:
        /*00a0*/ 	.word	index@(_ZN7cutlass13device_kernelIN5flash11enable_sm90INS1_16FlashAttnFwdSm90INS1_25CollectiveMainloopFwdSm90ILi2EN4cute5tupleIJNS5_1CILi1EEES8_S8_EEENS6_IJNS7_ILi192EEENS7_ILi160EEENS7_ILi64EEEEEELi64ENS_12float_e4m3_tEfNS_4arch4Sm90ELb0ELb0ELb0ELb1ELb0ELb1ELb0ELb1ELb1ELb0ELb0ELb0EEENS1_21CollectiveEpilogueFwdINS6_IJSA_SC_SB_EEES9_NS_10bfloat16_tESG_Li384ELb1ELb0ELb0ELb1EEENS1_36VarlenDynamicPersistentTileSchedulerILi192ELi160ELi384ELi128ELb0ELb0ELb1ELb0ELb1ELb1EEEEEEEEEvNT_6ParamsE)
        /*00a4*/ 	.word	0x00000060


	//----- nvinfo : EIATTR_REGCOUNT
	.align		4
.L_47:
        /*00a8*/ 	.byte	0x04, 0x2f
        /*00aa*/ 	.short	(.L_49 - .L_48)
	.align		4
.L_48:
        /*00ac*/ 	.word	index@(_ZN7cutlass13device_kernelIN5flash11enable_sm90INS1_16FlashAttnFwdSm90INS1_25CollectiveMainloopFwdSm90ILi2EN4cute5tupleIJNS5_1CILi1EEES8_S8_EEENS6_IJNS7_ILi192EEENS7_ILi160EEENS7_ILi64EEEEEELi64ENS_12float_e4m3_tEfNS_4arch4Sm90ELb0ELb0ELb0ELb1ELb0ELb0ELb0ELb1ELb1ELb0ELb0ELb0EEENS1_21CollectiveEpilogueFwdINS6_IJSA_SC_SB_EEES9_NS_10bfloat16_tESG_Li384ELb1ELb0ELb0ELb1EEENS1_36VarlenDynamicPersistentTileSchedulerILi192ELi160ELi384ELi128ELb0ELb0ELb1ELb0ELb1ELb1EEEEEEEEEvNT_6ParamsE)
        /*00b0*/ 	.word	0x00000080


	//----- nvinfo : EIATTR_FRAME_SIZE
	.align		4
.L_49:
        /*00b4*/ 	.byte	0x04, 0x11
        /*00b6*/ 	.short	(.L_51 - .L_50)
	.align		4
.L_50:
        /*00b8*/ 	.word	index@(_ZN7cutlass13device_kernelIN5flash11enable_sm90INS1_16FlashAttnFwdSm90INS1_25CollectiveMainloopFwdSm90ILi2EN4cute5tupleIJNS5_1CILi1EEES8_S8_EEENS6_IJNS7_ILi192EEENS7_ILi160EEENS7_ILi64EEEEEELi64ENS_12float_e4m3_tEfNS_4arch4Sm90ELb0ELb0ELb0ELb1ELb0ELb0ELb0ELb1ELb1ELb0ELb0ELb0EEENS1_21CollectiveEpilogueFwdINS6_IJSA_SC_SB_EEES9_NS_10bfloat16_tESG_Li384ELb1ELb0ELb0ELb1EEENS1_36VarlenDynamicPersistentTileSchedulerILi192ELi160ELi384ELi128ELb0ELb0ELb1ELb0ELb1ELb1EEEEEEEEEvNT_6ParamsE)
        /*00bc*/ 	.word	0x00000008


	//----- nvinfo : EIATTR_REGCOUNT
	.align		4
.L_51:
        /*00c0*/ 	.byte	0x04, 0x2f
        /*00c2*/ 	.short	(.L_53 - .L_52)
	.align		4
.L_52:
        /*00c4*/ 	.word	index@(_ZN7cutlass13device_kernelIN5flash11enable_sm90INS1_16FlashAttnFwdSm90INS1_25CollectiveMainloopFwdSm90ILi2EN4cute5tupleIJNS5_1CILi1EEES8_S8_EEENS6_IJNS7_ILi192EEENS7_ILi160EEENS7_ILi64EEEEEELi64ENS_12float_e4m3_tEfNS_4arch4Sm90ELb0ELb0ELb0ELb0ELb0ELb0ELb0ELb1ELb1ELb0ELb0ELb0EEENS1_21CollectiveEpilogueFwdINS6_IJSA_SC_SB_EEES9_NS_10bfloat16_tESG_Li384ELb0ELb0ELb0ELb1EEENS1_29StaticPersistentTileSchedulerILb0EEEEEEEEEvNT_6ParamsE)
        /*00c8*/ 	.word	0x00000080


	//----- nvinfo : EIATTR_FRAME_SIZE
	.align		4
.L_53:
        /*00cc*/ 	.byte	0x04, 0x11
        /*00ce*/ 	.short	(.L_55 - .L_54)
	.align		4
.L_54:
        /*00d0*/ 	.word	index@(_ZN7cutlass13device_kernelIN5flash11enable_sm90INS1_16FlashAttnFwdSm90INS1_25CollectiveMainloopFwdSm90ILi2EN4cute5tupleIJNS5_1CILi1EEES8_S8_EEENS6_IJNS7_ILi192EEENS7_ILi160EEENS7_ILi64EEEEEELi64ENS_12float_e4m3_tEfNS_4arch4Sm90ELb0ELb0ELb0ELb0ELb0ELb0ELb0ELb1ELb1ELb0ELb0ELb0EEENS1_21CollectiveEpilogueFwdINS6_IJSA_SC_SB_EEES9_NS_10bfloat16_tESG_Li384ELb0ELb0ELb0ELb1EEENS1_29StaticPersistentTileSchedulerILb0EEEEEEEEEvNT_6ParamsE)
        /*00d4*/ 	.word	0x00000000


	//----- nvinfo : EIATTR_MIN_STACK_SIZE
	.align		4
.L_55:
        /*00d8*/ 	.byte	0x04, 0x12
        /*00da*/ 	.short	(.L_57 - .L_56)
	.align		4
.L_56:
        /*00dc*/ 	.word	index@(_ZN7cutlass13device_kernelIN5flash11enable_sm90INS1_16FlashAttnFwdSm90INS1_25CollectiveMainloopFwdSm90ILi2EN4cute5tupleIJNS5_1CILi1EEES8_S8_EEENS6_IJNS7_ILi192EEENS7_ILi160EEENS7_ILi64EEEEEELi64ENS_12float_e4m3_tEfNS_4arch4Sm90ELb0ELb0ELb0ELb0ELb0ELb0ELb0ELb1ELb1ELb0ELb0ELb0EEENS1_21CollectiveEpilogueFwdINS6_IJSA_SC_SB_EEES9_NS_10bfloat16_tESG_Li384ELb0ELb0ELb0ELb1EEENS1_29StaticPersistentTileSchedulerILb0EEEEEEEEEvNT_6ParamsE)
        /*00e0*/ 	.word	0x00000000


	//----- nvinfo : EIATTR_MIN_STACK_SIZE
	.align		4
.L_57:
        /*00e4*/ 	.byte	0x04, 0x12
        /*00e6*/ 	.short	(.L_59 - .L_58)
	.align		4
.L_58:
        /*00e8*/ 	.word	index@(_ZN7cutlass13device_kernelIN5flash11enable_sm90INS1_16FlashAttnFwdSm90INS1_25CollectiveMainloopFwdSm90ILi2EN4cute5tupleIJNS5_1CILi1EEES8_S8_EEENS6_IJNS7_ILi192EEENS7_ILi160EEENS7_ILi64EEEEEELi64ENS_12float_e4m3_tEfNS_4arch4Sm90ELb0ELb0ELb0ELb1ELb0ELb0ELb0ELb1ELb1ELb0ELb0ELb0EEENS1_21CollectiveEpilogueFwdINS6_IJSA_SC_SB_EEES9_NS_10bfloat16_tESG_Li384ELb1ELb0ELb0ELb1EEENS1_36VarlenDynamicPersistentTileSchedulerILi192ELi160ELi384ELi128ELb0ELb0ELb1ELb0ELb1ELb1EEEEEEEEEvNT_6ParamsE)
        /*00ec*/ 	.word	0x00000008


	//----- nvinfo : EIATTR_MIN_STACK_SIZE
	.align		4
.L_59:
        /*00f0*/ 	.byte	0x04, 0x12
        /*00f2*/ 	.short	(.L_61 - .L_60)
	.align		4
.L_60:
        /*00f4*/ 	.word	index@(_ZN7cutlass13device_kernelIN5flash11enable_sm90INS1_16FlashAttnFwdSm90INS1_25CollectiveMainloopFwdSm90ILi2EN4cute5tupleIJNS5_1CILi1EEES8_S8_EEENS6_IJNS7_ILi192EEENS7_ILi160EEENS7_ILi64EEEEEELi64ENS_12float_e4m3_tEfNS_4arch4Sm90ELb0ELb0ELb0ELb1ELb0ELb1ELb0ELb1ELb1ELb0ELb0ELb0EEENS1_21CollectiveEpilogueFwdINS6_IJSA_SC_SB_EEES9_NS_10bfloat16_tESG_Li384ELb1ELb0ELb0ELb1EEENS1_36VarlenDynamicPersistentTileSchedulerILi192ELi160ELi384ELi128ELb0ELb0ELb1ELb0ELb1ELb1EEEEEEEEEvNT_6ParamsE)
        /*00f8*/ 	.word	0x00000060


	//----- nvinfo : EIATTR_MIN_STACK_SIZE
	.align		4
.L_61:
        /*00fc*/ 	.byte	0x04, 0x12
        /*00fe*/ 	.short	(.L_63 - .L_62)
	.align		4
.L_62:
        /*0100*/ 	.word	index@(_ZN7cutlass13device_kernelIN5flash11enable_sm90INS1_16FlashAttnFwdSm90INS1_25CollectiveMainloopFwdSm90ILi2EN4cute5tupleIJNS5_1CILi1EEES8_S8_EEENS6_IJNS7_ILi192EEENS7_ILi160EEENS7_ILi64EEEEEELi64ENS_12float_e4m3_tEfNS_4arch4Sm90ELb0ELb1ELb0ELb0ELb0ELb0ELb0ELb1ELb1ELb0ELb0ELb0EEENS1_21CollectiveEpilogueFwdINS6_IJSA_SC_SB_EEES9_NS_10bfloat16_tESG_Li384ELb0ELb0ELb0ELb1EEENS1_30DynamicPersistentTileSchedulerILi384ELi128ELb0ELb0ELb1EEEEEEEEEvNT_6ParamsE)
        /*0104*/ 	.word	0x00000008


	//----- nvinfo : EIATTR_MIN_STACK_SIZE
	.align		4
.L_63:
        /*0108*/ 	.byte	0x04, 0x12
        /*010a*/ 	.short	(.L_65 - .L_64)
	.align		4
.L_64:
        /*010c*/ 	.word	index@(_ZN7cutlass13device_kernelIN5flash11enable_sm90INS1_16FlashAttnFwdSm90INS1_25CollectiveMainloopFwdSm90ILi2EN4cute5tupleIJNS5_1CILi1EEES8_S8_EEENS6_IJNS7_ILi192EEENS7_ILi160EEENS7_ILi64EEEEEELi64ENS_12float_e4m3_tEfNS_4arch4Sm90ELb0ELb1ELb0ELb1ELb0ELb0ELb0ELb1ELb1ELb0ELb0ELb0EEENS1_21CollectiveEpilogueFwdINS6_IJSA_SC_SB_EEES9_NS_10bfloat16_tESG_Li384ELb1ELb0ELb0ELb1EEENS1_36VarlenDynamicPersistentTileSchedulerILi192ELi160ELi384ELi128ELb0ELb0ELb1ELb1ELb0ELb1EEEEEEEEEvNT_6ParamsE)
        /*0110*/ 	.word	0x00000008


	//----- nvinfo : EIATTR_MIN_STACK_SIZE
	.align		4
.L_65:
        /*0114*/ 	.byte	0x04, 0x12
        /*0116*/ 	.short	(.L_67 - .L_66)
	.align		4
.L_66:
        /*0118*/ 	.word	index@(_ZN7cutlass13device_kernelIN5flash11enable_sm90INS1_16FlashAttnFwdSm90INS1_25CollectiveMainloopFwdSm90ILi2EN4cute5tupleIJNS5_1CILi1EEES8_S8_EEENS6_IJNS7_ILi192EEENS7_ILi160EEENS7_ILi64EEEEEELi64ENS_12float_e4m3_tEfNS_4arch4Sm90ELb0ELb1ELb0ELb1ELb0ELb1ELb0ELb1ELb1ELb0ELb0ELb0EEENS1_21CollectiveEpilogueFwdINS6_IJSA_SC_SB_EEES9_NS_10bfloat16_tESG_Li384ELb1ELb0ELb0ELb1EEENS1_36VarlenDynamicPersistentTileSchedulerILi192ELi160ELi384ELi128ELb0ELb0ELb1ELb1ELb0ELb1EEEEEEEEEvNT_6ParamsE)
        /*011c*/ 	.word	0x00000078


	//----- nvinfo : EIATTR_MIN_STACK_SIZE
	.align		4
.L_67:
        /*0120*/ 	.byte	0x04, 0x12
        /*0122*/ 	.short	(.L_69 - .L_68)
	.align		4
.L_68:
        /*0124*/ 	.word	index@(_ZN7cutlass13device_kernelIN5flash11enable_sm90INS1_16FlashAttnFwdSm90INS1_25CollectiveMainloopFwdSm90ILi2EN4cute5tupleIJNS5_1CILi1EEES8_S8_EEENS6_IJNS7_ILi192EEENS7_ILi160EEENS7_ILi64EEEEEELi64ENS_12float_e4m3_tEfNS_4arch4Sm90ELb1ELb0ELb0ELb0ELb0ELb0ELb0ELb1ELb1ELb0ELb0ELb0EEENS1_21CollectiveEpilogueFwdINS6_IJSA_SC_SB_EEES9_NS_10bfloat16_tESG_Li384ELb0ELb0ELb0ELb1EEENS1_30DynamicPersistentTileSchedulerILi384ELi128ELb0ELb0ELb1EEEEEEEEEvNT_6ParamsE)
        /*0128*/ 	.word	0x00000010


	//----- nvinfo : EIATTR_MIN_STACK_SIZE
	.align		4
.L_69:
        /*012c*/ 	.byte	0x04, 0x12
        /*012e*/ 	.short	(.L_71 - .L_70)
	.align		4
.L_70:
        /*0130*/ 	.word	index@(_ZN7cutlass13device_kernelIN5flash11enable_sm90INS1_16FlashAttnFwdSm90INS1_25CollectiveMainloopFwdSm90ILi2EN4cute5tupleIJNS5_1CILi1EEES8_S8_EEENS6_IJNS7_ILi192EEENS7_ILi160EEENS7_ILi64EEEEEELi64ENS_12float_e4m3_tEfNS_4arch4Sm90ELb1ELb0ELb0ELb1ELb0ELb0ELb0ELb1ELb1ELb0ELb0ELb0EEENS1_21CollectiveEpilogueFwdINS6_IJSA_SC_SB_EEES9_NS_10bfloat16_tESG_Li384ELb1ELb0ELb0ELb1EEENS1_36VarlenDynamicPersistentTileSchedulerILi192ELi160ELi384ELi128ELb0ELb0ELb1ELb1ELb1ELb1EEEEEEEEEvNT_6ParamsE)
        /*0134*/ 	.word	0x00000008


	//----- nvinfo : EIATTR_MIN_STACK_SIZE
	.align		4
.L_71:
        /*0138*/ 	.byte	0x04, 0x12
        /*013a*/ 	.short	(.L_73 - .L_72)
	.align		4
.L_72:
        /*013c*/ 	.word	index@(_ZN7cutlass13device_kernelIN5flash11enable_sm90INS1_16FlashAttnFwdSm90INS1_25CollectiveMainloopFwdSm90ILi2EN4cute5tupleIJNS5_1CILi1EEES8_S8_EEENS6_IJNS7_ILi192EEENS7_ILi160EEENS7_ILi64EEEEEELi64ENS_12float_e4m3_tEfNS_4arch4Sm90ELb1ELb0ELb0ELb1ELb0ELb1ELb0ELb1ELb1ELb0ELb0ELb0EEENS1_21CollectiveEpilogueFwdINS6_IJSA_SC_SB_EEES9_NS_10bfloat16_tESG_Li384ELb1ELb0ELb0ELb1EEENS1_36VarlenDynamicPersistentTileSchedulerILi192ELi160ELi384ELi128ELb0ELb0ELb1ELb1ELb1ELb1EEEEEEEEEvNT_6ParamsE)
        /*0140*/ 	.word	0x00000078
.L_73:


//--------------------- .nv.compat                --------------------------
	.section	.nv.compat,"",@"SHT_CUDA_COMPAT_INFO"
	.align	4
        /*0000*/ 	.byte	0x02, 0x09, 0x01, 0x00, 0x02, 0x02, 0x04, 0x00, 0x02, 0x05, 0x05, 0x00, 0x03, 0x07, 0x01, 0x01
        /*0010*/ 	.byte	0x02, 0x03, 0x01, 0x00, 0x02, 0x06, 0x01, 0x00, 0x04, 0x0b, 0x08, 0x00, 0x00, 0x00, 0x00, 0x00
        /*0020*/ 	.byte	0x00, 0x00, 0x00, 0x00


//--------------------- .nv.info._ZN7cutlass13device_kernelIN5flash11enable_sm90INS1_16FlashAttnFwdSm90INS1_25CollectiveMainloopFwdSm90ILi2EN4cute5tupleIJNS5_1CILi1EEES8_S8_EEENS6_IJNS7_ILi192EEENS7_ILi160EEENS7_ILi64EEEEEELi64ENS_12float_e4m3_tEfNS_4arch4Sm90ELb0ELb0ELb0ELb0ELb0ELb0ELb0ELb1ELb1ELb0ELb0ELb0EEENS1_21CollectiveEpilogueFwdINS6_IJSA_SC_SB_EEES9_NS_10bfloat16_tESG_Li384ELb0ELb0ELb0ELb1EEENS1_29StaticPersistentTileSchedulerILb0EEEEEEEEEvNT_6ParamsE --------------------------
	.section	.nv.info._ZN7cutlass13device_kernelIN5flash11enable_sm90INS1_16FlashAttnFwdSm90INS1_25CollectiveMainloopFwdSm90ILi2EN4cute5tupleIJNS5_1CILi1EEES8_S8_EEENS6_IJNS7_ILi192EEENS7_ILi160EEENS7_ILi64EEEEEELi64ENS_12float_e4m3_tEfNS_4arch4Sm90ELb0ELb0ELb0ELb0ELb0ELb0ELb0ELb1ELb1ELb0ELb0ELb0EEENS1_21CollectiveEpilogueFwdINS6_IJSA_SC_SB_EEES9_NS_10bfloat16_tESG_Li384ELb0ELb0ELb0ELb1EEENS1_29StaticPersistentTileSchedulerILb0EEEEEEEEEvNT_6ParamsE,"",@"SHT_CUDA_INFO"
	.sectionflags	@""
	.align	4


	//----- nvinfo : EIATTR_CUDA_API_VERSION
	.align		4
        /*0000*/ 	.byte	0x04, 0x37
        /*0002*/ 	.short	(.L_75 - .L_74)
.L_74:
        /*0004*/ 	.word	0x00000082


	//----- nvinfo : EIATTR_KPARAM_INFO
	.align		4
.L_75:
        /*0008*/ 	.byte	0x04, 0x17
        /*000a*/ 	.short	(.L_77 - .L_76)
.L_76:
        /*000c*/ 	.word	0x00000000
        /*0010*/ 	.short	0x0000
        /*0012*/ 	.short	0x0070
        /*0014*/ 	.byte	0x00, 0xf0, 0x01, 0x2e


	//----- nvinfo : EIATTR_SPARSE_MMA_MASK
	.align		4
.L_77:
        /*0018*/ 	.byte	0x03, 0x50
        /*001a*/ 	.short	0x0000


	//----- nvinfo : EIATTR_MAXREG_COUNT
	.align		4
        /*001c*/ 	.byte	0x03, 0x1b
        /*001e*/ 	.short	0x0080


	//----- nvinfo : EIATTR_NUM_BARRIERS
	.align		4
        /*0020*/ 	.byte	0x02, 0x4c
        /*0022*/ 	.byte	0x09
	.zero		1


	//----- nvinfo : EIATTR_EXTERNS
	.align		4
        /*0024*/ 	.byte	0x04, 0x0f
        /*0026*/ 	.short	(.L_79 - .L_78)


	//   ....[0]....
	.align		4
.L_78:
        /*0028*/ 	.word	index@(__assertfail)


	//----- nvinfo : EIATTR_MERCURY_ISA_VERSION
	.align		4
.L_79:
        /*002c*/ 	.byte	0x03, 0x5f
        /*002e*/ 	.short	0x0101


	//----- nvinfo : EIATTR_INT_WARP_WIDE_INSTR_OFFSETS
	.align		4
        /*0030*/ 	.byte	0x04, 0x31
        /*0032*/ 	.short	(.L_81 - .L_80)


	//   ....[0]....
.L_80:
        /*0034*/ 	.word	0x00000180


	//   ....[1]....
        /*0038*/ 	.word	0x000001b0


	//   ....[2]....
        /*003c*/ 	.word	0x000001c0


	//   ....[3]....
        /*0040*/ 	.word	0x00007c90


	//----- nvinfo : EIATTR_COOP_GROUP_MASK_REGIDS
	.align		4
.L_81:
        /*0044*/ 	.byte	0x04, 0x29
        /*0046*/ 	.short	(.L_83 - .L_82)


	//   ....[0]....
.L_82:
        /*0048*/ 	.word	0xffffffff


	//   ....[1]....
        /*004c*/ 	.word	0xffffffff


	//   ....[2]....
        /*0050*/ 	.word	0xffffffff


	//   ....[3]....
        /*0054*/ 	.word	0xffffffff


	//   ....[4]....
        /*0058*/ 	.word	0xffffffff


	//   ....[5]....
        /*005c*/ 	.word	0xffffffff


	//   ....[6]....
        /*0060*/ 	.word	0xffffffff


	//   ....[7]....
        /*0064*/ 	.word	0xffffffff


	//   ....[8]....
        /*0068*/ 	.word	0xffffffff


	//   ....[9]....
        /*006c*/ 	.word	0xffffffff


	//   ....[10]....
        /*0070*/ 	.word	0xffffffff


	//   ....[11]....
        /*0074*/ 	.word	0xffffffff


	//   ....[12]....
        /*0078*/ 	.word	0xffffffff


	//   ....[13]....
        /*007c*/ 	.word	0xffffffff


	//   ....[14]....
        /*0080*/ 	.word	0xffffffff


	//   ....[15]....
        /*0084*/ 	.word	0xffffffff


	//   ....[16]....
        /*0088*/ 	.word	0xffffffff


	//   ....[17]....
        /*008c*/ 	.word	0xffffffff


	//   ....[18]....
        /*0090*/ 	.word	0xffffffff


	//   ....[19]....
        /*0094*/ 	.word	0xffffffff


	//   ....[20]....
        /*0098*/ 	.word	0xffffffff


	//   ....[21]....
        /*009c*/ 	.word	0xffffffff


	//   ....[22]....
        /*00a0*/ 	.word	0xffffffff


	//   ....[23]....
        /*00a4*/ 	.word	0xffffffff


	//   ....[24]....
        /*00a8*/ 	.word	0xffffffff


	//   ....[25]....
        /*00ac*/ 	.word	0xffffffff


	//   ....[26]....
        /*00b0*/ 	.word	0xffffffff


	//   ....[27]....
        /*00b4*/ 	.word	0xffffffff


	//   ....[28]....
        /*00b8*/ 	.word	0xffffffff


	//   ....[29]....
        /*00bc*/ 	.word	0xffffffff


	//   ....[30]....
        /*00c0*/ 	.word	0xffffffff


	//   ....[31]....
        /*00c4*/ 	.word	0xffffffff


	//   ....[32]....
        /*00c8*/ 	.word	0xffffffff


	//   ....[33]....
        /*00cc*/ 	.word	0xffffffff


	//   ....[34]....
        /*00d0*/ 	.word	0xffffffff


	//   ....[35]....
        /*00d4*/ 	.word	0xffffffff


	//   ....[36]....
        /*00d8*/ 	.word	0xffffffff


	//   ....[37]....
        /*00dc*/ 	.word	0xffffffff


	//   ....[38]....
        /*00e0*/ 	.word	0xffffffff


	//   ....[39]....
        /*00e4*/ 	.word	0x0500000f


	//----- nvinfo : EIATTR_COOP_GROUP_INSTR_OFFSETS
	.align		4
.L_83:
        /*00e8*/ 	.byte	0x04, 0x28
        /*00ea*/ 	.short	(.L_85 - .L_84)


	//   ....[0]....
.L_84:
        /*00ec*/ 	.word	0x00000050


	//   ....[1]....
        /*00f0*/ 	.word	0x00000190


	//   ....[2]....
        /*00f4*/ 	.word	0x000001e0


	//   ....[3]....
        /*00f8*/ 	.word	0x000003d0


	//   ....[4]....
        /*00fc*/ 	.word	0x00000530


	//   ....[5]....
        /*0100*/ 	.word	0x00000650


	//   ....[6]....
        /*0104*/ 	.word	0x000007b0


	//   ....[7]....
        /*0108*/ 	.word	0x00000dd0


	//   ....[8]....
        /*010c*/ 	.word	0x00002570


	//   ....[9]....
        /*0110*/ 	.word	0x00002670


	//   ....[10]....
        /*0114*/ 	.word	0x00002930


	//   ....[11]....
        /*0118*/ 	.word	0x00002ae0


	//   ....[12]....
        /*011c*/ 	.word	0x00004920


	//   ....[13]....
        /*0120*/ 	.word	0x00004930


	//   ....[14]....
        /*0124*/ 	.word	0x00004970


	//   ....[15]....
        /*0128*/ 	.word	0x00004990


	//   ....[16]....
        /*012c*/ 	.word	0x00006320


	//   ....[17]....
        /*0130*/ 	.word	0x00006330


	//   ....[18]....
        /*0134*/ 	.word	0x000063b0


	//   ....[19]....
        /*0138*/ 	.word	0x000063c0


	//   ....[20]....
        /*013c*/ 	.word	0x00006da0


	//   ....[21]....
        /*0140*/ 	.word	0x00006db0


	//   ....[22]....
        /*0144*/ 	.word	0x00006dc0


	//   ....[23]....
        /*0148*/ 	.word	0x00006dd0


	//   ....[24]....
        /*014c*/ 	.word	0x00006de0


	//   ....[25]....
        /*0150*/ 	.word	0x00006df0


	//   ....[26]....
        /*0154*/ 	.word	0x00006e00


	//   ....[27]....
        /*0158*/ 	.word	0x00006e10


	//   ....[28]....
        /*015c*/ 	.word	0x00006e40


	//   ....[29]....
        /*0160*/ 	.word	0x00006e50


	//   ....[30]....
        /*0164*/ 	.word	0x00006e80


	//   ....[31]....
        /*0168*/ 	.word	0x00006ea0


	//   ....[32]....
        /*016c*/ 	.word	0x00006ed0


	//   ....[33]....
        /*0170*/ 	.word	0x00006f00


	//   ....[34]....
        /*0174*/ 	.word	0x00006f30


	//   ....[35]....
        /*0178*/ 	.word	0x00006f70


	//   ....[36]....
        /*017c*/ 	.word	0x00006fc0


	//   ....[37]....
        /*0180*/ 	.word	0x00007d90


	//   ....[38]....
        /*0184*/ 	.word	0x00009430


	//   ....[39]....
        /*0188*/ 	.word	0x00009920


	//----- nvinfo : EIATTR_REG_RECONFIG
	.align		4
.L_85:
        /*018c*/ 	.byte	0x01, 0x54
	.zero		2


	//----- nvinfo : EIATTR_SYSCALL_OFFSETS
	.align		4
        /*0190*/ 	.byte	0x04, 0x46
        /*0192*/ 	.short	(.L_87 - .L_86)


	//   ....[0]....
.L_86:
        /*0194*/ 	.word	0x00001460


	//   ....[1]....
        /*0198*/ 	.word	0x000077c0


	//   ....[2]....
        /*019c*/ 	.word	0x00007910


	//   ....[3]....
        /*01a0*/ 	.word	0x00007a50


	//   ....[4]....
        /*01a4*/ 	.word	0x00007b70


	//----- nvinfo : EIATTR_MBARRIER_INSTR_OFFSETS
	.align		4
.L_87:
        /*01a8*/ 	.byte	0x04, 0x39
        /*01aa*/ 	.short	(.L_89 - .L_88)


	//   ....[0]....
.L_88:
        /*01ac*/ 	.word	0x00000280
        /*01b0*/ 	.word	0x000000ff
        /*01b4*/ 	.word	0x00013200
        /*01b8*/ 	.short	0x0100
        /*01ba*/ 	.byte	0x06
	.zero		1


	//   ....[1]....
        /*01bc*/ 	.word	0x00000290
        /*01c0*/ 	.word	0x000000ff
        /*01c4*/ 	.word	0x00013220
        /*01c8*/ 	.short	0x0100
        /*01ca*/ 	.byte	0x06
	.zero		1


	//   ....[2]....
        /*01cc*/ 	.word	0x00000380
        /*01d0*/ 	.word	0x000000ff
        /*01d4*/ 	.word	0x00013230
        /*01d8*/ 	.short	0x0100
        /*01da*/ 	.byte	0x08
	.zero		1


	//   ....[3]....
        /*01dc*/ 	.word	0x00000390
        /*01e0*/ 	.word	0x000000ff
        /*01e4*/ 	.word	0x00013240
        /*01e8*/ 	.short	0x0100
        /*01ea*/ 	.byte	0x08
	.zero		1


	//   ....[4]....
        /*01ec*/ 	.word	0x000003a0
        /*01f0*/ 	.word	0x000000ff
        /*01f4*/ 	.word	0x00013238
        /*01f8*/ 	.short	0x0100
        /*01fa*/ 	.byte	0x08
	.zero		1


	//   ....[5]....
        /*01fc*/ 	.word	0x000003b0
        /*0200*/ 	.word	0x000000ff
        /*0204*/ 	.word	0x00013248
        /*0208*/ 	.short	0x0100
        /*020a*/ 	.byte	0x08
	.zero		1


	//   ....[6]....
        /*020c*/ 	.word	0x000004e0
        /*0210*/ 	.word	0x000000ff
        /*0214*/ 	.word	0x00013250
        /*0218*/ 	.short	0x0100
        /*021a*/ 	.byte	0x08
	.zero		1


	//   ....[7]....
        /*021c*/ 	.word	0x000004f0
        /*0220*/ 	.word	0x000000ff
        /*0224*/ 	.word	0x00013260
        /*0228*/ 	.short	0x0100
        /*022a*/ 	.byte	0x08
	.zero		1


	//   ....[8]....
        /*022c*/ 	.word	0x00000500
        /*0230*/ 	.word	0x000000ff
        /*0234*/ 	.word	0x00013258
        /*0238*/ 	.short	0x0100
        /*023a*/ 	.byte	0x08
	.zero		1


	//   ....[9]....
        /*023c*/ 	.word	0x00000510
        /*0240*/ 	.word	0x000000ff
        /*0244*/ 	.word	0x00013268
        /*0248*/ 	.short	0x0100
        /*024a*/ 	.byte	0x08
	.zero		1


	//   ....[10]....
        /*024c*/ 	.word	0x00000600
        /*0250*/ 	.word	0x000000ff
        /*0254*/ 	.word	0x00013270
        /*0258*/ 	.short	0x0100
        /*025a*/ 	.byte	0x06
	.zero		1


	//   ....[11]....
        /*025c*/ 	.word	0x00000610
        /*0260*/ 	.word	0x000000ff
        /*0264*/ 	.word	0x00013280
        /*0268*/ 	.short	0x0100
        /*026a*/ 	.byte	0x06
	.zero		1


	//   ....[12]....
        /*026c*/ 	.word	0x00000620
        /*0270*/ 	.word	0x000000ff
        /*0274*/ 	.word	0x00013278
        /*0278*/ 	.short	0x0100
        /*027a*/ 	.byte	0x06
	.zero		1


	//   ....[13]....
        /*027c*/ 	.word	0x00000630
        /*0280*/ 	.word	0x000000ff
        /*0284*/ 	.word	0x00013288
        /*0288*/ 	.short	0x0100
        /*028a*/ 	.byte	0x06
	.zero		1


	//   ....[14]....
        /*028c*/ 	.word	0x00000760
        /*0290*/ 	.word	0x000000ff
        /*0294*/ 	.word	0x00013290
        /*0298*/ 	.short	0x0100
        /*029a*/ 	.byte	0x08
	.zero		1


	//   ....[15]....
        /*029c*/ 	.word	0x00000770
        /*02a0*/ 	.word	0x000000ff
        /*02a4*/ 	.word	0x000132a0
        /*02a8*/ 	.short	0x0100
        /*02aa*/ 	.byte	0x08
	.zero		1


	//   ....[16]....
        /*02ac*/ 	.word	0x00000780
        /*02b0*/ 	.word	0x000000ff
        /*02b4*/ 	.word	0x00013298
        /*02b8*/ 	.short	0x0100
        /*02ba*/ 	.byte	0x08
	.zero		1


	//   ....[17]....
        /*02bc*/ 	.word	0x00000790
        /*02c0*/ 	.word	0x000000ff
        /*02c4*/ 	.word	0x000132a8
        /*02c8*/ 	.short	0x0100
        /*02ca*/ 	.byte	0x08
	.zero		1


	//   ....[18]....
        /*02cc*/ 	.word	0x000008c0
        /*02d0*/ 	.word	0x000000ff
        /*02d4*/ 	.word	0x000132b0
        /*02d8*/ 	.short	0x0100
        /*02da*/ 	.byte	0x08
	.zero		1


	//   ....[19]....
        /*02dc*/ 	.word	0x000008d0
        /*02e0*/ 	.word	0x000000ff
        /*02e4*/ 	.word	0x000132c0
        /*02e8*/ 	.short	0x0100
        /*02ea*/ 	.byte	0x08
	.zero		1


	//   ....[20]....
        /*02ec*/ 	.word	0x000008e0
        /*02f0*/ 	.word	0x000000ff
        /*02f4*/ 	.word	0x000132b8
        /*02f8*/ 	.short	0x0100
        /*02fa*/ 	.byte	0x08
	.zero		1


	//   ....[21]....
        /*02fc*/ 	.word	0x000008f0
        /*0300*/ 	.word	0x000000ff
        /*0304*/ 	.word	0x000132c8
        /*0308*/ 	.short	0x0100
        /*030a*/ 	.byte	0x08
	.zero		1


	//   ....[22]....
        /*030c*/ 	.word	0x000014c0
        /*0310*/ 	.word	0x000000ff
        /*0314*/ 	.word	0x00013200
        /*0318*/ 	.short	0x010a
        /*031a*/ 	.byte	0x28
	.zero		1


	//   ....[23]....
        /*031c*/ 	.word	0x00001540
        /*0320*/ 	.word	0x00000004
        /*0324*/ 	.word	0x00013230
        /*0328*/ 	.short	0x010a
        /*032a*/ 	.byte	0x3f
	.zero		1


	//   ....[24]....
        /*032c*/ 	.word	0x00001580
        /*0330*/ 	.word	0x00000004
        /*0334*/ 	.word	0x00013230
        /*0338*/ 	.short	0x010a
        /*033a*/ 	.byte	0x3f
	.zero		1


	//   ....[25]....
        /*033c*/ 	.word	0x00002d70
        /*0340*/ 	.word	0x0000003a
        /*0344*/ 	.word	0x00000000
        /*0348*/ 	.short	0x0101
        /*034a*/ 	.byte	0x3f
	.zero		1


	//   ....[26]....
        /*034c*/ 	.word	0x00003e20
        /*0350*/ 	.word	0x000000ff
        /*0354*/ 	.word	0x00013230
        /*0358*/ 	.short	0x010a
        /*035a*/ 	.byte	0x14
	.zero		1


	//   ....[27]....
        /*035c*/ 	.word	0x00003e60
        /*0360*/ 	.word	0x000000ff
        /*0364*/ 	.word	0x00013230
        /*0368*/ 	.short	0x010a
        /*036a*/ 	.byte	0x14
	.zero		1


	//   ....[28]....
        /*036c*/ 	.word	0x000042b0
        /*0370*/ 	.word	0x000000ff
        /*0374*/ 	.word	0x00013250
        /*0378*/ 	.short	0x010a
        /*037a*/ 	.byte	0x0b
	.zero		1


	//   ....[29]....
        /*037c*/ 	.word	0x000042f0
        /*0380*/ 	.word	0x000000ff
        /*0384*/ 	.word	0x00013250
        /*0388*/ 	.short	0x010a
        /*038a*/ 	.byte	0x0b
	.zero		1


	//   ....[30]....
        /*038c*/ 	.word	0x00005870
        /*0390*/ 	.word	0x00000004
        /*0394*/ 	.word	0x00000000
        /*0398*/ 	.short	0x0101
        /*039a*/ 	.byte	0x3f
	.zero		1


	//   ....[31]....
        /*039c*/ 	.word	0x00005b60
        /*03a0*/ 	.word	0x000000ff
        /*03a4*/ 	.word	0x00000000
        /*03a8*/ 	.short	0x0101
        /*03aa*/ 	.byte	0x06
	.zero		1


	//   ....[32]....
        /*03ac*/ 	.word	0x00006010
        /*03b0*/ 	.word	0x000000ff
        /*03b4*/ 	.word	0x00013250
        /*03b8*/ 	.short	0x010a
        /*03ba*/ 	.byte	0x08
	.zero		1


	//   ....[33]....
        /*03bc*/ 	.word	0x00006050
        /*03c0*/ 	.word	0x000000ff
        /*03c4*/ 	.word	0x00013250
        /*03c8*/ 	.short	0x010a
        /*03ca*/ 	.byte	0x08
	.zero		1


	//   ....[34]....
        /*03cc*/ 	.word	0x00006ab0
        /*03d0*/ 	.word	0x000000ff
        /*03d4*/ 	.word	0x00000000
        /*03d8*/ 	.short	0x0101
        /*03da*/ 	.byte	0x08
	.zero		1


	//   ....[35]....
        /*03dc*/ 	.word	0x000071d0
        /*03e0*/ 	.word	0x000000ff
        /*03e4*/ 	.word	0x00000000
        /*03e8*/ 	.short	0x0101
        /*03ea*/ 	.byte	0x06
	.zero		1


	//   ....[36]....
        /*03ec*/ 	.word	0x00007fa0
        /*03f0*/ 	.word	0x0000000b
        /*03f4*/ 	.word	0x00013280
        /*03f8*/ 	.short	0x010a
        /*03fa*/ 	.byte	0x3f
	.zero		1


	//   ....[37]....
        /*03fc*/ 	.word	0x00008130
        /*0400*/ 	.word	0x0000000b
        /*0404*/ 	.word	0x00013240
        /*0408*/ 	.short	0x010a
        /*040a*/ 	.byte	0x3f
	.zero		1


	//   ....[38]....
        /*040c*/ 	.word	0x000083d0
        /*0410*/ 	.word	0x000000ff
        /*0414*/ 	.word	0x00013220
        /*0418*/ 	.short	0x010a
        /*041a*/ 	.byte	0x28
	.zero		1


	//   ....[39]....
        /*041c*/ 	.word	0x00008640
        /*0420*/ 	.word	0x00000008
        /*0424*/ 	.word	0x00013280
        /*0428*/ 	.short	0x010a
        /*042a*/ 	.byte	0x3f
	.zero		1


	//   ....[40]....
        /*042c*/ 	.word	0x00008870
        /*0430*/ 	.word	0x00000008
        /*0434*/ 	.word	0x00013240
        /*0438*/ 	.short	0x010a
        /*043a*/ 	.byte	0x3f
	.zero		1


	//   ....[41]....
        /*043c*/ 	.word	0x00008b20
        /*0440*/ 	.word	0x0000000d
        /*0444*/ 	.word	0x00013270
        /*0448*/ 	.short	0x010a
        /*044a*/ 	.byte	0x3f
	.zero		1


	//   ....[42]....
        /*044c*/ 	.word	0x00008b90
        /*0450*/ 	.word	0x0000000d
        /*0454*/ 	.word	0x00013260
        /*0458*/ 	.short	0x010a
        /*045a*/ 	.byte	0x3f
	.zero		1


	//   ....[43]....
        /*045c*/ 	.word	0x00008e50
        /*0460*/ 	.word	0x0000000d
        /*0464*/ 	.word	0x00013250
        /*0468*/ 	.short	0x0101
        /*046a*/ 	.byte	0x3f
	.zero		1


	//   ....[44]....
        /*046c*/ 	.word	0x00008ed0
        /*0470*/ 	.word	0x00000004
        /*0474*/ 	.word	0x00000000
        /*0478*/ 	.short	0x0101
        /*047a*/ 	.byte	0x3f
	.zero		1


	//   ....[45]....
        /*047c*/ 	.word	0x00008f90
        /*0480*/ 	.word	0x00000000
        /*0484*/ 	.word	0x00013270
        /*0488*/ 	.short	0x010a
        /*048a*/ 	.byte	0x3f
	.zero		1


	//   ....[46]....
        /*048c*/ 	.word	0x00009000
        /*0490*/ 	.word	0x00000000
        /*0494*/ 	.word	0x00013260
        /*0498*/ 	.short	0x010a
        /*049a*/ 	.byte	0x3f
	.zero		1


	//   ....[47]....
        /*049c*/ 	.word	0x00009320
        /*04a0*/ 	.word	0x00000000
        /*04a4*/ 	.word	0x00013250
        /*04a8*/ 	.short	0x0101
        /*04aa*/ 	.byte	0x3f
	.zero		1


	//   ....[48]....
        /*04ac*/ 	.word	0x00009370
        /*04b0*/ 	.word	0x00000003
        /*04b4*/ 	.word	0x00000000
        /*04b8*/ 	.short	0x0101
        /*04ba*/ 	.byte	0x3f
	.zero		1


	//   ....[49]....
        /*04bc*/ 	.word	0x00009410
        /*04c0*/ 	.word	0x00000006
        /*04c4*/ 	.word	0x00013220
        /*04c8*/ 	.short	0x010a
        /*04ca*/ 	.byte	0x3f
	.zero		1


	//   ....[50]....
        /*04cc*/ 	.word	0x00009530
        /*04d0*/ 	.word	0x00000005
        /*04d4*/ 	.word	0x00000000
        /*04d8*/ 	.short	0x010a
        /*04da*/ 	.byte	0x3f
	.zero		1


	//   ....[51]....
        /*04dc*/ 	.word	0x000095a0
        /*04e0*/ 	.word	0x00000009
        /*04e4*/ 	.word	0x00000000
        /*04e8*/ 	.short	0x010a
        /*04ea*/ 	.byte	0x3f
	.zero		1


	//   ....[52]....
        /*04ec*/ 	.word	0x000095f0
        /*04f0*/ 	.word	0x00000013
        /*04f4*/ 	.word	0x00013260
        /*04f8*/ 	.short	0x010a
        /*04fa*/ 	.byte	0x3f
	.zero		1


	//   ....[53]....
        /*04fc*/ 	.word	0x00009640
        /*0500*/ 	.word	0x00000007
        /*0504*/ 	.word	0x00013260
        /*0508*/ 	.short	0x010a
        /*050a*/ 	.byte	0x3f
	.zero		1


	//   ....[54]....
        /*050c*/ 	.word	0x00009680
        /*0510*/ 	.word	0x00000013
        /*0514*/ 	.word	0x00013280
        /*0518*/ 	.short	0x010a
        /*051a*/ 	.byte	0x3f
	.zero		1


	//   ....[55]....
        /*051c*/ 	.word	0x000096a0
        /*0520*/ 	.word	0x00000007
        /*0524*/ 	.word	0x00013280
        /*0528*/ 	.short	0x010a
        /*052a*/ 	.byte	0x3f
	.zero		1


	//   ....[56]....
        /*052c*/ 	.word	0x00009710
        /*0530*/ 	.word	0x00000003
        /*0534*/ 	.word	0x00013200
        /*0538*/ 	.short	0x010a
        /*053a*/ 	.byte	0x3f
	.zero		1


	//   ....[57]....
        /*053c*/ 	.word	0x00009760
        /*0540*/ 	.word	0x00000004
        /*0544*/ 	.word	0x00013230
        /*0548*/ 	.short	0x010a
        /*054a*/ 	.byte	0x3f
	.zero		1


	//   ....[58]....
        /*054c*/ 	.word	0x000097c0
        /*0550*/ 	.word	0x00000006
        /*0554*/ 	.word	0x00013230
        /*0558*/ 	.short	0x010a
        /*055a*/ 	.byte	0x3f
	.zero		1


	//   ....[59]....
        /*055c*/ 	.word	0x00009820
        /*0560*/ 	.word	0x00000006
        /*0564*/ 	.word	0x00013250
        /*0568*/ 	.short	0x010a
        /*056a*/ 	.byte	0x3f
	.zero		1


	//   ....[60]....
        /*056c*/ 	.word	0x00009880
        /*0570*/ 	.word	0x00000007
        /*0574*/ 	.word	0x00013250
        /*0578*/ 	.short	0x010a
        /*057a*/ 	.byte	0x3f
	.zero		1


	//   ....[61]....
        /*057c*/ 	.word	0x000099d0
        /*0580*/ 	.word	0x0000000b
        /*0584*/ 	.word	0x00013280
        /*0588*/ 	.short	0x010a
        /*058a*/ 	.byte	0x3f
	.zero		1


	//   ....[62]....
        /*058c*/ 	.word	0x00009a20
        /*0590*/ 	.word	0x0000000b
        /*0594*/ 	.word	0x00013240
        /*0598*/ 	.short	0x010a
        /*059a*/ 	.byte	0x3f
	.zero		1


	//   ....[63]....
        /*059c*/ 	.word	0x00009a80
        /*05a0*/ 	.word	0x00000005
        /*05a4*/ 	.word	0x00013220
        /*05a8*/ 	.short	0x010a
        /*05aa*/ 	.byte	0x3f
	.zero		1


	//   ....[64]....
        /*05ac*/ 	.word	0x00009ad0
        /*05b0*/ 	.word	0x00000008
        /*05b4*/ 	.word	0x00013280
        /*05b8*/ 	.short	0x010a
        /*05ba*/ 	.byte	0x3f
	.zero		1


	//   ....[65]....
        /*05bc*/ 	.word	0x00009b20
        /*05c0*/ 	.word	0x00000008
        /*05c4*/ 	.word	0x00013240
        /*05c8*/ 	.short	0x010a
        /*05ca*/ 	.byte	0x3f
	.zero		1


	//   ....[66]....
        /*05cc*/ 	.word	0x00009b70
        /*05d0*/ 	.word	0x0000000d
        /*05d4*/ 	.word	0x00013270
        /*05d8*/ 	.short	0x010a
        /*05da*/ 	.byte	0x3f
	.zero		1


	//   ....[67]....
        /*05dc*/ 	.word	0x00009bc0
        /*05e0*/ 	.word	0x0000000d
        /*05e4*/ 	.word	0x00013260
        /*05e8*/ 	.short	0x010a
        /*05ea*/ 	.byte	0x3f
	.zero		1


	//   ....[68]....
        /*05ec*/ 	.word	0x00009c10
        /*05f0*/ 	.word	0x00000000
        /*05f4*/ 	.word	0x00013270
        /*05f8*/ 	.short	0x010a
        /*05fa*/ 	.byte	0x3f
	.zero		1


	//   ....[69]....
        /*05fc*/ 	.word	0x00009c60
        /*0600*/ 	.word	0x00000000
        /*0604*/ 	.word	0x00013260
        /*0608*/ 	.short	0x010a
        /*060a*/ 	.byte	0x3f
	.zero		1


	//   ....[70]....
        /*060c*/ 	.word	0x00009cb0
        /*0610*/ 	.word	0x00000006
        /*0614*/ 	.word	0x00013220
        /*0618*/ 	.short	0x010a
        /*061a*/ 	.byte	0x3f
	.zero		1


	//   ....[71]....
        /*061c*/ 	.word	0x00009d00
        /*0620*/ 	.word	0x00000005
        /*0624*/ 	.word	0x00000000
        /*0628*/ 	.short	0x010a
        /*062a*/ 	.byte	0x3f
	.zero		1


	//   ....[72]....
        /*062c*/ 	.word	0x00009d50
        /*0630*/ 	.word	0x00000009
        /*0634*/ 	.word	0x00000000
        /*0638*/ 	.short	0x010a
        /*063a*/ 	.byte	0x3f
	.zero		1


	//   ....[73]....
        /*063c*/ 	.word	0x00009da0
        /*0640*/ 	.word	0x00000013
        /*0644*/ 	.word	0x00013260
        /*0648*/ 	.short	0x010a
        /*064a*/ 	.byte	0x3f
	.zero		1


	//   ....[74]....
        /*064c*/ 	.word	0x00009df0
        /*0650*/ 	.word	0x00000007
        /*0654*/ 	.word	0x00013260
        /*0658*/ 	.short	0x010a
        /*065a*/ 	.byte	0x3f
	.zero		1


	//   ....[75]....
        /*065c*/ 	.word	0x00009e40
        /*0660*/ 	.word	0x00000013
        /*0664*/ 	.word	0x00013280
        /*0668*/ 	.short	0x010a
        /*066a*/ 	.byte	0x3f
	.zero		1


	//----- nvinfo : EIATTR_NUM_MBARRIERS
	.align		4
.L_89:
        /*066c*/ 	.byte	0x03, 0x38
        /*066e*/ 	.short	0x0016


	//----- nvinfo : EIATTR_EXIT_INSTR_OFFSETS
	.align		4
        /*0670*/ 	.byte	0x04, 0x1c
        /*0672*/ 	.short	(.L_91 - .L_90)


	//   ....[0]....
.L_90:
        /*0674*/ 	.word	0x00000a10


	//   ....[1]....
        /*0678*/ 	.word	0x00007280


	//   ....[2]....
        /*067c*/ 	.word	0x00009450


	//   ....[3]....
        /*0680*/ 	.word	0x000096f0


	//----- nvinfo : EIATTR_MAX_THREADS
	.align		4
.L_91:
        /*0684*/ 	.byte	0x04, 0x05
        /*0686*/ 	.short	(.L_93 - .L_92)
.L_92:
        /*0688*/ 	.word	0x00000200
        /*068c*/ 	.word	0x00000001
        /*0690*/ 	.word	0x00000001


	//----- nvinfo : EIATTR_CRS_STACK_SIZE
	.align		4
.L_93:
        /*0694*/ 	.byte	0x04, 0x1e
        /*0696*/ 	.short	(.L_95 - .L_94)
.L_94:
        /*0698*/ 	.word	0x00000000


	//----- nvinfo : EIATTR_CBANK_PARAM_SIZE
	.align		4
.L_95:
        /*069c*/ 	.byte	0x03, 0x19
        /*069e*/ 	.short	0x0bf0


	//----- nvinfo : EIATTR_PARAM_CBANK
	.align		4
        /*06a0*/ 	.byte	0x04, 0x0a
        /*06a2*/ 	.short	(.L_97 - .L_96)
	.align		4
.L_96:
        /*06a4*/ 	.word	index@(.nv.constant0._ZN7cutlass13device_kernelIN5flash11enable_sm90INS1_16FlashAttnFwdSm90INS1_25CollectiveMainloopFwdSm90ILi2EN4cute5tupleIJNS5_1CILi1EEES8_S8_EEENS6_IJNS7_ILi192EEENS7_ILi160EEENS7_ILi64EEEEEELi64ENS_12float_e4m3_tEfNS_4arch4Sm90ELb0ELb0ELb0ELb0ELb0ELb0ELb0ELb1ELb1ELb0ELb0ELb0EEENS1_21CollectiveEpilogueFwdINS6_IJSA_SC_SB_EEES9_NS_10bfloat16_tESG_Li384ELb0ELb0ELb0ELb1EEENS1_29StaticPersistentTileSchedulerILb0EEEEEEEEEvNT_6ParamsE)
        /*06a8*/ 	.short	0x0210
        /*06aa*/ 	.short	0x0bf0


	//----- nvinfo : EIATTR_SW_WAR
	.align		4
.L_97:
        /*06ac*/ 	.byte	0x04, 0x36
        /*06ae*/ 	.short	(.L_99 - .L_98)
.L_98:
        /*06b0*/ 	.word	0x00000008
.L_99:


//--------------------- .nv.info._ZN7cutlass13device_kernelIN5flash11enable_sm90INS1_16FlashAttnFwdSm90INS1_25CollectiveMainloopFwdSm90ILi2EN4cute5tupleIJNS5_1CILi1EEES8_S8_EEENS6_IJNS7_ILi192EEENS7_ILi160EEENS7_ILi64EEEEEELi64ENS_12float_e4m3_tEfNS_4arch4Sm90ELb0ELb0ELb0ELb1ELb0ELb0ELb0ELb1ELb1ELb0ELb0ELb0EEENS1_21CollectiveEpilogueFwdINS6_IJSA_SC_SB_EEES9_NS_10bfloat16_tESG_Li384ELb1ELb0ELb0ELb1EEENS1_36VarlenDynamicPersistentTileSchedulerILi192ELi160ELi384ELi128ELb0ELb0ELb1ELb0ELb1ELb1EEEEEEEEEvNT_6ParamsE --------------------------
	.section	.nv.info._ZN7cutlass13device_kernelIN5flash11enable_sm90INS1_16FlashAttnFwdSm90INS1_25CollectiveMainloopFwdSm90ILi2EN4cute5tupleIJNS5_1CILi1EEES8_S8_EEENS6_IJNS7_ILi192EEENS7_ILi160EEENS7_ILi64EEEEEELi64ENS_12float_e4m3_tEfNS_4arch4Sm90ELb0ELb0ELb0ELb1ELb0ELb0ELb0ELb1ELb1ELb0ELb0ELb0EEENS1_21CollectiveEpilogueFwdINS6_IJSA_SC_SB_EEES9_NS_10bfloat16_tESG_Li384ELb1ELb0ELb0ELb1EEENS1_36VarlenDynamicPersistentTileSchedulerILi192ELi160ELi384ELi128ELb0ELb0ELb1ELb0ELb1ELb1EEEEEEEEEvNT_6ParamsE,"",@"SHT_CUDA_INFO"
	.sectionflags	@""
	.align	4


	//----- nvinfo : EIATTR_CUDA_API_VERSION
	.align		4
        /*0000*/ 	.byte	0x04, 0x37
        /*0002*/ 	.short	(.L_101 - .L_100)
.L_100:
        /*0004*/ 	.word	0x00000082


	//----- nvinfo : EIATTR_KPARAM_INFO
	.align		4
.L_101:
        /*0008*/ 	.byte	0x04, 0x17
        /*000a*/ 	.short	(.L_103 - .L_102)
.L_102:
        /*000c*/ 	.word	0x00000000
        /*0010*/ 	.short	0x0000
        /*0012*/ 	.short	0x0070
        /*0014*/ 	.byte	0x00, 0xf0, 0x01, 0x28


	//----- nvinfo : EIATTR_SPARSE_MMA_MASK
	.align		4
.L_103:
        /*0018*/ 	.byte	0x03, 0x50
        /*001a*/ 	.short	0x0000


	//----- nvinfo : EIATTR_MAXREG_COUNT
	.align		4
        /*001c*/ 	.byte	0x03, 0x1b
        /*001e*/ 	.short	0x0080


	//----- nvinfo : EIATTR_NUM_BARRIERS
	.align		4
        /*0020*/ 	.byte	0x02, 0x4c
        /*0022*/ 	.byte	0x09
	.zero		1


	//----- nvinfo : EIATTR_EXTERNS
	.align		4
        /*0024*/ 	.byte	0x04, 0x0f
        /*0026*/ 	.short	(.L_105 - .L_104)


	//   ....[0]....
	.align		4
.L_104:
        /*0028*/ 	.word	index@(__assertfail)


	//----- nvinfo : EIATTR_ANNOTATIONS
	.align		4
.L_105:
        /*002c*/ 	.byte	0x04, 0x55
        /*002e*/ 	.short	(.L_107 - .L_106)


	//   ....[0]....
.L_106:
        /*0030*/ 	.word	0x00000001
        /*0034*/ 	.byte	0x70, 0x0c, 0x00, 0x00, 0x01, 0x00, 0x00, 0x00, 0x50, 0x19, 0x00, 0x00, 0x01, 0x00, 0x00, 0x00
        /*0044*/ 	.byte	0xd0, 0x19, 0x00, 0x00, 0x01, 0x00, 0x00, 0x00, 0x60, 0x6e, 0x00, 0x00, 0x01, 0x00, 0x00, 0x00
        /*0054*/ 	.byte	0x50, 0x8a, 0x00, 0x00, 0x01, 0x00, 0x00, 0x00, 0xc0, 0x8a, 0x00, 0x00, 0x01, 0x00, 0x00, 0x00
        /*0064*/ 	.byte	0x10, 0x9d, 0x00, 0x00, 0x01, 0x00, 0x00, 0x00, 0x70, 0x9d, 0x00, 0x00, 0x01, 0x00, 0x00, 0x00
        /*0074*/ 	.byte	0x10, 0xbb, 0x00, 0x00


	//----- nvinfo : EIATTR_MERCURY_ISA_VERSION
	.align		4
.L_107:
        /*0078*/ 	.byte	0x03, 0x5f
        /*007a*/ 	.short	0x0101


	//----- nvinfo : EIATTR_UNUSED_LOAD_BYTE_OFFSET
	.align		4
        /*007c*/ 	.byte	0x04, 0x44
        /*007e*/ 	.short	(.L_109 - .L_108)


	//   ....[0]....
.L_108:
        /*0080*/ 	.word	0x00000a30
        /*0084*/ 	.word	0x0000fff0


	//   ....[1]....
        /*0088*/ 	.word	0x00006e00
        /*008c*/ 	.word	0x0000fff0


	//----- nvinfo : EIATTR_INT_WARP_WIDE_INSTR_OFFSETS
	.align		4
.L_109:
        /*0090*/ 	.byte	0x04, 0x31
        /*0092*/ 	.short	(.L_111 - .L_110)


	//   ....[0]....
.L_110:
        /*0094*/ 	.word	0x00000160


	//   ....[1]....
        /*0098*/ 	.word	0x000001a0


	//   ....[2]....
        /*009c*/ 	.word	0x00000210


	//   ....[3]....
        /*00a0*/ 	.word	0x00009ae0


	//   ....[4]....
        /*00a4*/ 	.word	0x00009b70


	//   ....[5]....
        /*00a8*/ 	.word	0x0000a270


	//   ....[6]....
        /*00ac*/ 	.word	0x0000b5d0


	//   ....[7]....
        /*00b0*/ 	.word	0x0000b660


	//----- nvinfo : EIATTR_COOP_GROUP_MASK_REGIDS
	.align		4
.L_111:
        /*00b4*/ 	.byte	0x04, 0x29
        /*00b6*/ 	.short	(.L_113 - .L_112)


	//   ....[0]....
.L_112:
        /*00b8*/ 	.word	0xffffffff


	//   ....[1]....
        /*00bc*/ 	.word	0xffffffff


	//   ....[2]....
        /*00c0*/ 	.word	0xffffffff


	//   ....[3]....
        /*00c4*/ 	.word	0xffffffff


	//   ....[4]....
        /*00c8*/ 	.word	0xffffffff


	//   ....[5]....
        /*00cc*/ 	.word	0xffffffff


	//   ....[6]....
        /*00d0*/ 	.word	0xffffffff


	//   ....[7]....
        /*00d4*/ 	.word	0xffffffff


	//   ....[8]....
        /*00d8*/ 	.word	0xffffffff


	//   ....[9]....
        /*00dc*/ 	.word	0xffffffff


	//   ....[10]....
        /*00e0*/ 	.word	0xffffffff


	//   ....[11]....
        /*00e4*/ 	.word	0xffffffff


	//   ....[12]....
        /*00e8*/ 	.word	0xffffffff


	//   ....[13]....
        /*00ec*/ 	.word	0xffffffff


	//   ....[14]....
        /*00f0*/ 	.word	0xffffffff


	//   ....[15]....
        /*00f4*/ 	.word	0xffffffff


	//   ....[16]....
        /*00f8*/ 	.word	0xffffffff


	//   ....[17]....
        /*00fc*/ 	.word	0xffffffff


	//   ....[18]....
        /*0100*/ 	.word	0xffffffff


	//   ....[19]....
        /*0104*/ 	.word	0xffffffff


	//   ....[20]....
        /*0108*/ 	.word	0xffffffff


	//   ....[21]....
        /*010c*/ 	.word	0xffffffff


	//   ....[22]....
        /*0110*/ 	.word	0xffffffff


	//   ....[23]....
        /*0114*/ 	.word	0xffffffff


	//   ....[24]....
        /*0118*/ 	.word	0xffffffff


	//   ....[25]....
        /*011c*/ 	.word	0xffffffff


	//   ....[26]....
        /*0120*/ 	.word	0xffffffff


	//   ....[27]....
        /*0124*/ 	.word	0xffffffff


	//   ....[28]....
        /*0128*/ 	.word	0xffffffff


	//   ....[29]....
        /*012c*/ 	.word	0xffffffff


	//   ....[30]....
        /*0130*/ 	.word	0xffffffff


	//   ....[31]....
        /*0134*/ 	.word	0xffffffff


	//   ....[32]....
        /*0138*/ 	.word	0xffffffff


	//   ....[33]....
        /*013c*/ 	.word	0xffffffff


	//   ....[34]....
        /*0140*/ 	.word	0xffffffff


	//   ....[35]....
        /*0144*/ 	.word	0xffffffff


	//   ....[36]....
        /*0148*/ 	.word	0xffffffff


	//   ....[37]....
        /*014c*/ 	.word	0xffffffff


	//   ....[38]....
        /*0150*/ 	.word	0xffffffff


	//   ....[39]....
        /*0154*/ 	.word	0xffffffff


	//   ....[40]....
        /*0158*/ 	.word	0xffffffff


	//   ....[41]....
        /*015c*/ 	.word	0xffffffff


	//   ....[42]....
        /*0160*/ 	.word	0xffffffff


	//   ....[43]....
        /*0164*/ 	.word	0xffffffff


	//   ....[44]....
        /*0168*/ 	.word	0xffffffff


	//   ....[45]....
        /*016c*/ 	.word	0xffffffff


	//   ....[46]....
        /*0170*/ 	.word	0xffffffff


	//   ....[47]....
        /*0174*/ 	.word	0xffffffff


	//   ....[48]....
        /*0178*/ 	.word	0xffffffff


	//   ....[49]....
        /*017c*/ 	.word	0xffffffff


	//   ....[50]....
        /*0180*/ 	.word	0xffffffff


	//   ....[51]....
        /*0184*/ 	.word	0xffffffff


	//   ....[52]....
        /*0188*/ 	.word	0xffffffff


	//   ....[53]....
        /*018c*/ 	.word	0xffffffff


	//   ....[54]....
        /*0190*/ 	.word	0xffffffff


	//   ....[55]....
        /*0194*/ 	.word	0xffffffff


	//   ....[56]....
        /*0198*/ 	.word	0xffffffff


	//   ....[57]....
        /*019c*/ 	.word	0xffffffff


	//   ....[58]....
        /*01a0*/ 	.word	0xffffffff


	//   ....[59]....
        /*01a4*/ 	.word	0xffffffff


	//   ....[60]....
        /*01a8*/ 	.word	0xffffffff


	//   ....[61]....
        /*01ac*/ 	.word	0xffffffff


	//   ....[62]....
        /*01b0*/ 	.word	0xffffffff


	//   ....[63]....
        /*01b4*/ 	.word	0xffffffff


	//   ....[64]....
        /*01b8*/ 	.word	0xffffffff


	//   ....[65]....
        /*01bc*/ 	.word	0xffffffff


	//   ....[66]....
        /*01c0*/ 	.word	0xffffffff


	//   ....[67]....
        /*01c4*/ 	.word	0xffffffff


	//   ....[68]....
        /*01c8*/ 	.word	0xffffffff


	//   ....[69]....
        /*01cc*/ 	.word	0xffffffff


	//   ....[70]....
        /*01d0*/ 	.word	0xffffffff


	//   ....[71]....
        /*01d4*/ 	.word	0x0500000f


	//   ....[72]....
        /*01d8*/ 	.word	0x0500000f


	//----- nvinfo : EIATTR_COOP_GROUP_INSTR_OFFSETS
	.align		4
.L_113:
        /*01dc*/ 	.byte	0x04, 0x28
        /*01de*/ 	.short	(.L_115 - .L_114)


	//   ....[0]....
.L_114:
        /*01e0*/ 	.word	0x00000060


	//   ....[1]....
        /*01e4*/ 	.word	0x00000170


	//   ....[2]....
        /*01e8*/ 	.word	0x000001c0


	//   ....[3]....
        /*01ec*/ 	.word	0x000003f0


	//   ....[4]....
        /*01f0*/ 	.word	0x00000550


	//   ....[5]....
        /*01f4*/ 	.word	0x00000670


	//   ....[6]....
        /*01f8*/ 	.word	0x000007d0


	//   ....[7]....
        /*01fc*/ 	.word	0x00001600


	//   ....[8]....
        /*0200*/ 	.word	0x00002910


	//   ....[9]....
        /*0204*/ 	.word	0x00002a10


	//   ....[10]....
        /*0208*/ 	.word	0x00002d50


	//   ....[11]....
        /*020c*/ 	.word	0x00002ed0


	//   ....[12]....
        /*0210*/ 	.word	0x00004db0


	//   ....[13]....
        /*0214*/ 	.word	0x00004dc0


	//   ....[14]....
        /*0218*/ 	.word	0x00004df0


	//   ....[15]....
        /*021c*/ 	.word	0x00004e00


	//   ....[16]....
        /*0220*/ 	.word	0x00006840


	//   ....[17]....
        /*0224*/ 	.word	0x00006850


	//   ....[18]....
        /*0228*/ 	.word	0x000068f0


	//   ....[19]....
        /*022c*/ 	.word	0x00006900


	//   ....[20]....
        /*0230*/ 	.word	0x00007320


	//   ....[21]....
        /*0234*/ 	.word	0x00007330


	//   ....[22]....
        /*0238*/ 	.word	0x00007340


	//   ....[23]....
        /*023c*/ 	.word	0x00007350


	//   ....[24]....
        /*0240*/ 	.word	0x00007360


	//   ....[25]....
        /*0244*/ 	.word	0x00007370


	//   ....[26]....
        /*0248*/ 	.word	0x00007390


	//   ....[27]....
        /*024c*/ 	.word	0x000073a0


	//   ....[28]....
        /*0250*/ 	.word	0x000073b0


	//   ....[29]....
        /*0254*/ 	.word	0x000073e0


	//   ....[30]....
        /*0258*/ 	.word	0x00007410


	//   ....[31]....
        /*025c*/ 	.word	0x00007420


	//   ....[32]....
        /*0260*/ 	.word	0x00007430


	//   ....[33]....
        /*0264*/ 	.word	0x00007440


	//   ....[34]....
        /*0268*/ 	.word	0x00007470


	//   ....[35]....
        /*026c*/ 	.word	0x000074a0


	//   ....[36]....
        /*0270*/ 	.word	0x00008a70


	//   ....[37]....
        /*0274*/ 	.word	0x00008c70


	//   ....[38]....
        /*0278*/ 	.word	0x00008ca0


	//   ....[39]....
        /*027c*/ 	.word	0x00008cd0


	//   ....[40]....
        /*0280*/ 	.word	0x00008d00


	//   ....[41]....
        /*0284*/ 	.word	0x00008d30


	//   ....[42]....
        /*0288*/ 	.word	0x00008d70


	//   ....[43]....
        /*028c*/ 	.word	0x00008ef0


	//   ....[44]....
        /*0290*/ 	.word	0x00008f20


	//   ....[45]....
        /*0294*/ 	.word	0x00008f50


	//   ....[46]....
        /*0298*/ 	.word	0x00008f80


	//   ....[47]....
        /*029c*/ 	.word	0x00008fb0


	//   ....[48]....
        /*02a0*/ 	.word	0x00008ff0


	//   ....[49]....
        /*02a4*/ 	.word	0x00009070


	//   ....[50]....
        /*02a8*/ 	.word	0x000090b0


	//   ....[51]....
        /*02ac*/ 	.word	0x00009140


	//   ....[52]....
        /*02b0*/ 	.word	0x0000a390


	//   ....[53]....
        /*02b4*/ 	.word	0x0000bcb0


	//   ....[54]....
        /*02b8*/ 	.word	0x0000bce0


	//   ....[55]....
        /*02bc*/ 	.word	0x0000bd10


	//   ....[56]....
        /*02c0*/ 	.word	0x0000bd20


	//   ....[57]....
        /*02c4*/ 	.word	0x0000bd50


	//   ....[58]....
        /*02c8*/ 	.word	0x0000bd60


	//   ....[59]....
        /*02cc*/ 	.word	0x0000bd90


	//   ....[60]....
        /*02d0*/ 	.word	0x0000bdd0


	//   ....[61]....
        /*02d4*/ 	.word	0x0000bef0


	//   ....[62]....
        /*02d8*/ 	.word	0x0000bf20


	//   ....[63]....
        /*02dc*/ 	.word	0x0000bf50


	//   ....[64]....
        /*02e0*/ 	.word	0x0000bf80


	//   ....[65]....
        /*02e4*/ 	.word	0x0000bfb0


	//   ....[66]....
        /*02e8*/ 	.word	0x0000bff0


	//   ....[67]....
        /*02ec*/ 	.word	0x0000c080


	//   ....[68]....
        /*02f0*/ 	.word	0x0000c0c0


	//   ....[69]....
        /*02f4*/ 	.word	0x0000c160


	//   ....[70]....
        /*02f8*/ 	.word	0x0000c560


	//   ....[71]....
        /*02fc*/ 	.word	0x0000ca40


	//   ....[72]....
        /*0300*/ 	.word	0x0000ceb0


	//----- nvinfo : EIATTR_REG_RECONFIG
	.align		4
.L_115:
        /*0304*/ 	.byte	0x01, 0x54
	.zero		2


	//----- nvinfo : EIATTR_SYSCALL_OFFSETS
	.align		4
        /*0308*/ 	.byte	0x04, 0x46
        /*030a*/ 	.short	(.L_117 - .L_116)


	//   ....[0]....
.L_116:
        /*030c*/ 	.word	0x000017e0


	//   ....[1]....
        /*0310*/ 	.word	0x00009d00


	//   ....[2]....
        /*0314*/ 	.word	0x00009e80


	//   ....[3]....
        /*0318*/ 	.word	0x00009fc0


	//   ....[4]....
        /*031c*/ 	.word	0x0000a0e0


	//----- nvinfo : EIATTR_MBARRIER_INSTR_OFFSETS
	.align		4
.L_117:
        /*0320*/ 	.byte	0x04, 0x39
        /*0322*/ 	.short	(.L_119 - .L_118)


	//   ....[0]....
.L_118:
        /*0324*/ 	.word	0x000002a0
        /*0328*/ 	.word	0x000000ff
        /*032c*/ 	.word	0x00013200
        /*0330*/ 	.short	0x0100
        /*0332*/ 	.byte	0x08
	.zero		1


	//   ....[1]....
        /*0334*/ 	.word	0x000002b0
        /*0338*/ 	.word	0x000000ff
        /*033c*/ 	.word	0x00013220
        /*0340*/ 	.short	0x0100
        /*0342*/ 	.byte	0x08
	.zero		1


	//   ....[2]....
        /*0344*/ 	.word	0x000003a0
        /*0348*/ 	.word	0x000000ff
        /*034c*/ 	.word	0x00013230
        /*0350*/ 	.short	0x0100
        /*0352*/ 	.byte	0x08
	.zero		1


	//   ....[3]....
        /*0354*/ 	.word	0x000003b0
        /*0358*/ 	.word	0x000000ff
        /*035c*/ 	.word	0x00013240
        /*0360*/ 	.short	0x0100
        /*0362*/ 	.byte	0x08
	.zero		1


	//   ....[4]....
        /*0364*/ 	.word	0x000003c0
        /*0368*/ 	.word	0x000000ff
        /*036c*/ 	.word	0x00013238
        /*0370*/ 	.short	0x0100
        /*0372*/ 	.byte	0x08
	.zero		1


	//   ....[5]....
        /*0374*/ 	.word	0x000003d0
        /*0378*/ 	.word	0x000000ff
        /*037c*/ 	.word	0x00013248
        /*0380*/ 	.short	0x0100
        /*0382*/ 	.byte	0x08
	.zero		1


	//   ....[6]....
        /*0384*/ 	.word	0x00000500
        /*0388*/ 	.word	0x000000ff
        /*038c*/ 	.word	0x00013250
        /*0390*/ 	.short	0x0100
        /*0392*/ 	.byte	0x08
	.zero		1


	//   ....[7]....
        /*0394*/ 	.word	0x00000510
        /*0398*/ 	.word	0x000000ff
        /*039c*/ 	.word	0x00013260
        /*03a0*/ 	.short	0x0100
        /*03a2*/ 	.byte	0x08
	.zero		1


	//   ....[8]....
        /*03a4*/ 	.word	0x00000520
        /*03a8*/ 	.word	0x000000ff
        /*03ac*/ 	.word	0x00013258
        /*03b0*/ 	.short	0x0100
        /*03b2*/ 	.byte	0x08
	.zero		1


	//   ....[9]....
        /*03b4*/ 	.word	0x00000530
        /*03b8*/ 	.word	0x000000ff
        /*03bc*/ 	.word	0x00013268
        /*03c0*/ 	.short	0x0100
        /*03c2*/ 	.byte	0x08
	.zero		1


	//   ....[10]....
        /*03c4*/ 	.word	0x00000620
        /*03c8*/ 	.word	0x000000ff
        /*03cc*/ 	.word	0x00013270
        /*03d0*/ 	.short	0x0100
        /*03d2*/ 	.byte	0x06
	.zero		1


	//   ....[11]....
        /*03d4*/ 	.word	0x00000630
        /*03d8*/ 	.word	0x000000ff
        /*03dc*/ 	.word	0x00013280
        /*03e0*/ 	.short	0x0100
        /*03e2*/ 	.byte	0x06
	.zero		1


	//   ....[12]....
        /*03e4*/ 	.word	0x00000640
        /*03e8*/ 	.word	0x000000ff
        /*03ec*/ 	.word	0x00013278
        /*03f0*/ 	.short	0x0100
        /*03f2*/ 	.byte	0x06
	.zero		1


	//   ....[13]....
        /*03f4*/ 	.word	0x00000650
        /*03f8*/ 	.word	0x000000ff
        /*03fc*/ 	.word	0x00013288
        /*0400*/ 	.short	0x0100
        /*0402*/ 	.byte	0x06
	.zero		1


	//   ....[14]....
        /*0404*/ 	.word	0x00000780
        /*0408*/ 	.word	0x000000ff
        /*040c*/ 	.word	0x00013290
        /*0410*/ 	.short	0x0100
        /*0412*/ 	.byte	0x08
	.zero		1


	//   ....[15]....
        /*0414*/ 	.word	0x00000790
        /*0418*/ 	.word	0x000000ff
        /*041c*/ 	.word	0x000132a0
        /*0420*/ 	.short	0x0100
        /*0422*/ 	.byte	0x08
	.zero		1


	//   ....[16]....
        /*0424*/ 	.word	0x000007a0
        /*0428*/ 	.word	0x000000ff
        /*042c*/ 	.word	0x00013298
        /*0430*/ 	.short	0x0100
        /*0432*/ 	.byte	0x08
	.zero		1


	//   ....[17]....
        /*0434*/ 	.word	0x000007b0
        /*0438*/ 	.word	0x000000ff
        /*043c*/ 	.word	0x000132a8
        /*0440*/ 	.short	0x0100
        /*0442*/ 	.byte	0x08
	.zero		1


	//   ....[18]....
        /*0444*/ 	.word	0x000008e0
        /*0448*/ 	.word	0x000000ff
        /*044c*/ 	.word	0x000132b0
        /*0450*/ 	.short	0x0100
        /*0452*/ 	.byte	0x08
	.zero		1


	//   ....[19]....
        /*0454*/ 	.word	0x000008f0
        /*0458*/ 	.word	0x000000ff
        /*045c*/ 	.word	0x000132c0
        /*0460*/ 	.short	0x0100
        /*0462*/ 	.byte	0x08
	.zero		1


	//   ....[20]....
        /*0464*/ 	.word	0x00000900
        /*0468*/ 	.word	0x000000ff
        /*046c*/ 	.word	0x000132b8
        /*0470*/ 	.short	0x0100
        /*0472*/ 	.byte	0x08
	.zero		1


	//   ....[21]....
        /*0474*/ 	.word	0x00000910
        /*0478*/ 	.word	0x000000ff
        /*047c*/ 	.word	0x000132c8
        /*0480*/ 	.short	0x0100
        /*0482*/ 	.byte	0x08
	.zero		1


	//   ....[22]....
        /*0484*/ 	.word	0x00001890
        /*0488*/ 	.word	0x00000000
        /*048c*/ 	.word	0x00013200
        /*0490*/ 	.short	0x010a
        /*0492*/ 	.byte	0x3f
	.zero		1


	//   ....[23]....
        /*0494*/ 	.word	0x00001920
        /*0498*/ 	.word	0x00000005
        /*049c*/ 	.word	0x00013230
        /*04a0*/ 	.short	0x010a
        /*04a2*/ 	.byte	0x3f
	.zero		1


	//   ....[24]....
        /*04a4*/ 	.word	0x000019f0
        /*04a8*/ 	.word	0x00000005
        /*04ac*/ 	.word	0x00013230
        /*04b0*/ 	.short	0x010a
        /*04b2*/ 	.byte	0x3f
	.zero		1


	//   ....[25]....
        /*04b4*/ 	.word	0x00003330
        /*04b8*/ 	.word	0x0000003a
        /*04bc*/ 	.word	0x00000000
        /*04c0*/ 	.short	0x0101
        /*04c2*/ 	.byte	0x3f
	.zero		1


	//   ....[26]....
        /*04c4*/ 	.word	0x00004280
        /*04c8*/ 	.word	0x00000005
        /*04cc*/ 	.word	0x00013230
        /*04d0*/ 	.short	0x010a
        /*04d2*/ 	.byte	0x3f
	.zero		1


	//   ....[27]....
        /*04d4*/ 	.word	0x000042c0
        /*04d8*/ 	.word	0x00000005
        /*04dc*/ 	.word	0x00013230
        /*04e0*/ 	.short	0x010a
        /*04e2*/ 	.byte	0x3f
	.zero		1


	//   ....[28]....
        /*04e4*/ 	.word	0x00004720
        /*04e8*/ 	.word	0x000000ff
        /*04ec*/ 	.word	0x00013250
        /*04f0*/ 	.short	0x010a
        /*04f2*/ 	.byte	0x0c
	.zero		1


	//   ....[29]....
        /*04f4*/ 	.word	0x00004760
        /*04f8*/ 	.word	0x000000ff
        /*04fc*/ 	.word	0x00013250
        /*0500*/ 	.short	0x010a
        /*0502*/ 	.byte	0x0c
	.zero		1


	//   ....[30]....
        /*0504*/ 	.word	0x00005cd0
        /*0508*/ 	.word	0x00000006
        /*050c*/ 	.word	0x00000000
        /*0510*/ 	.short	0x0101
        /*0512*/ 	.byte	0x3f
	.zero		1


	//   ....[31]....
        /*0514*/ 	.word	0x00006060
        /*0518*/ 	.word	0x000000ff
        /*051c*/ 	.word	0x00000000
        /*0520*/ 	.short	0x0101
        /*0522*/ 	.byte	0x06
	.zero		1


	//   ....[32]....
        /*0524*/ 	.word	0x000064a0
        /*0528*/ 	.word	0x00000014
        /*052c*/ 	.word	0x00013250
        /*0530*/ 	.short	0x010a
        /*0532*/ 	.byte	0x3f
	.zero		1


	//   ....[33]....
        /*0534*/ 	.word	0x000064f0
        /*0538*/ 	.word	0x00000014
        /*053c*/ 	.word	0x00013250
        /*0540*/ 	.short	0x010a
        /*0542*/ 	.byte	0x3f
	.zero		1


	//   ....[34]....
        /*0544*/ 	.word	0x00006ba0
        /*0548*/ 	.word	0x00000005
        /*054c*/ 	.word	0x00000000
        /*0550*/ 	.short	0x0101
        /*0552*/ 	.byte	0x3f
	.zero		1


	//   ....[35]....
        /*0554*/ 	.word	0x00007c70
        /*0558*/ 	.word	0x00000002
        /*055c*/ 	.word	0x00000000
        /*0560*/ 	.short	0x0101
        /*0562*/ 	.byte	0x3f
	.zero		1


	//   ....[36]....
        /*0564*/ 	.word	0x0000a5b0
        /*0568*/ 	.word	0x00000005
        /*056c*/ 	.word	0x00013280
        /*0570*/ 	.short	0x010a
        /*0572*/ 	.byte	0x3f
	.zero		1


	//   ....[37]....
        /*0574*/ 	.word	0x0000a740
        /*0578*/ 	.word	0x00000005
        /*057c*/ 	.word	0x00013240
        /*0580*/ 	.short	0x010a
        /*0582*/ 	.byte	0x3f
	.zero		1


	//   ....[38]....
        /*0584*/ 	.word	0x0000aa10
        /*0588*/ 	.word	0x000000ff
        /*058c*/ 	.word	0x00013220
        /*0590*/ 	.short	0x010a
        /*0592*/ 	.byte	0x28
	.zero		1


	//   ....[39]....
        /*0594*/ 	.word	0x0000acc0
        /*0598*/ 	.word	0x00000009
        /*059c*/ 	.word	0x00013280
        /*05a0*/ 	.short	0x010a
        /*05a2*/ 	.byte	0x3f
	.zero		1


	//   ....[40]....
        /*05a4*/ 	.word	0x0000af20
        /*05a8*/ 	.word	0x00000009
        /*05ac*/ 	.word	0x00013240
        /*05b0*/ 	.short	0x010a
        /*05b2*/ 	.byte	0x3f
	.zero		1


	//   ....[41]....
        /*05b4*/ 	.word	0x0000b1d0
        /*05b8*/ 	.word	0x0000000c
        /*05bc*/ 	.word	0x00013270
        /*05c0*/ 	.short	0x010a
        /*05c2*/ 	.byte	0x3f
	.zero		1


	//   ....[42]....
        /*05c4*/ 	.word	0x0000b240
        /*05c8*/ 	.word	0x0000000c
        /*05cc*/ 	.word	0x00013260
        /*05d0*/ 	.short	0x010a
        /*05d2*/ 	.byte	0x3f
	.zero		1


	//   ....[43]....
        /*05d4*/ 	.word	0x0000b500
        /*05d8*/ 	.word	0x0000000c
        /*05dc*/ 	.word	0x00013250
        /*05e0*/ 	.short	0x0101
        /*05e2*/ 	.byte	0x3f
	.zero		1


	//   ....[44]....
        /*05e4*/ 	.word	0x0000b570
        /*05e8*/ 	.word	0x00000003
        /*05ec*/ 	.word	0x00000000
        /*05f0*/ 	.short	0x0101
        /*05f2*/ 	.byte	0x3f
	.zero		1


	//   ....[45]....
        /*05f4*/ 	.word	0x0000b730
        /*05f8*/ 	.word	0x00000002
        /*05fc*/ 	.word	0x00013270
        /*0600*/ 	.short	0x010a
        /*0602*/ 	.byte	0x3f
	.zero		1


	//   ....[46]....
        /*0604*/ 	.word	0x0000b7a0
        /*0608*/ 	.word	0x00000002
        /*060c*/ 	.word	0x00013260
        /*0610*/ 	.short	0x010a
        /*0612*/ 	.byte	0x3f
	.zero		1


	//   ....[47]....
        /*0614*/ 	.word	0x0000ba60
        /*0618*/ 	.word	0x00000002
        /*061c*/ 	.word	0x00013250
        /*0620*/ 	.short	0x0101
        /*0622*/ 	.byte	0x3f
	.zero		1


	//   ....[48]....
        /*0624*/ 	.word	0x0000bad0
        /*0628*/ 	.word	0x00000000
        /*062c*/ 	.word	0x00000000
        /*0630*/ 	.short	0x0101
        /*0632*/ 	.byte	0x3f
	.zero		1


	//   ....[49]....
        /*0634*/ 	.word	0x0000c4e0
        /*0638*/ 	.word	0x00000007
        /*063c*/ 	.word	0x00013220
        /*0640*/ 	.short	0x010a
        /*0642*/ 	.byte	0x3f
	.zero		1


	//   ....[50]....
        /*0644*/ 	.word	0x0000c680
        /*0648*/ 	.word	0x00000005
        /*064c*/ 	.word	0x00000000
        /*0650*/ 	.short	0x010a
        /*0652*/ 	.byte	0x3f
	.zero		1


	//   ....[51]....
        /*0654*/ 	.word	0x0000c6f0
        /*0658*/ 	.word	0x00000003
        /*065c*/ 	.word	0x00000000
        /*0660*/ 	.short	0x010a
        /*0662*/ 	.byte	0x3f
	.zero		1


	//   ....[52]....
        /*0664*/ 	.word	0x0000c740
        /*0668*/ 	.word	0x00000003
        /*066c*/ 	.word	0x00013260
        /*0670*/ 	.short	0x010a
        /*0672*/ 	.byte	0x3f
	.zero		1


	//   ....[53]....
        /*0674*/ 	.word	0x0000c790
        /*0678*/ 	.word	0x00000005
        /*067c*/ 	.word	0x00013260
        /*0680*/ 	.short	0x010a
        /*0682*/ 	.byte	0x3f
	.zero		1


	//   ....[54]....
        /*0684*/ 	.word	0x0000c7d0
        /*0688*/ 	.word	0x00000003
        /*068c*/ 	.word	0x00013280
        /*0690*/ 	.short	0x010a
        /*0692*/ 	.byte	0x3f
	.zero		1


	//   ....[55]....
        /*0694*/ 	.word	0x0000c7f0
        /*0698*/ 	.word	0x00000005
        /*069c*/ 	.word	0x00013280
        /*06a0*/ 	.short	0x010a
        /*06a2*/ 	.byte	0x3f
	.zero		1


	//   ....[56]....
        /*06a4*/ 	.word	0x0000c850
        /*06a8*/ 	.word	0x00000000
        /*06ac*/ 	.word	0x00013200
        /*06b0*/ 	.short	0x010a
        /*06b2*/ 	.byte	0x3f
	.zero		1


	//   ....[57]....
        /*06b4*/ 	.word	0x0000c8a0
        /*06b8*/ 	.word	0x00000005
        /*06bc*/ 	.word	0x00013230
        /*06c0*/ 	.short	0x010a
        /*06c2*/ 	.byte	0x3f
	.zero		1


	//   ....[58]....
        /*06c4*/ 	.word	0x0000c8f0
        /*06c8*/ 	.word	0x00000005
        /*06cc*/ 	.word	0x00013230
        /*06d0*/ 	.short	0x010a
        /*06d2*/ 	.byte	0x3f
	.zero		1


	//   ....[59]....
        /*06d4*/ 	.word	0x0000c950
        /*06d8*/ 	.word	0x0000000d
        /*06dc*/ 	.word	0x00013250
        /*06e0*/ 	.short	0x010a
        /*06e2*/ 	.byte	0x3f
	.zero		1


	//   ....[60]....
        /*06e4*/ 	.word	0x0000c9a0
        /*06e8*/ 	.word	0x00000014
        /*06ec*/ 	.word	0x00013250
        /*06f0*/ 	.short	0x010a
        /*06f2*/ 	.byte	0x3f
	.zero		1


	//   ....[61]....
        /*06f4*/ 	.word	0x0000caf0
        /*06f8*/ 	.word	0x00000005
        /*06fc*/ 	.word	0x00013280
        /*0700*/ 	.short	0x010a
        /*0702*/ 	.byte	0x3f
	.zero		1


	//   ....[62]....
        /*0704*/ 	.word	0x0000cb40
        /*0708*/ 	.word	0x00000005
        /*070c*/ 	.word	0x00013240
        /*0710*/ 	.short	0x010a
        /*0712*/ 	.byte	0x3f
	.zero		1


	//   ....[63]....
        /*0714*/ 	.word	0x0000cba0
        /*0718*/ 	.word	0x00000003
        /*071c*/ 	.word	0x00013220
        /*0720*/ 	.short	0x010a
        /*0722*/ 	.byte	0x3f
	.zero		1


	//   ....[64]....
        /*0724*/ 	.word	0x0000cbf0
        /*0728*/ 	.word	0x00000009
        /*072c*/ 	.word	0x00013280
        /*0730*/ 	.short	0x010a
        /*0732*/ 	.byte	0x3f
	.zero		1


	//   ....[65]....
        /*0734*/ 	.word	0x0000cc40
        /*0738*/ 	.word	0x00000009
        /*073c*/ 	.word	0x00013240
        /*0740*/ 	.short	0x010a
        /*0742*/ 	.byte	0x3f
	.zero		1


	//   ....[66]....
        /*0744*/ 	.word	0x0000cc90
        /*0748*/ 	.word	0x0000000c
        /*074c*/ 	.word	0x00013270
        /*0750*/ 	.short	0x010a
        /*0752*/ 	.byte	0x3f
	.zero		1


	//   ....[67]....
        /*0754*/ 	.word	0x0000cce0
        /*0758*/ 	.word	0x0000000c
        /*075c*/ 	.word	0x00013260
        /*0760*/ 	.short	0x010a
        /*0762*/ 	.byte	0x3f
	.zero		1


	//   ....[68]....
        /*0764*/ 	.word	0x0000cd30
        /*0768*/ 	.word	0x00000002
        /*076c*/ 	.word	0x00013270
        /*0770*/ 	.short	0x010a
        /*0772*/ 	.byte	0x3f
	.zero		1


	//   ....[69]....
        /*0774*/ 	.word	0x0000cd80
        /*0778*/ 	.word	0x00000002
        /*077c*/ 	.word	0x00013260
        /*0780*/ 	.short	0x010a
        /*0782*/ 	.byte	0x3f
	.zero		1


	//   ....[70]....
        /*0784*/ 	.word	0x0000cdd0
        /*0788*/ 	.word	0x00000007
        /*078c*/ 	.word	0x00013220
        /*0790*/ 	.short	0x010a
        /*0792*/ 	.byte	0x3f
	.zero		1


	//   ....[71]....
        /*0794*/ 	.word	0x0000cf70
        /*0798*/ 	.word	0x00000005
        /*079c*/ 	.word	0x00000000
        /*07a0*/ 	.short	0x010a
        /*07a2*/ 	.byte	0x3f
	.zero		1


	//   ....[72]....
        /*07a4*/ 	.word	0x0000cfc0
        /*07a8*/ 	.word	0x00000003
        /*07ac*/ 	.word	0x00000000
        /*07b0*/ 	.short	0x010a
        /*07b2*/ 	.byte	0x3f
	.zero		1


	//   ....[73]....
        /*07b4*/ 	.word	0x0000d010
        /*07b8*/ 	.word	0x00000003
        /*07bc*/ 	.word	0x00013260
        /*07c0*/ 	.short	0x010a
        /*07c2*/ 	.byte	0x3f
	.zero		1


	//   ....[74]....
        /*07c4*/ 	.word	0x0000d060
        /*07c8*/ 	.word	0x00000005
        /*07cc*/ 	.word	0x00013260
        /*07d0*/ 	.short	0x010a
        /*07d2*/ 	.byte	0x3f
	.zero		1


	//   ....[75]....
        /*07d4*/ 	.word	0x0000d0b0
        /*07d8*/ 	.word	0x00000003
        /*07dc*/ 	.word	0x00013280
        /*07e0*/ 	.short	0x010a
        /*07e2*/ 	.byte	0x3f
	.zero		1


	//----- nvinfo : EIATTR_NUM_MBARRIERS
	.align		4
.L_119:
        /*07e4*/ 	.byte	0x03, 0x38
        /*07e6*/ 	.short	0x0016


	//----- nvinfo : EIATTR_EXIT_INSTR_OFFSETS
	.align		4
        /*07e8*/ 	.byte	0x04, 0x1c
        /*07ea*/ 	.short	(.L_121 - .L_120)


	//   ....[0]....
.L_120:
        /*07ec*/ 	.word	0x00000a70


	//   ....[1]....
        /*07f0*/ 	.word	0x00008a20


	//   ....[2]....
        /*07f4*/ 	.word	0x0000c840


	//----- nvinfo : EIATTR_MAX_THREADS
	.align		4
.L_121:
        /*07f8*/ 	.byte	0x04, 0x05
        /*07fa*/ 	.short	(.L_123 - .L_122)
.L_122:
        /*07fc*/ 	.word	0x00000200
        /*0800*/ 	.word	0x00000001
        /*0804*/ 	.word	0x00000001


	//----- nvinfo : EIATTR_CRS_STACK_SIZE
	.align		4
.L_123:
        /*0808*/ 	.byte	0x04, 0x1e
        /*080a*/ 	.short	(.L_125 - .L_124)
.L_124:
        /*080c*/ 	.word	0x00000000


	//----- nvinfo : EIATTR_CBANK_PARAM_SIZE
	.align		4
.L_125:
        /*0810*/ 	.byte	0x03, 0x19
        /*0812*/ 	.short	0x0a70


	//----- nvinfo : EIATTR_PARAM_CBANK
	.align		4
        /*0814*/ 	.byte	0x04, 0x0a
        /*0816*/ 	.short	(.L_127 - .L_126)
	.align		4
.L_126:
        /*0818*/ 	.word	index@(.nv.constant0._ZN7cutlass13device_kernelIN5flash11enable_sm90INS1_16FlashAttnFwdSm90INS1_25CollectiveMainloopFwdSm90ILi2EN4cute5tupleIJNS5_1CILi1EEES8_S8_EEENS6_IJNS7_ILi192EEENS7_ILi160EEENS7_ILi64EEEEEELi64ENS_12float_e4m3_tEfNS_4arch4Sm90ELb0ELb0ELb0ELb1ELb0ELb0ELb0ELb1ELb1ELb0ELb0ELb0EEENS1_21CollectiveEpilogueFwdINS6_IJSA_SC_SB_EEES9_NS_10bfloat16_tESG_Li384ELb1ELb0ELb0ELb1EEENS1_36VarlenDynamicPersistentTileSchedulerILi192ELi160ELi384ELi128ELb0ELb0ELb1ELb0ELb1ELb1EEEEEEEEEvNT_6ParamsE)
        /*081c*/ 	.short	0x0210
        /*081e*/ 	.short	0x0a70


	//----- nvinfo : EIATTR_SW_WAR
	.align		4
.L_127:
        /*0820*/ 	.byte	0x04, 0x36
        /*0822*/ 	.short	(.L_129 - .L_128)
.L_128:
        /*0824*/ 	.word	0x00000008
.L_129:


//--------------------- .nv.info._ZN7cutlass13device_kernelIN5flash11enable_sm90INS1_16FlashAttnFwdSm90INS1_25CollectiveMainloopFwdSm90ILi2EN4cute5tupleIJNS5_1CILi1EEES8_S8_EEENS6_IJNS7_ILi192EEENS7_ILi160EEENS7_ILi64EEEEEELi64ENS_12float_e4m3_tEfNS_4arch4Sm90ELb0ELb0ELb0ELb1ELb0ELb1ELb0ELb1ELb1ELb0ELb0ELb0EEENS1_21CollectiveEpilogueFwdINS6_IJSA_SC_SB_EEES9_NS_10bfloat16_tESG_Li384ELb1ELb0ELb0ELb1EEENS1_36VarlenDynamicPersistentTileSchedulerILi192ELi160ELi384ELi128ELb0ELb0ELb1ELb0ELb1ELb1EEEEEEEEEvNT_6ParamsE --------------------------
	.section	.nv.info._ZN7cutlass13device_kernelIN5flash11enable_sm90INS1_16FlashAttnFwdSm90INS1_25CollectiveMainloopFwdSm90ILi2EN4cute5tupleIJNS5_1CILi1EEES8_S8_EEENS6_IJNS7_ILi192EEENS7_ILi160EEENS7_ILi64EEEEEELi64ENS_12float_e4m3_tEfNS_4arch4Sm90ELb0ELb0ELb0ELb1ELb0ELb1ELb0ELb1ELb1ELb0ELb0ELb0EEENS1_21CollectiveEpilogueFwdINS6_IJSA_SC_SB_EEES9_NS_10bfloat16_tESG_Li384ELb1ELb0ELb0ELb1EEENS1_36VarlenDynamicPersistentTileSchedulerILi192ELi160ELi384ELi128ELb0ELb0ELb1ELb0ELb1ELb1EEEEEEEEEvNT_6ParamsE,"",@"SHT_CUDA_INFO"
	.sectionflags	@""
	.align	4


	//----- nvinfo : EIATTR_CUDA_API_VERSION
	.align		4
        /*0000*/ 	.byte	0x04, 0x37
        /*0002*/ 	.short	(.L_131 - .L_130)
.L_130:
        /*0004*/ 	.word	0x00000082


	//----- nvinfo : EIATTR_KPARAM_INFO
	.align		4
.L_131:
        /*0008*/ 	.byte	0x04, 0x17
        /*000a*/ 	.short	(.L_133 - .L_132)
.L_132:
        /*000c*/ 	.word	0x00000000
        /*0010*/ 	.short	0x0000
        /*0012*/ 	.short	0x0070
        /*0014*/ 	.byte	0x00, 0xf0, 0x01, 0x28


	//----- nvinfo : EIATTR_SPARSE_MMA_MASK
	.align		4
.L_133:
        /*0018*/ 	.byte	0x03, 0x50
        /*001a*/ 	.short	0x0000


	//----- nvinfo : EIATTR_MAXREG_COUNT
	.align		4
        /*001c*/ 	.byte	0x03, 0x1b
        /*001e*/ 	.short	0x0080


	//----- nvinfo : EIATTR_NUM_BARRIERS
	.align		4
        /*0020*/ 	.byte	0x02, 0x4c
        /*0022*/ 	.byte	0x10
	.zero		1


	//----- nvinfo : EIATTR_EXTERNS
	.align		4
        /*0024*/ 	.byte	0x04, 0x0f
        /*0026*/ 	.short	(.L_135 - .L_134)


	//   ....[0]....
	.align		4
.L_134:
        /*0028*/ 	.word	index@(__assertfail)


	//----- nvinfo : EIATTR_ANNOTATIONS
	.align		4
.L_135:
        /*002c*/ 	.byte	0x04, 0x55
        /*002e*/ 	.short	(.L_137 - .L_136)


	//   ....[0]....
.L_136:
        /*0030*/ 	.word	0x00000001
        /*0034*/ 	.byte	0xc0, 0x0a, 0x00, 0x00, 0x01, 0x00, 0x00, 0x00, 0x50, 0x0e, 0x00, 0x00, 0x01, 0x00, 0x00, 0x00
        /* <DEDUP_REMOVED lines=49> */
        /*0354*/ 	.byte	0x60, 0x3d, 0x01, 0x00


	//----- nvinfo : EIATTR_MERCURY_ISA_VERSION
	.align		4
.L_137:
        /*0358*/ 	.byte	0x03, 0x5f
        /*035a*/ 	.short	0x0101


	//----- nvinfo : EIATTR_UNUSED_LOAD_BYTE_OFFSET
	.align		4
        /*035c*/ 	.byte	0x04, 0x44
        /*035e*/ 	.short	(.L_139 - .L_138)


	//   ....[0]....
.L_138:
        /*0360*/ 	.word	0x00000ad0
        /*0364*/ 	.word	0x0000fff0


	//   ....[1]....
        /*0368*/ 	.word	0x0000d500
        /*036c*/ 	.word	0x0000fff0


	//----- nvinfo : EIATTR_INT_WARP_WIDE_INSTR_OFFSETS
	.align		4
.L_139:
        /*0370*/ 	.byte	0x04, 0x31
        /*0372*/ 	.short	(.L_141 - .L_140)


	//   ....[0]....
.L_140:
        /*0374*/ 	.word	0x000001c0


	//   ....[1]....
        /*0378*/ 	.word	0x00000200


	//   ....[2]....
        /*037c*/ 	.word	0x00000270


	//   ....[3]....
        /*0380*/ 	.word	0x00010fd0


	//   ....[4]....
        /*0384*/ 	.word	0x00011060


	//   ....[5]....
        /*0388*/ 	.word	0x00011770


	//   ....[6]....
        /*038c*/ 	.word	0x000117b0


	//   ....[7]....
        /*0390*/ 	.word	0x00012dc0


	//   ....[8]....
        /*0394*/ 	.word	0x00012e50


	//----- nvinfo : EIATTR_COOP_GROUP_MASK_REGIDS
	.align		4
.L_141:
        /*0398*/ 	.byte	0x04, 0x29
        /*039a*/ 	.short	(.L_143 - .L_142)


	//   ....[0]....
.L_142:
        /*039c*/ 	.word	0xffffffff


	//   ....[1]....
        /*03a0*/ 	.word	0xffffffff


	//   ....[2]....
        /*03a4*/ 	.word	0xffffffff


	//   ....[3]....
        /*03a8*/ 	.word	0xffffffff


	//   ....[4]....
        /*03ac*/ 	.word	0xffffffff


	//   ....[5]....
        /*03b0*/ 	.word	0xffffffff


	//   ....[6]....
        /*03b4*/ 	.word	0xffffffff


	//   ....[7]....
        /*03b8*/ 	.word	0xffffffff


	//   ....[8]....
        /*03bc*/ 	.word	0xffffffff


	//   ....[9]....
        /*03c0*/ 	.word	0xffffffff


	//   ....[10]....
        /*03c4*/ 	.word	0xffffffff


	//   ....[11]....
        /*03c8*/ 	.word	0xffffffff


	//   ....[12]....
        /*03cc*/ 	.word	0xffffffff


	//   ....[13]....
        /*03d0*/ 	.word	0xffffffff


	//   ....[14]....
        /*03d4*/ 	.word	0xffffffff


	//   ....[15]....
        /*03d8*/ 	.word	0xffffffff


	//   ....[16]....
        /*03dc*/ 	.word	0xffffffff


	//   ....[17]....
        /*03e0*/ 	.word	0xffffffff


	//   ....[18]....
        /*03e4*/ 	.word	0xffffffff


	//   ....[19]....
        /*03e8*/ 	.word	0xffffffff


	//   ....[20]....
        /*03ec*/ 	.word	0xffffffff


	//   ....[21]....
        /*03f0*/ 	.word	0xffffffff


	//   ....[22]....
        /*03f4*/ 	.word	0xffffffff


	//   ....[23]....
        /*03f8*/ 	.word	0xffffffff


	//   ....[24]....
        /*03fc*/ 	.word	0xffffffff


	//   ....[25]....
        /*0400*/ 	.word	0xffffffff


	//   ....[26]....
        /*0404*/ 	.word	0xffffffff


	//   ....[27]....
        /*0408*/ 	.word	0xffffffff


	//   ....[28]....
        /*040c*/ 	.word	0xffffffff


	//   ....[29]....
        /*0410*/ 	.word	0xffffffff


	//   ....[30]....
        /*0414*/ 	.word	0xffffffff


	//   ....[31]....
        /*0418*/ 	.word	0xffffffff


	//   ....[32]....
        /*041c*/ 	.word	0xffffffff


	//   ....[33]....
        /*0420*/ 	.word	0xffffffff


	//   ....[34]....
        /*0424*/ 	.word	0xffffffff


	//   ....[35]....
        /*0428*/ 	.word	0xffffffff


	//   ....[36]....
        /*042c*/ 	.word	0xffffffff


	//   ....[37]....
        /*0430*/ 	.word	0xffffffff


	//   ....[38]....
        /*0434*/ 	.word	0xffffffff


	//   ....[39]....
        /*0438*/ 	.word	0xffffffff


	//   ....[40]....
        /*043c*/ 	.word	0xffffffff


	//   ....[41]....
        /*0440*/ 	.word	0xffffffff


	//   ....[42]....
        /*0444*/ 	.word	0xffffffff


	//   ....[43]....
        /*0448*/ 	.word	0xffffffff


	//   ....[44]....
        /*044c*/ 	.word	0xffffffff


	//   ....[45]....
        /*0450*/ 	.word	0xffffffff


	//   ....[46]....
        /*0454*/ 	.word	0xffffffff


	//   ....[47]....
        /*0458*/ 	.word	0xffffffff


	//   ....[48]....
        /*045c*/ 	.word	0xffffffff


	//   ....[49]....
        /*0460*/ 	.word	0xffffffff


	//   ....[50]....
        /*0464*/ 	.word	0xffffffff


	//   ....[51]....
        /*0468*/ 	.word	0xffffffff


	//   ....[52]....
        /*046c*/ 	.word	0xffffffff


	//   ....[53]....
        /*0470*/ 	.word	0xffffffff


	//   ....[54]....
        /*0474*/ 	.word	0xffffffff


	//   ....[55]....
        /*0478*/ 	.word	0xffffffff


	//   ....[56]....
        /*047c*/ 	.word	0xffffffff


	//   ....[57]....
        /*0480*/ 	.word	0xffffffff


	//   ....[58]....
        /*0484*/ 	.word	0xffffffff


	//   ....[59]....
        /*0488*/ 	.word	0xffffffff


	//   ....[60]....
        /*048c*/ 	.word	0xffffffff


	//   ....[61]....
        /*0490*/ 	.word	0xffffffff


	//   ....[62]....
        /*0494*/ 	.word	0xffffffff


	//   ....[63]....
        /*0498*/ 	.word	0xffffffff


	//   ....[64]....
        /*049c*/ 	.word	0xffffffff


	//   ....[65]....
        /*04a0*/ 	.word	0xffffffff


	//   ....[66]....
        /*04a4*/ 	.word	0xffffffff


	//   ....[67]....
        /*04a8*/ 	.word	0xffffffff


	//   ....[68]....
        /*04ac*/ 	.word	0xffffffff


	//   ....[69]....
        /*04b0*/ 	.word	0xffffffff


	//   ....[70]....
        /*04b4*/ 	.word	0xffffffff


	//   ....[71]....
        /*04b8*/ 	.word	0xffffffff


	//   ....[72]....
        /*04bc*/ 	.word	0x0500000f


	//   ....[73]....
        /*04c0*/ 	.word	0x0500000f


	//   ....[74]....
        /*04c4*/ 	.word	0x0500000f


	//   ....[75]....
        /*04c8*/ 	.word	0x0500000f


	//   ....[76]....
        /*04cc*/ 	.word	0x0500000f


	//   ....[77]....
        /*04d0*/ 	.word	0x0500000f


	//   ....[78]....
        /*04d4*/ 	.word	0x0500000f


	//   ....[79]....
        /*04d8*/ 	.word	0x0500000f


	//   ....[80]....
        /*04dc*/ 	.word	0x0500000f


	//   ....[81]....
        /*04e0*/ 	.word	0x0500000f


	//   ....[82]....
        /*04e4*/ 	.word	0x0500000f


	//   ....[83]....
        /*04e8*/ 	.word	0x0500000f


	//   ....[84]....
        /*04ec*/ 	.word	0x0500000f


	//   ....[85]....
        /*04f0*/ 	.word	0x0500000f


	//   ....[86]....
        /*04f4*/ 	.word	0x0500000f


	//   ....[87]....
        /*04f8*/ 	.word	0x0500000f


	//   ....[88]....
        /*04fc*/ 	.word	0x0500000f


	//   ....[89]....
        /*0500*/ 	.word	0x0500000f


	//   ....[90]....
        /*0504*/ 	.word	0x0500000f


	//   ....[91]....
        /*0508*/ 	.word	0x0500000f


	//   ....[92]....
        /*050c*/ 	.word	0x0500000f


	//   ....[93]....
        /*0510*/ 	.word	0x0500000f


	//   ....[94]....
        /*0514*/ 	.word	0x0500000f


	//   ....[95]....
        /*0518*/ 	.word	0x0500000f


	//   ....[96]....
        /*051c*/ 	.word	0x0500000f


	//   ....[97]....
        /*0520*/ 	.word	0x0500000f


	//   ....[98]....
        /*0524*/ 	.word	0x0500000f


	//   ....[99]....
        /*0528*/ 	.word	0x0500000f


	//----- nvinfo : EIATTR_COOP_GROUP_INSTR_OFFSETS
	.align		4
.L_143:
        /*052c*/ 	.byte	0x04, 0x28
        /*052e*/ 	.short	(.L_145 - .L_144)


	//   ....[0]....
.L_144:
        /*0530*/ 	.word	0x00000070


	//   ....[1]....
        /*0534*/ 	.word	0x000001d0


	//   ....[2]....
        /*0538*/ 	.word	0x00000220


	//   ....[3]....
        /*053c*/ 	.word	0x00000450


	//   ....[4]....
        /*0540*/ 	.word	0x000005b0


	//   ....[5]....
        /*0544*/ 	.word	0x000006d0


	//   ....[6]....
        /*0548*/ 	.word	0x00000830


	//   ....[7]....
        /*054c*/ 	.word	0x00005080


	//   ....[8]....
        /*0550*/ 	.word	0x00008cb0


	//   ....[9]....
        /*0554*/ 	.word	0x00008db0


	//   ....[10]....
        /*0558*/ 	.word	0x00009490


	//   ....[11]....
        /*055c*/ 	.word	0x00009500


	//   ....[12]....
        /*0560*/ 	.word	0x0000b4b0


	//   ....[13]....
        /*0564*/ 	.word	0x0000b4e0


	//   ....[14]....
        /*0568*/ 	.word	0x0000b530


	//   ....[15]....
        /*056c*/ 	.word	0x0000b540


	//   ....[16]....
        /*0570*/ 	.word	0x0000ce50


	//   ....[17]....
        /*0574*/ 	.word	0x0000cf20


	//   ....[18]....
        /*0578*/ 	.word	0x0000cf70


	//   ....[19]....
        /*057c*/ 	.word	0x0000d020


	//   ....[20]....
        /*0580*/ 	.word	0x0000d960


	//   ....[21]....
        /*0584*/ 	.word	0x0000d970


	//   ....[22]....
        /*0588*/ 	.word	0x0000d980


	//   ....[23]....
        /*058c*/ 	.word	0x0000d990


	//   ....[24]....
        /*0590*/ 	.word	0x0000d9a0


	//   ....[25]....
        /*0594*/ 	.word	0x0000d9b0


	//   ....[26]....
        /*0598*/ 	.word	0x0000d9c0


	//   ....[27]....
        /*059c*/ 	.word	0x0000d9d0


	//   ....[28]....
        /*05a0*/ 	.word	0x0000d9e0


	//   ....[29]....
        /*05a4*/ 	.word	0x0000d9f0


	//   ....[30]....
        /*05a8*/ 	.word	0x0000da00


	//   ....[31]....
        /*05ac*/ 	.word	0x0000da10


	//   ....[32]....
        /*05b0*/ 	.word	0x0000da20


	//   ....[33]....
        /*05b4*/ 	.word	0x0000da30


	//   ....[34]....
        /*05b8*/ 	.word	0x0000da40


	//   ....[35]....
        /*05bc*/ 	.word	0x0000da50


	//   ....[36]....
        /*05c0*/ 	.word	0x0000f1b0


	//   ....[37]....
        /*05c4*/ 	.word	0x0000f380


	//   ....[38]....
        /*05c8*/ 	.word	0x0000f3b0


	//   ....[39]....
        /*05cc*/ 	.word	0x0000f3e0


	//   ....[40]....
        /*05d0*/ 	.word	0x0000f410


	//   ....[41]....
        /*05d4*/ 	.word	0x0000f440


	//   ....[42]....
        /*05d8*/ 	.word	0x0000f470


	//   ....[43]....
        /*05dc*/ 	.word	0x0000f5e0


	//   ....[44]....
        /*05e0*/ 	.word	0x0000f610


	//   ....[45]....
        /*05e4*/ 	.word	0x0000f640


	//   ....[46]....
        /*05e8*/ 	.word	0x0000f670


	//   ....[47]....
        /*05ec*/ 	.word	0x0000f6a0


	//   ....[48]....
        /*05f0*/ 	.word	0x0000f6d0


	//   ....[49]....
        /*05f4*/ 	.word	0x0000f760


	//   ....[50]....
        /*05f8*/ 	.word	0x0000f790


	//   ....[51]....
        /*05fc*/ 	.word	0x0000f810


	//   ....[52]....
        /*0600*/ 	.word	0x00010300


	//   ....[53]....
        /*0604*/ 	.word	0x00011960


	//   ....[54]....
        /*0608*/ 	.word	0x00013500


	//   ....[55]....
        /*060c*/ 	.word	0x00013550


	//   ....[56]....
        /*0610*/ 	.word	0x00013580


	//   ....[57]....
        /*0614*/ 	.word	0x00013590


	//   ....[58]....
        /*0618*/ 	.word	0x000135c0


	//   ....[59]....
        /*061c*/ 	.word	0x000135f0


	//   ....[60]....
        /*0620*/ 	.word	0x00013620


	//   ....[61]....
        /*0624*/ 	.word	0x00013650


	//   ....[62]....
        /*0628*/ 	.word	0x000137d0


	//   ....[63]....
        /*062c*/ 	.word	0x00013800


	//   ....[64]....
        /*0630*/ 	.word	0x00013830


	//   ....[65]....
        /*0634*/ 	.word	0x00013860


	//   ....[66]....
        /*0638*/ 	.word	0x00013890


	//   ....[67]....
        /*063c*/ 	.word	0x000138c0


	//   ....[68]....
        /*0640*/ 	.word	0x00013980


	//   ....[69]....
        /*0644*/ 	.word	0x000139a0


	//   ....[70]....
        /*0648*/ 	.word	0x00013a10


	//   ....[71]....
        /*064c*/ 	.word	0x00013e80


	//   ....[72]....
        /*0650*/ 	.word	0x00014300


	//   ....[73]....
        /*0654*/ 	.word	0x000143a0


	//   ....[74]....
        /*0658*/ 	.word	0x00014440


	//   ....[75]....
        /*065c*/ 	.word	0x000144e0


	//   ....[76]....
        /*0660*/ 	.word	0x000145d0


	//   ....[77]....
        /*0664*/ 	.word	0x00014670


	//   ....[78]....
        /*0668*/ 	.word	0x00014710


	//   ....[79]....
        /*066c*/ 	.word	0x000147b0


	//   ....[80]....
        /*0670*/ 	.word	0x00014a10


	//   ....[81]....
        /*0674*/ 	.word	0x00014cf0


	//   ....[82]....
        /*0678*/ 	.word	0x00015110


	//   ....[83]....
        /*067c*/ 	.word	0x000151b0


	//   ....[84]....
        /*0680*/ 	.word	0x000152d0


	//   ....[85]....
        /*0684*/ 	.word	0x00015340


	//   ....[86]....
        /*0688*/ 	.word	0x000153b0


	//   ....[87]....
        /*068c*/ 	.word	0x00015420


	//   ....[88]....
        /*0690*/ 	.word	0x00015490


	//   ....[89]....
        /*0694*/ 	.word	0x00015510


	//   ....[90]....
        /*0698*/ 	.word	0x000155a0


	//   ....[91]....
        /*069c*/ 	.word	0x00015630


	//   ....[92]....
        /*06a0*/ 	.word	0x000156a0


	//   ....[93]....
        /*06a4*/ 	.word	0x00015710


	//   ....[94]....
        /*06a8*/ 	.word	0x00015780


	//   ....[95]....
        /*06ac*/ 	.word	0x00015800


	//   ....[96]....
        /*06b0*/ 	.word	0x00015870


	//   ....[97]....
        /*06b4*/ 	.word	0x00015910


	//   ....[98]....
        /*06b8*/ 	.word	0x000159a0


	//   ....[99]....
        /*06bc*/ 	.word	0x00015ac0


	//----- nvinfo : EIATTR_REG_RECONFIG
	.align		4
.L_145:
        /*06c0*/ 	.byte	0x01, 0x54
	.zero		2


	//----- nvinfo : EIATTR_SYSCALL_OFFSETS
	.align		4
        /*06c4*/ 	.byte	0x04, 0x46
        /*06c6*/ 	.short	(.L_147 - .L_146)


	//   ....[0]....
.L_146:
        /*06c8*/ 	.word	0x000017f0


	//   ....[1]....
        /*06cc*/ 	.word	0x00001940


	//   ....[2]....
        /*06d0*/ 	.word	0x000051f0


	//   ....[3]....
        /*06d4*/ 	.word	0x000056a0


	//   ....[4]....
        /*06d8*/ 	.word	0x000111e0


	//   ....[5]....
        /*06dc*/ 	.word	0x00011360


	//   ....[6]....
        /*06e0*/ 	.word	0x000114c0


	//   ....[7]....
        /*06e4*/ 	.word	0x00011620


	//----- nvinfo : EIATTR_MBARRIER_INSTR_OFFSETS
	.align		4
.L_147:
        /*06e8*/ 	.byte	0x04, 0x39
        /*06ea*/ 	.short	(.L_149 - .L_148)


	//   ....[0]....
.L_148:
        /*06ec*/ 	.word	0x00000300
        /*06f0*/ 	.word	0x000000ff
        /*06f4*/ 	.word	0x00013200
        /*06f8*/ 	.short	0x0100
        /*06fa*/ 	.byte	0x08
	.zero		1


	//   ....[1]....
        /*06fc*/ 	.word	0x00000310
        /*0700*/ 	.word	0x000000ff
        /*0704*/ 	.word	0x00013220
        /*0708*/ 	.short	0x0100
        /*070a*/ 	.byte	0x08
	.zero		1


	//   ....[2]....
        /*070c*/ 	.word	0x00000400
        /*0710*/ 	.word	0x000000ff
        /*0714*/ 	.word	0x00013230
        /*0718*/ 	.short	0x0100
        /*071a*/ 	.byte	0x08
	.zero		1


	//   ....[3]....
        /*071c*/ 	.word	0x00000410
        /*0720*/ 	.word	0x000000ff
        /*0724*/ 	.word	0x00013240
        /*0728*/ 	.short	0x0100
        /*072a*/ 	.byte	0x08
	.zero		1


	//   ....[4]....
        /*072c*/ 	.word	0x00000420
        /*0730*/ 	.word	0x000000ff
        /*0734*/ 	.word	0x00013238
        /*0738*/ 	.short	0x0100
        /*073a*/ 	.byte	0x08
	.zero		1


	//   ....[5]....
        /*073c*/ 	.word	0x00000430
        /*0740*/ 	.word	0x000000ff
        /*0744*/ 	.word	0x00013248
        /*0748*/ 	.short	0x0100
        /*074a*/ 	.byte	0x08
	.zero		1


	//   ....[6]....
        /*074c*/ 	.word	0x00000560
        /*0750*/ 	.word	0x000000ff
        /*0754*/ 	.word	0x00013250
        /*0758*/ 	.short	0x0100
        /*075a*/ 	.byte	0x08
	.zero		1


	//   ....[7]....
        /*075c*/ 	.word	0x00000570
        /*0760*/ 	.word	0x000000ff
        /*0764*/ 	.word	0x00013260
        /*0768*/ 	.short	0x0100
        /*076a*/ 	.byte	0x08
	.zero		1


	//   ....[8]....
        /*076c*/ 	.word	0x00000580
        /*0770*/ 	.word	0x000000ff
        /*0774*/ 	.word	0x00013258
        /*0778*/ 	.short	0x0100
        /*077a*/ 	.byte	0x08
	.zero		1


	//   ....[9]....
        /*077c*/ 	.word	0x00000590
        /*0780*/ 	.word	0x000000ff
        /*0784*/ 	.word	0x00013268
        /*0788*/ 	.short	0x0100
        /*078a*/ 	.byte	0x08
	.zero		1


	//   ....[10]....
        /*078c*/ 	.word	0x00000680
        /*0790*/ 	.word	0x000000ff
        /*0794*/ 	.word	0x00013270
        /*0798*/ 	.short	0x0100
        /*079a*/ 	.byte	0x06
	.zero		1


	//   ....[11]....
        /*079c*/ 	.word	0x00000690
        /*07a0*/ 	.word	0x000000ff
        /*07a4*/ 	.word	0x00013280
        /*07a8*/ 	.short	0x0100
        /*07aa*/ 	.byte	0x06
	.zero		1


	//   ....[12]....
        /*07ac*/ 	.word	0x000006a0
        /*07b0*/ 	.word	0x000000ff
        /*07b4*/ 	.word	0x00013278
        /*07b8*/ 	.short	0x0100
        /*07ba*/ 	.byte	0x06
	.zero		1


	//   ....[13]....
        /*07bc*/ 	.word	0x000006b0
        /*07c0*/ 	.word	0x000000ff
        /*07c4*/ 	.word	0x00013288
        /*07c8*/ 	.short	0x0100
        /*07ca*/ 	.byte	0x06
	.zero		1


	//   ....[14]....
        /*07cc*/ 	.word	0x000007e0
        /*07d0*/ 	.word	0x000000ff
        /*07d4*/ 	.word	0x00013290
        /*07d8*/ 	.short	0x0100
        /*07da*/ 	.byte	0x08
	.zero		1


	//   ....[15]....
        /*07dc*/ 	.word	0x000007f0
        /*07e0*/ 	.word	0x000000ff
        /*07e4*/ 	.word	0x000132a0
        /*07e8*/ 	.short	0x0100
        /*07ea*/ 	.byte	0x08
	.zero		1


	//   ....[16]....
        /*07ec*/ 	.word	0x00000800
        /*07f0*/ 	.word	0x000000ff
        /*07f4*/ 	.word	0x00013298
        /*07f8*/ 	.short	0x0100
        /*07fa*/ 	.byte	0x08
	.zero		1


	//   ....[17]....
        /*07fc*/ 	.word	0x00000810
        /*0800*/ 	.word	0x000000ff
        /*0804*/ 	.word	0x000132a8
        /*0808*/ 	.short	0x0100
        /*080a*/ 	.byte	0x08
	.zero		1


	//   ....[18]....
        /*080c*/ 	.word	0x00000940
        /*0810*/ 	.word	0x000000ff
        /*0814*/ 	.word	0x000132b0
        /*0818*/ 	.short	0x0100
        /*081a*/ 	.byte	0x08
	.zero		1


	//   ....[19]....
        /*081c*/ 	.word	0x00000950
        /*0820*/ 	.word	0x000000ff
        /*0824*/ 	.word	0x000132c0
        /*0828*/ 	.short	0x0100
        /*082a*/ 	.byte	0x08
	.zero		1


	//   ....[20]....
        /*082c*/ 	.word	0x00000960
        /*0830*/ 	.word	0x000000ff
        /*0834*/ 	.word	0x000132b8
        /*0838*/ 	.short	0x0100
        /*083a*/ 	.byte	0x08
	.zero		1


	//   ....[21]....
        /*083c*/ 	.word	0x00000970
        /*0840*/ 	.word	0x000000ff
        /*0844*/ 	.word	0x000132c8
        /*0848*/ 	.short	0x0100
        /*084a*/ 	.byte	0x08
	.zero		1


	//   ....[22]....
        /*084c*/ 	.word	0x00002590
        /*0850*/ 	.word	0x0000004e
        /*0854*/ 	.word	0x00013290
        /*0858*/ 	.short	0x010a
        /*085a*/ 	.byte	0x3f
	.zero		1


	//   ....[23]....
        /*085c*/ 	.word	0x00003620
        /*0860*/ 	.word	0x0000004e
        /*0864*/ 	.word	0x00013290
        /*0868*/ 	.short	0x010a
        /*086a*/ 	.byte	0x3f
	.zero		1


	//   ....[24]....
        /*086c*/ 	.word	0x00004680
        /*0870*/ 	.word	0x0000004e
        /*0874*/ 	.word	0x00013290
        /*0878*/ 	.short	0x010a
        /*087a*/ 	.byte	0x3f
	.zero		1


	//   ....[25]....
        /*087c*/ 	.word	0x00004810
        /*0880*/ 	.word	0x00000004
        /*0884*/ 	.word	0x00000000
        /*0888*/ 	.short	0x0101
        /*088a*/ 	.byte	0x3f
	.zero		1


	//   ....[26]....
        /*088c*/ 	.word	0x00004850
        /*0890*/ 	.word	0x0000004e
        /*0894*/ 	.word	0x000132b0
        /*0898*/ 	.short	0x010a
        /*089a*/ 	.byte	0x3f
	.zero		1


	//   ....[27]....
        /*089c*/ 	.word	0x00004ad0
        /*08a0*/ 	.word	0x0000004e
        /*08a4*/ 	.word	0x00000000
        /*08a8*/ 	.short	0x0101
        /*08aa*/ 	.byte	0x3f
	.zero		1


	//   ....[28]....
        /*08ac*/ 	.word	0x00005290
        /*08b0*/ 	.word	0x00000010
        /*08b4*/ 	.word	0x00013200
        /*08b8*/ 	.short	0x010a
        /*08ba*/ 	.byte	0x3f
	.zero		1


	//   ....[29]....
        /*08bc*/ 	.word	0x000052e0
        /*08c0*/ 	.word	0x00000010
        /*08c4*/ 	.word	0x00013200
        /*08c8*/ 	.short	0x010a
        /*08ca*/ 	.byte	0x3f
	.zero		1


	//   ....[30]....
        /*08cc*/ 	.word	0x00005930
        /*08d0*/ 	.word	0x00000010
        /*08d4*/ 	.word	0x00013200
        /*08d8*/ 	.short	0x010a
        /*08da*/ 	.byte	0x3f
	.zero		1


	//   ....[31]....
        /*08dc*/ 	.word	0x00006ae0
        /*08e0*/ 	.word	0x00000010
        /*08e4*/ 	.word	0x00013200
        /*08e8*/ 	.short	0x010a
        /*08ea*/ 	.byte	0x3f
	.zero		1


	//   ....[32]....
        /*08ec*/ 	.word	0x00007c10
        /*08f0*/ 	.word	0x00000003
        /*08f4*/ 	.word	0x00013230
        /*08f8*/ 	.short	0x010a
        /*08fa*/ 	.byte	0x3f
	.zero		1


	//   ....[33]....
        /*08fc*/ 	.word	0x00007cc0
        /*0900*/ 	.word	0x00000003
        /*0904*/ 	.word	0x00013230
        /*0908*/ 	.short	0x010a
        /*090a*/ 	.byte	0x3f
	.zero		1


	//   ....[34]....
        /*090c*/ 	.word	0x00009750
        /*0910*/ 	.word	0x00000047
        /*0914*/ 	.word	0x00000000
        /*0918*/ 	.short	0x0101
        /*091a*/ 	.byte	0x3f
	.zero		1


	//   ....[35]....
        /*091c*/ 	.word	0x0000a6f0
        /*0920*/ 	.word	0x0000000e
        /*0924*/ 	.word	0x00013230
        /*0928*/ 	.short	0x010a
        /*092a*/ 	.byte	0x3f
	.zero		1


	//   ....[36]....
        /*092c*/ 	.word	0x0000a780
        /*0930*/ 	.word	0x0000000e
        /*0934*/ 	.word	0x00013230
        /*0938*/ 	.short	0x010a
        /*093a*/ 	.byte	0x3f
	.zero		1


	//   ....[37]....
        /*093c*/ 	.word	0x0000ad40
        /*0940*/ 	.word	0x0000000f
        /*0944*/ 	.word	0x00013250
        /*0948*/ 	.short	0x010a
        /*094a*/ 	.byte	0x3f
	.zero		1


	//   ....[38]....
        /*094c*/ 	.word	0x0000ad90
        /*0950*/ 	.word	0x0000000f
        /*0954*/ 	.word	0x00013250
        /*0958*/ 	.short	0x010a
        /*095a*/ 	.byte	0x3f
	.zero		1


	//   ....[39]....
        /*095c*/ 	.word	0x0000bd40
        /*0960*/ 	.word	0x0000000e
        /*0964*/ 	.word	0x00000000
        /*0968*/ 	.short	0x0101
        /*096a*/ 	.byte	0x3f
	.zero		1


	//   ....[40]....
        /*096c*/ 	.word	0x0000cad0
        /*0970*/ 	.word	0x0000000f
        /*0974*/ 	.word	0x00000000
        /*0978*/ 	.short	0x0101
        /*097a*/ 	.byte	0x3f
	.zero		1


	//   ....[41]....
        /*097c*/ 	.word	0x0000cb60
        /*0980*/ 	.word	0x0000000e
        /*0984*/ 	.word	0x00013250
        /*0988*/ 	.short	0x010a
        /*098a*/ 	.byte	0x3f
	.zero		1


	//   ....[42]....
        /*098c*/ 	.word	0x0000cbb0
        /*0990*/ 	.word	0x0000000e
        /*0994*/ 	.word	0x00013250
        /*0998*/ 	.short	0x010a
        /*099a*/ 	.byte	0x3f
	.zero		1


	//   ....[43]....
        /*099c*/ 	.word	0x0000d230
        /*09a0*/ 	.word	0x00000000
        /*09a4*/ 	.word	0x00000000
        /*09a8*/ 	.short	0x0101
        /*09aa*/ 	.byte	0x3f
	.zero		1


	//   ....[44]....
        /*09ac*/ 	.word	0x0000e3b0
        /*09b0*/ 	.word	0x00000000
        /*09b4*/ 	.word	0x00000000
        /*09b8*/ 	.short	0x0101
        /*09ba*/ 	.byte	0x3f
	.zero		1


	//   ....[45]....
        /*09bc*/ 	.word	0x00010410
        /*09c0*/ 	.word	0x00000006
        /*09c4*/ 	.word	0x00013220
        /*09c8*/ 	.short	0x010a
        /*09ca*/ 	.byte	0x3f
	.zero		1


	//   ....[46]....
        /*09cc*/ 	.word	0x000104c0
        /*09d0*/ 	.word	0x00000007
        /*09d4*/ 	.word	0x000132a0
        /*09d8*/ 	.short	0x010a
        /*09da*/ 	.byte	0x3f
	.zero		1


	//   ....[47]....
        /*09dc*/ 	.word	0x000106f0
        /*09e0*/ 	.word	0x00000007
        /*09e4*/ 	.word	0x000132c0
        /*09e8*/ 	.short	0x010a
        /*09ea*/ 	.byte	0x3f
	.zero		1


	//   ....[48]....
        /*09ec*/ 	.word	0x00010a40
        /*09f0*/ 	.word	0x00000007
        /*09f4*/ 	.word	0x000132a0
        /*09f8*/ 	.short	0x010a
        /*09fa*/ 	.byte	0x3f
	.zero		1


	//   ....[49]....
        /*09fc*/ 	.word	0x00010c60
        /*0a00*/ 	.word	0x00000007
        /*0a04*/ 	.word	0x000132c0
        /*0a08*/ 	.short	0x010a
        /*0a0a*/ 	.byte	0x3f
	.zero		1


	//   ....[50]....
        /*0a0c*/ 	.word	0x00011bc0
        /*0a10*/ 	.word	0x00000004
        /*0a14*/ 	.word	0x00013280
        /*0a18*/ 	.short	0x010a
        /*0a1a*/ 	.byte	0x3f
	.zero		1


	//   ....[51]....
        /*0a1c*/ 	.word	0x00011d80
        /*0a20*/ 	.word	0x00000004
        /*0a24*/ 	.word	0x00013240
        /*0a28*/ 	.short	0x010a
        /*0a2a*/ 	.byte	0x3f
	.zero		1


	//   ....[52]....
        /*0a2c*/ 	.word	0x00012120
        /*0a30*/ 	.word	0x00000005
        /*0a34*/ 	.word	0x00013220
        /*0a38*/ 	.short	0x010a
        /*0a3a*/ 	.byte	0x3f
	.zero		1


	//   ....[53]....
        /*0a3c*/ 	.word	0x00012420
        /*0a40*/ 	.word	0x00000007
        /*0a44*/ 	.word	0x00013280
        /*0a48*/ 	.short	0x010a
        /*0a4a*/ 	.byte	0x3f
	.zero		1


	//   ....[54]....
        /*0a4c*/ 	.word	0x00012670
        /*0a50*/ 	.word	0x00000007
        /*0a54*/ 	.word	0x00013240
        /*0a58*/ 	.short	0x010a
        /*0a5a*/ 	.byte	0x3f
	.zero		1


	//   ....[55]....
        /*0a5c*/ 	.word	0x00012960
        /*0a60*/ 	.word	0x0000000d
        /*0a64*/ 	.word	0x00013270
        /*0a68*/ 	.short	0x010a
        /*0a6a*/ 	.byte	0x3f
	.zero		1


	//   ....[56]....
        /*0a6c*/ 	.word	0x000129e0
        /*0a70*/ 	.word	0x0000000d
        /*0a74*/ 	.word	0x00013260
        /*0a78*/ 	.short	0x010a
        /*0a7a*/ 	.byte	0x3f
	.zero		1


	//   ....[57]....
        /*0a7c*/ 	.word	0x00012cf0
        /*0a80*/ 	.word	0x0000000d
        /*0a84*/ 	.word	0x00013250
        /*0a88*/ 	.short	0x0101
        /*0a8a*/ 	.byte	0x3f
	.zero		1


	//   ....[58]....
        /*0a8c*/ 	.word	0x00012d70
        /*0a90*/ 	.word	0x00000004
        /*0a94*/ 	.word	0x00000000
        /*0a98*/ 	.short	0x0101
        /*0a9a*/ 	.byte	0x3f
	.zero		1


	//   ....[59]....
        /*0a9c*/ 	.word	0x00012f40
        /*0aa0*/ 	.word	0x00000002
        /*0aa4*/ 	.word	0x00013270
        /*0aa8*/ 	.short	0x010a
        /*0aaa*/ 	.byte	0x3f
	.zero		1


	//   ....[60]....
        /*0aac*/ 	.word	0x00012fd0
        /*0ab0*/ 	.word	0x00000002
        /*0ab4*/ 	.word	0x00013260
        /*0ab8*/ 	.short	0x010a
        /*0aba*/ 	.byte	0x3f
	.zero		1


	//   ....[61]....
        /*0abc*/ 	.word	0x000132d0
        /*0ac0*/ 	.word	0x00000002
        /*0ac4*/ 	.word	0x00013250
        /*0ac8*/ 	.short	0x0101
        /*0aca*/ 	.byte	0x3f
	.zero		1


	//   ....[62]....
        /*0acc*/ 	.word	0x00013340
        /*0ad0*/ 	.word	0x00000000
        /*0ad4*/ 	.word	0x00000000
        /*0ad8*/ 	.short	0x0101
        /*0ada*/ 	.byte	0x3f
	.zero		1


	//   ....[63]....
        /*0adc*/ 	.word	0x00013e00
        /*0ae0*/ 	.word	0x00000008
        /*0ae4*/ 	.word	0x00013220
        /*0ae8*/ 	.short	0x010a
        /*0aea*/ 	.byte	0x3f
	.zero		1


	//   ....[64]....
        /*0aec*/ 	.word	0x00013f90
        /*0af0*/ 	.word	0x00000006
        /*0af4*/ 	.word	0x00000000
        /*0af8*/ 	.short	0x010a
        /*0afa*/ 	.byte	0x3f
	.zero		1


	//   ....[65]....
        /*0afc*/ 	.word	0x00014000
        /*0b00*/ 	.word	0x00000007
        /*0b04*/ 	.word	0x00000000
        /*0b08*/ 	.short	0x010a
        /*0b0a*/ 	.byte	0x3f
	.zero		1


	//   ....[66]....
        /*0b0c*/ 	.word	0x00014050
        /*0b10*/ 	.word	0x00000002
        /*0b14*/ 	.word	0x00013260
        /*0b18*/ 	.short	0x010a
        /*0b1a*/ 	.byte	0x3f
	.zero		1


	//   ....[67]....
        /*0b1c*/ 	.word	0x000140a0
        /*0b20*/ 	.word	0x00000005
        /*0b24*/ 	.word	0x00013260
        /*0b28*/ 	.short	0x010a
        /*0b2a*/ 	.byte	0x3f
	.zero		1


	//   ....[68]....
        /*0b2c*/ 	.word	0x000140e0
        /*0b30*/ 	.word	0x00000002
        /*0b34*/ 	.word	0x00013280
        /*0b38*/ 	.short	0x010a
        /*0b3a*/ 	.byte	0x3f
	.zero		1


	//   ....[69]....
        /*0b3c*/ 	.word	0x00014100
        /*0b40*/ 	.word	0x00000005
        /*0b44*/ 	.word	0x00013280
        /*0b48*/ 	.short	0x010a
        /*0b4a*/ 	.byte	0x3f
	.zero		1


	//   ....[70]....
        /*0b4c*/ 	.word	0x00014160
        /*0b50*/ 	.word	0x0000004e
        /*0b54*/ 	.word	0x00013290
        /*0b58*/ 	.short	0x010a
        /*0b5a*/ 	.byte	0x3f
	.zero		1


	//   ....[71]....
        /*0b5c*/ 	.word	0x000141b0
        /*0b60*/ 	.word	0x0000004e
        /*0b64*/ 	.word	0x00013290
        /*0b68*/ 	.short	0x010a
        /*0b6a*/ 	.byte	0x3f
	.zero		1


	//   ....[72]....
        /*0b6c*/ 	.word	0x00014200
        /*0b70*/ 	.word	0x0000004e
        /*0b74*/ 	.word	0x00013290
        /*0b78*/ 	.short	0x010a
        /*0b7a*/ 	.byte	0x3f
	.zero		1


	//   ....[73]....
        /*0b7c*/ 	.word	0x00014250
        /*0b80*/ 	.word	0x0000004e
        /*0b84*/ 	.word	0x000132b0
        /*0b88*/ 	.short	0x010a
        /*0b8a*/ 	.byte	0x3f
	.zero		1


	//   ....[74]....
        /*0b8c*/ 	.word	0x00014520
        /*0b90*/ 	.word	0x00000010
        /*0b94*/ 	.word	0x00013200
        /*0b98*/ 	.short	0x010a
        /*0b9a*/ 	.byte	0x3f
	.zero		1


	//   ....[75]....
        /*0b9c*/ 	.word	0x000147f0
        /*0ba0*/ 	.word	0x00000010
        /*0ba4*/ 	.word	0x00013200
        /*0ba8*/ 	.short	0x010a
        /*0baa*/ 	.byte	0x3f
	.zero		1


	//   ....[76]....
        /*0bac*/ 	.word	0x00014840
        /*0bb0*/ 	.word	0x00000003
        /*0bb4*/ 	.word	0x00013230
        /*0bb8*/ 	.short	0x010a
        /*0bba*/ 	.byte	0x3f
	.zero		1


	//   ....[77]....
        /*0bbc*/ 	.word	0x00014890
        /*0bc0*/ 	.word	0x0000000e
        /*0bc4*/ 	.word	0x00013230
        /*0bc8*/ 	.short	0x010a
        /*0bca*/ 	.byte	0x3f
	.zero		1


	//   ....[78]....
        /*0bcc*/ 	.word	0x000148e0
        /*0bd0*/ 	.word	0x0000000f
        /*0bd4*/ 	.word	0x00013250
        /*0bd8*/ 	.short	0x010a
        /*0bda*/ 	.byte	0x3f
	.zero		1


	//   ....[79]....
        /*0bdc*/ 	.word	0x00014930
        /*0be0*/ 	.word	0x0000000e
        /*0be4*/ 	.word	0x00013250
        /*0be8*/ 	.short	0x010a
        /*0bea*/ 	.byte	0x3f
	.zero		1


	//   ....[80]....
        /*0bec*/ 	.word	0x00014ad0
        /*0bf0*/ 	.word	0x00000006
        /*0bf4*/ 	.word	0x00013220
        /*0bf8*/ 	.short	0x010a
        /*0bfa*/ 	.byte	0x3f
	.zero		1


	//   ....[81]....
        /*0bfc*/ 	.word	0x00014b20
        /*0c00*/ 	.word	0x00000007
        /*0c04*/ 	.word	0x000132a0
        /*0c08*/ 	.short	0x010a
        /*0c0a*/ 	.byte	0x3f
	.zero		1


	//   ....[82]....
        /*0c0c*/ 	.word	0x00014b70
        /*0c10*/ 	.word	0x00000007
        /*0c14*/ 	.word	0x000132c0
        /*0c18*/ 	.short	0x010a
        /*0c1a*/ 	.byte	0x3f
	.zero		1


	//   ....[83]....
        /*0c1c*/ 	.word	0x00014bc0
        /*0c20*/ 	.word	0x00000007
        /*0c24*/ 	.word	0x000132a0
        /*0c28*/ 	.short	0x010a
        /*0c2a*/ 	.byte	0x3f
	.zero		1


	//   ....[84]....
        /*0c2c*/ 	.word	0x00014c10
        /*0c30*/ 	.word	0x00000007
        /*0c34*/ 	.word	0x000132c0
        /*0c38*/ 	.short	0x010a
        /*0c3a*/ 	.byte	0x3f
	.zero		1


	//   ....[85]....
        /*0c3c*/ 	.word	0x00014db0
        /*0c40*/ 	.word	0x00000004
        /*0c44*/ 	.word	0x00013280
        /*0c48*/ 	.short	0x010a
        /*0c4a*/ 	.byte	0x3f
	.zero		1


	//   ....[86]....
        /*0c4c*/ 	.word	0x00014e00
        /*0c50*/ 	.word	0x00000004
        /*0c54*/ 	.word	0x00013240
        /*0c58*/ 	.short	0x010a
        /*0c5a*/ 	.byte	0x3f
	.zero		1


	//   ....[87]....
        /*0c5c*/ 	.word	0x00014e80
        /*0c60*/ 	.word	0x00000004
        /*0c64*/ 	.word	0x00013220
        /*0c68*/ 	.short	0x010a
        /*0c6a*/ 	.byte	0x3f
	.zero		1


	//   ....[88]....
        /*0c6c*/ 	.word	0x00014ed0
        /*0c70*/ 	.word	0x00000007
        /*0c74*/ 	.word	0x00013280
        /*0c78*/ 	.short	0x010a
        /*0c7a*/ 	.byte	0x3f
	.zero		1


	//   ....[89]....
        /*0c7c*/ 	.word	0x00014f20
        /*0c80*/ 	.word	0x00000007
        /*0c84*/ 	.word	0x00013240
        /*0c88*/ 	.short	0x010a
        /*0c8a*/ 	.byte	0x3f
	.zero		1


	//   ....[90]....
        /*0c8c*/ 	.word	0x00014f70
        /*0c90*/ 	.word	0x0000000d
        /*0c94*/ 	.word	0x00013270
        /*0c98*/ 	.short	0x010a
        /*0c9a*/ 	.byte	0x3f
	.zero		1


	//   ....[91]....
        /*0c9c*/ 	.word	0x00014fc0
        /*0ca0*/ 	.word	0x0000000d
        /*0ca4*/ 	.word	0x00013260
        /*0ca8*/ 	.short	0x010a
        /*0caa*/ 	.byte	0x3f
	.zero		1


	//   ....[92]....
        /*0cac*/ 	.word	0x00015010
        /*0cb0*/ 	.word	0x00000002
        /*0cb4*/ 	.word	0x00013270
        /*0cb8*/ 	.short	0x010a
        /*0cba*/ 	.byte	0x3f
	.zero		1


	//   ....[93]....
        /*0cbc*/ 	.word	0x00015060
        /*0cc0*/ 	.word	0x00000002
        /*0cc4*/ 	.word	0x00013260
        /*0cc8*/ 	.short	0x010a
        /*0cca*/ 	.byte	0x3f
	.zero		1


	//   ....[94]....
        /*0ccc*/ 	.word	0x000159e0
        /*0cd0*/ 	.word	0x00000008
        /*0cd4*/ 	.word	0x00013220
        /*0cd8*/ 	.short	0x010a
        /*0cda*/ 	.byte	0x3f
	.zero		1


	//   ....[95]....
        /*0cdc*/ 	.word	0x00015b80
        /*0ce0*/ 	.word	0x00000006
        /*0ce4*/ 	.word	0x00000000
        /*0ce8*/ 	.short	0x010a
        /*0cea*/ 	.byte	0x3f
	.zero		1


	//   ....[96]....
        /*0cec*/ 	.word	0x00015bd0
        /*0cf0*/ 	.word	0x00000007
        /*0cf4*/ 	.word	0x00000000
        /*0cf8*/ 	.short	0x010a
        /*0cfa*/ 	.byte	0x3f
	.zero		1


	//   ....[97]....
        /*0cfc*/ 	.word	0x00015c20
        /*0d00*/ 	.word	0x00000002
        /*0d04*/ 	.word	0x00013260
        /*0d08*/ 	.short	0x010a
        /*0d0a*/ 	.byte	0x3f
	.zero		1


	//   ....[98]....
        /*0d0c*/ 	.word	0x00015c70
        /*0d10*/ 	.word	0x00000005
        /*0d14*/ 	.word	0x00013260
        /*0d18*/ 	.short	0x010a
        /*0d1a*/ 	.byte	0x3f
	.zero		1


	//   ....[99]....
        /*0d1c*/ 	.word	0x00015cc0
        /*0d20*/ 	.word	0x00000002
        /*0d24*/ 	.word	0x00013280
        /*0d28*/ 	.short	0x010a
        /*0d2a*/ 	.byte	0x3f
	.zero		1


	//----- nvinfo : EIATTR_NUM_MBARRIERS
	.align		4
.L_149:
        /*0d2c*/ 	.byte	0x03, 0x38
        /*0d2e*/ 	.short	0x0016


	//----- nvinfo : EIATTR_EXIT_INSTR_OFFSETS
	.align		4
        /*0d30*/ 	.byte	0x04, 0x1c
        /*0d32*/ 	.short	(.L_151 - .L_150)


	//   ....[0]....
.L_150:
        /*0d34*/ 	.word	0x00014150


	//----- nvinfo : EIATTR_MAX_THREADS
	.align		4
.L_151:
        /*0d38*/ 	.byte	0x04, 0x05
        /*0d3a*/ 	.short	(.L_153 - .L_152)
.L_152:
        /*0d3c*/ 	.word	0x00000200
        /*0d40*/ 	.word	0x00000001
        /*0d44*/ 	.word	0x00000001


	//----- nvinfo : EIATTR_CRS_STACK_SIZE
	.align		4
.L_153:
        /*0d48*/ 	.byte	0x04, 0x1e
        /*0d4a*/ 	.short	(.L_155 - .L_154)
.L_154:
        /*0d4c*/ 	.word	0x00000000


	//----- nvinfo : EIATTR_CBANK_PARAM_SIZE
	.align		4
.L_155:
        /*0d50*/ 	.byte	0x03, 0x19
        /*0d52*/ 	.short	0x0a70


	//----- nvinfo : EIATTR_PARAM_CBANK
	.align		4
        /*0d54*/ 	.byte	0x04, 0x0a
        /*0d56*/ 	.short	(.L_157 - .L_156)
	.align		4
.L_156:
        /*0d58*/ 	.word	index@(.nv.constant0._ZN7cutlass13device_kernelIN5flash11enable_sm90INS1_16FlashAttnFwdSm90INS1_25CollectiveMainloopFwdSm90ILi2EN4cute5tupleIJNS5_1CILi1EEES8_S8_EEENS6_IJNS7_ILi192EEENS7_ILi160EEENS7_ILi64EEEEEELi64ENS_12float_e4m3_tEfNS_4arch4Sm90ELb0ELb0ELb0ELb1ELb0ELb1ELb0ELb1ELb1ELb0ELb0ELb0EEENS1_21CollectiveEpilogueFwdINS6_IJSA_SC_SB_EEES9_NS_10bfloat16_tESG_Li384ELb1ELb0ELb0ELb1EEENS1_36VarlenDynamicPersistentTileSchedulerILi192ELi160ELi384ELi128ELb0ELb0ELb1ELb0ELb1ELb1EEEEEEEEEvNT_6ParamsE)
        /*0d5c*/ 	.short	0x0210
        /*0d5e*/ 	.short	0x0a70


	//----- nvinfo : EIATTR_SW_WAR
	.align		4
.L_157:
        /*0d60*/ 	.byte	0x04, 0x36
        /*0d62*/ 	.short	(.L_159 - .L_158)
.L_158:
        /*0d64*/ 	.word	0x00000008
.L_159:


//--------------------- .nv.info._ZN7cutlass13device_kernelIN5flash11enable_sm90INS1_16FlashAttnFwdSm90INS1_25CollectiveMainloopFwdSm90ILi2EN4cute5tupleIJNS5_1CILi1EEES8_S8_EEENS6_IJNS7_ILi192EEENS7_ILi160EEENS7_ILi64EEEEEELi64ENS_12float_e4m3_tEfNS_4arch4Sm90ELb0ELb1ELb0ELb0ELb0ELb0ELb0ELb1ELb1ELb0ELb0ELb0EEENS1_21CollectiveEpilogueFwdINS6_IJSA_SC_SB_EEES9_NS_10bfloat16_tESG_Li384ELb0ELb0ELb0ELb1EEENS1_30DynamicPersistentTileSchedulerILi384ELi128ELb0ELb0ELb1EEEEEEEEEvNT_6ParamsE --------------------------
	.section	.nv.info._ZN7cutlass13device_kernelIN5flash11enable_sm90INS1_16FlashAttnFwdSm90INS1_25CollectiveMainloopFwdSm90ILi2EN4cute5tupleIJNS5_1CILi1EEES8_S8_EEENS6_IJNS7_ILi192EEENS7_ILi160EEENS7_ILi64EEEEEELi64ENS_12float_e4m3_tEfNS_4arch4Sm90ELb0ELb1ELb0ELb0ELb0ELb0ELb0ELb1ELb1ELb0ELb0ELb0EEENS1_21CollectiveEpilogueFwdINS6_IJSA_SC_SB_EEES9_NS_10bfloat16_tESG_Li384ELb0ELb0ELb0ELb1EEENS1_30DynamicPersistentTileSchedulerILi384ELi128ELb0ELb0ELb1EEEEEEEEEvNT_6ParamsE,"",@"SHT_CUDA_INFO"
	.sectionflags	@""
	.align	4


	//----- nvinfo : EIATTR_CUDA_API_VERSION
	.align		4
        /*0000*/ 	.byte	0x04, 0x37
        /*0002*/ 	.short	(.L_161 - .L_160)
.L_160:
        /*0004*/ 	.word	0x00000082


	//----- nvinfo : EIATTR_KPARAM_INFO
	.align		4
.L_161:
        /*0008*/ 	.byte	0x04, 0x17
        /*000a*/ 	.short	(.L_163 - .L_162)
.L_162:
        /*000c*/ 	.word	0x00000000
        /*0010*/ 	.short	0x0000
        /*0012*/ 	.short	0x0070
        /*0014*/ 	.byte	0x00, 0xf0, 0x01, 0x2e


	//----- nvinfo : EIATTR_SPARSE_MMA_MASK
	.align		4
.L_163:
        /*0018*/ 	.byte	0x03, 0x50
        /*001a*/ 	.short	0x0000


	//----- nvinfo : EIATTR_MAXREG_COUNT
	.align		4
        /*001c*/ 	.byte	0x03, 0x1b
        /*001e*/ 	.short	0x0080


	//----- nvinfo : EIATTR_NUM_BARRIERS
	.align		4
        /*0020*/ 	.byte	0x02, 0x4c
        /*0022*/ 	.byte	0x09
	.zero		1


	//----- nvinfo : EIATTR_EXTERNS
	.align		4
        /*0024*/ 	.byte	0x04, 0x0f
        /*0026*/ 	.short	(.L_165 - .L_164)


	//   ....[0]....
	.align		4
.L_164:
        /*0028*/ 	.word	index@(__assertfail)


	//----- nvinfo : EIATTR_ANNOTATIONS
	.align		4
.L_165:
        /*002c*/ 	.byte	0x04, 0x55
        /*002e*/ 	.short	(.L_167 - .L_166)


	//   ....[0]....
.L_166:
        /*0030*/ 	.word	0x00000001
        /*0034*/ 	.byte	0x50, 0x0d, 0x00, 0x00, 0x01, 0x00, 0x00, 0x00, 0xd0, 0x1d, 0x00, 0x00, 0x01, 0x00, 0x00, 0x00
        /*0044*/ 	.byte	0xc0, 0x04, 0x01, 0x00


	//----- nvinfo : EIATTR_MERCURY_ISA_VERSION
	.align		4
.L_167:
        /*0048*/ 	.byte	0x03, 0x5f
        /*004a*/ 	.short	0x0101


	//----- nvinfo : EIATTR_INT_WARP_WIDE_INSTR_OFFSETS
	.align		4
        /*004c*/ 	.byte	0x04, 0x31
        /*004e*/ 	.short	(.L_169 - .L_168)


	//   ....[0]....
.L_168:
        /*0050*/ 	.word	0x00000190


	//   ....[1]....
        /*0054*/ 	.word	0x000001c0


	//   ....[2]....
        /*0058*/ 	.word	0x000001d0


	//   ....[3]....
        /*005c*/ 	.word	0x00012080


	//   ....[4]....
        /*0060*/ 	.word	0x00012110


	//   ....[5]....
        /*0064*/ 	.word	0x00012760


	//   ....[6]....
        /*0068*/ 	.word	0x00013a00


	//   ....[7]....
        /*006c*/ 	.word	0x00013a90


	//----- nvinfo : EIATTR_COOP_GROUP_MASK_REGIDS
	.align		4
.L_169:
        /*0070*/ 	.byte	0x04, 0x29
        /*0072*/ 	.short	(.L_171 - .L_170)


	//   ....[0]....
.L_170:
        /*0074*/ 	.word	0xffffffff


	//   ....[1]....
        /*0078*/ 	.word	0xffffffff


	//   ....[2]....
        /*007c*/ 	.word	0xffffffff


	//   ....[3]....
        /*0080*/ 	.word	0xffffffff


	//   ....[4]....
        /*0084*/ 	.word	0xffffffff


	//   ....[5]....
        /*0088*/ 	.word	0xffffffff


	//   ....[6]....
        /*008c*/ 	.word	0xffffffff


	//   ....[7]....
        /*0090*/ 	.word	0xffffffff


	//   ....[8]....
        /*0094*/ 	.word	0xffffffff


	//   ....[9]....
        /*0098*/ 	.word	0xffffffff


	//   ....[10]....
        /*009c*/ 	.word	0xffffffff


	//   ....[11]....
        /*00a0*/ 	.word	0xffffffff


	//   ....[12]....
        /*00a4*/ 	.word	0xffffffff


	//   ....[13]....
        /*00a8*/ 	.word	0xffffffff


	//   ....[14]....
        /*00ac*/ 	.word	0xffffffff


	//   ....[15]....
        /*00b0*/ 	.word	0xffffffff


	//   ....[16]....
        /*00b4*/ 	.word	0xffffffff


	//   ....[17]....
        /*00b8*/ 	.word	0xffffffff


	//   ....[18]....
        /*00bc*/ 	.word	0xffffffff


	//   ....[19]....
        /*00c0*/ 	.word	0xffffffff


	//   ....[20]....
        /*00c4*/ 	.word	0xffffffff


	//   ....[21]....
        /*00c8*/ 	.word	0xffffffff


	//   ....[22]....
        /*00cc*/ 	.word	0xffffffff


	//   ....[23]....
        /*00d0*/ 	.word	0xffffffff


	//   ....[24]....
        /*00d4*/ 	.word	0xffffffff


	//   ....[25]....
        /*00d8*/ 	.word	0xffffffff


	//   ....[26]....
        /*00dc*/ 	.word	0xffffffff


	//   ....[27]....
        /*00e0*/ 	.word	0xffffffff


	//   ....[28]....
        /*00e4*/ 	.word	0xffffffff


	//   ....[29]....
        /*00e8*/ 	.word	0xffffffff


	//   ....[30]....
        /*00ec*/ 	.word	0xffffffff


	//   ....[31]....
        /*00f0*/ 	.word	0xffffffff


	//   ....[32]....
        /*00f4*/ 	.word	0xffffffff


	//   ....[33]....
        /*00f8*/ 	.word	0xffffffff


	//   ....[34]....
        /*00fc*/ 	.word	0xffffffff


	//   ....[35]....
        /*0100*/ 	.word	0xffffffff


	//   ....[36]....
        /*0104*/ 	.word	0xffffffff


	//   ....[37]....
        /*0108*/ 	.word	0xffffffff


	//   ....[38]....
        /*010c*/ 	.word	0xffffffff


	//   ....[39]....
        /*0110*/ 	.word	0xffffffff


	//   ....[40]....
        /*0114*/ 	.word	0xffffffff


	//   ....[41]....
        /*0118*/ 	.word	0xffffffff


	//   ....[42]....
        /*011c*/ 	.word	0xffffffff


	//   ....[43]....
        /*0120*/ 	.word	0xffffffff


	//   ....[44]....
        /*0124*/ 	.word	0xffffffff


	//   ....[45]....
        /*0128*/ 	.word	0xffffffff


	//   ....[46]....
        /*012c*/ 	.word	0xffffffff


	//   ....[47]....
        /*0130*/ 	.word	0xffffffff


	//   ....[48]....
        /*0134*/ 	.word	0xffffffff


	//   ....[49]....
        /*0138*/ 	.word	0x0500000f


	//   ....[50]....
        /*013c*/ 	.word	0x0500000f


	//----- nvinfo : EIATTR_COOP_GROUP_INSTR_OFFSETS
	.align		4
.L_171:
        /*0140*/ 	.byte	0x04, 0x28
        /*0142*/ 	.short	(.L_173 - .L_172)


	//   ....[0]....
.L_172:
        /*0144*/ 	.word	0x00000060


	//   ....[1]....
        /*0148*/ 	.word	0x000001a0


	//   ....[2]....
        /*014c*/ 	.word	0x000001f0


	//   ....[3]....
        /*0150*/ 	.word	0x000003e0


	//   ....[4]....
        /*0154*/ 	.word	0x00000540


	//   ....[5]....
        /*0158*/ 	.word	0x00000660


	//   ....[6]....
        /*015c*/ 	.word	0x000007c0


	//   ....[7]....
        /*0160*/ 	.word	0x000019c0


	//   ....[8]....
        /*0164*/ 	.word	0x00003b90


	//   ....[9]....
        /*0168*/ 	.word	0x00003ca0


	//   ....[10]....
        /*016c*/ 	.word	0x000047e0


	//   ....[11]....
        /*0170*/ 	.word	0x00004850


	//   ....[12]....
        /*0174*/ 	.word	0x00007910


	//   ....[13]....
        /*0178*/ 	.word	0x00007a20


	//   ....[14]....
        /*017c*/ 	.word	0x00008560


	//   ....[15]....
        /*0180*/ 	.word	0x000085d0


	//   ....[16]....
        /*0184*/ 	.word	0x0000a560


	//   ....[17]....
        /*0188*/ 	.word	0x0000a570


	//   ....[18]....
        /*018c*/ 	.word	0x0000a5b0


	//   ....[19]....
        /*0190*/ 	.word	0x0000a5e0


	//   ....[20]....
        /*0194*/ 	.word	0x0000dcf0


	//   ....[21]....
        /*0198*/ 	.word	0x0000de10


	//   ....[22]....
        /*019c*/ 	.word	0x0000e940


	//   ....[23]....
        /*01a0*/ 	.word	0x0000e9b0


	//   ....[24]....
        /*01a4*/ 	.word	0x0000feb0


	//   ....[25]....
        /*01a8*/ 	.word	0x0000fec0


	//   ....[26]....
        /*01ac*/ 	.word	0x0000ff40


	//   ....[27]....
        /*01b0*/ 	.word	0x0000ff50


	//   ....[28]....
        /*01b4*/ 	.word	0x00010a10


	//   ....[29]....
        /*01b8*/ 	.word	0x00010a20


	//   ....[30]....
        /*01bc*/ 	.word	0x00010a30


	//   ....[31]....
        /*01c0*/ 	.word	0x00010a40


	//   ....[32]....
        /*01c4*/ 	.word	0x00010a50


	//   ....[33]....
        /*01c8*/ 	.word	0x00010a60


	//   ....[34]....
        /*01cc*/ 	.word	0x00010a80


	//   ....[35]....
        /*01d0*/ 	.word	0x00010aa0


	//   ....[36]....
        /*01d4*/ 	.word	0x00010ad0


	//   ....[37]....
        /*01d8*/ 	.word	0x00010af0


	//   ....[38]....
        /*01dc*/ 	.word	0x00010b20


	//   ....[39]....
        /*01e0*/ 	.word	0x00010b50


	//   ....[40]....
        /*01e4*/ 	.word	0x00010b80


	//   ....[41]....
        /*01e8*/ 	.word	0x00010bb0


	//   ....[42]....
        /*01ec*/ 	.word	0x00010bc0


	//   ....[43]....
        /*01f0*/ 	.word	0x00010bf0


	//   ....[44]....
        /*01f4*/ 	.word	0x00010d20


	//   ....[45]....
        /*01f8*/ 	.word	0x000116c0


	//   ....[46]....
        /*01fc*/ 	.word	0x00012830


	//   ....[47]....
        /*0200*/ 	.word	0x00014020


	//   ....[48]....
        /*0204*/ 	.word	0x00014170


	//   ....[49]....
        /*0208*/ 	.word	0x00014800


	//   ....[50]....
        /*020c*/ 	.word	0x00014c40


	//----- nvinfo : EIATTR_REG_RECONFIG
	.align		4
.L_173:
        /*0210*/ 	.byte	0x01, 0x54
	.zero		2


	//----- nvinfo : EIATTR_SYSCALL_OFFSETS
	.align		4
        /*0214*/ 	.byte	0x04, 0x46
        /*0216*/ 	.short	(.L_175 - .L_174)


	//   ....[0]....
.L_174:
        /*0218*/ 	.word	0x00001b70


	//   ....[1]....
        /*021c*/ 	.word	0x000122a0


	//   ....[2]....
        /*0220*/ 	.word	0x00012400


	//   ....[3]....
        /*0224*/ 	.word	0x00012540


	//   ....[4]....
        /*0228*/ 	.word	0x00012660


	//----- nvinfo : EIATTR_MBARRIER_INSTR_OFFSETS
	.align		4
.L_175:
        /*022c*/ 	.byte	0x04, 0x39
        /*022e*/ 	.short	(.L_177 - .L_176)


	//   ....[0]....
.L_176:
        /*0230*/ 	.word	0x00000290
        /*0234*/ 	.word	0x000000ff
        /*0238*/ 	.word	0x00013200
        /*023c*/ 	.short	0x0100
        /*023e*/ 	.byte	0x06
	.zero		1


	//   ....[1]....
        /*0240*/ 	.word	0x000002a0
        /*0244*/ 	.word	0x000000ff
        /*0248*/ 	.word	0x00013220
        /*024c*/ 	.short	0x0100
        /*024e*/ 	.byte	0x06
	.zero		1


	//   ....[2]....
        /*0250*/ 	.word	0x00000390
        /*0254*/ 	.word	0x000000ff
        /*0258*/ 	.word	0x00013230
        /*025c*/ 	.short	0x0100
        /*025e*/ 	.byte	0x08
	.zero		1


	//   ....[3]....
        /*0260*/ 	.word	0x000003a0
        /*0264*/ 	.word	0x000000ff
        /*0268*/ 	.word	0x00013240
        /*026c*/ 	.short	0x0100
        /*026e*/ 	.byte	0x08
	.zero		1


	//   ....[4]....
        /*0270*/ 	.word	0x000003b0
        /*0274*/ 	.word	0x000000ff
        /*0278*/ 	.word	0x00013238
        /*027c*/ 	.short	0x0100
        /*027e*/ 	.byte	0x08
	.zero		1


	//   ....[5]....
        /*0280*/ 	.word	0x000003c0
        /*0284*/ 	.word	0x000000ff
        /*0288*/ 	.word	0x00013248
        /*028c*/ 	.short	0x0100
        /*028e*/ 	.byte	0x08
	.zero		1


	//   ....[6]....
        /*0290*/ 	.word	0x000004f0
        /*0294*/ 	.word	0x000000ff
        /*0298*/ 	.word	0x00013250
        /*029c*/ 	.short	0x0100
        /*029e*/ 	.byte	0x08
	.zero		1


	//   ....[7]....
        /*02a0*/ 	.word	0x00000500
        /*02a4*/ 	.word	0x000000ff
        /*02a8*/ 	.word	0x00013260
        /*02ac*/ 	.short	0x0100
        /*02ae*/ 	.byte	0x08
	.zero		1


	//   ....[8]....
        /*02b0*/ 	.word	0x00000510
        /*02b4*/ 	.word	0x000000ff
        /*02b8*/ 	.word	0x00013258
        /*02bc*/ 	.short	0x0100
        /*02be*/ 	.byte	0x08
	.zero		1


	//   ....[9]....
        /*02c0*/ 	.word	0x00000520
        /*02c4*/ 	.word	0x000000ff
        /*02c8*/ 	.word	0x00013268
        /*02cc*/ 	.short	0x0100
        /*02ce*/ 	.byte	0x08
	.zero		1


	//   ....[10]....
        /*02d0*/ 	.word	0x00000610
        /*02d4*/ 	.word	0x000000ff
        /*02d8*/ 	.word	0x00013270
        /*02dc*/ 	.short	0x0100
        /*02de*/ 	.byte	0x06
	.zero		1


	//   ....[11]....
        /*02e0*/ 	.word	0x00000620
        /*02e4*/ 	.word	0x000000ff
        /*02e8*/ 	.word	0x00013280
        /*02ec*/ 	.short	0x0100
        /*02ee*/ 	.byte	0x06
	.zero		1


	//   ....[12]....
        /*02f0*/ 	.word	0x00000630
        /*02f4*/ 	.word	0x000000ff
        /*02f8*/ 	.word	0x00013278
        /*02fc*/ 	.short	0x0100
        /*02fe*/ 	.byte	0x06
	.zero		1


	//   ....[13]....
        /*0300*/ 	.word	0x00000640
        /*0304*/ 	.word	0x000000ff
        /*0308*/ 	.word	0x00013288
        /*030c*/ 	.short	0x0100
        /*030e*/ 	.byte	0x06
	.zero		1


	//   ....[14]....
        /*0310*/ 	.word	0x00000770
        /*0314*/ 	.word	0x000000ff
        /*0318*/ 	.word	0x00013290
        /*031c*/ 	.short	0x0100
        /*031e*/ 	.byte	0x08
	.zero		1


	//   ....[15]....
        /*0320*/ 	.word	0x00000780
        /*0324*/ 	.word	0x000000ff
        /*0328*/ 	.word	0x000132a0
        /*032c*/ 	.short	0x0100
        /*032e*/ 	.byte	0x08
	.zero		1


	//   ....[16]....
        /*0330*/ 	.word	0x00000790
        /*0334*/ 	.word	0x000000ff
        /*0338*/ 	.word	0x00013298
        /*033c*/ 	.short	0x0100
        /*033e*/ 	.byte	0x08
	.zero		1


	//   ....[17]....
        /*0340*/ 	.word	0x000007a0
        /*0344*/ 	.word	0x000000ff
        /*0348*/ 	.word	0x000132a8
        /*034c*/ 	.short	0x0100
        /*034e*/ 	.byte	0x08
	.zero		1


	//   ....[18]....
        /*0350*/ 	.word	0x000008d0
        /*0354*/ 	.word	0x000000ff
        /*0358*/ 	.word	0x000132b0
        /*035c*/ 	.short	0x0100
        /*035e*/ 	.byte	0x08
	.zero		1


	//   ....[19]....
        /*0360*/ 	.word	0x000008e0
        /*0364*/ 	.word	0x000000ff
        /*0368*/ 	.word	0x000132c0
        /*036c*/ 	.short	0x0100
        /*036e*/ 	.byte	0x08
	.zero		1


	//   ....[20]....
        /*0370*/ 	.word	0x000008f0
        /*0374*/ 	.word	0x000000ff
        /*0378*/ 	.word	0x000132b8
        /*037c*/ 	.short	0x0100
        /*037e*/ 	.byte	0x08
	.zero		1


	//   ....[21]....
        /*0380*/ 	.word	0x00000900
        /*0384*/ 	.word	0x000000ff
        /*0388*/ 	.word	0x000132c8
        /*038c*/ 	.short	0x0100
        /*038e*/ 	.byte	0x08
	.zero		1


	//   ....[22]....
        /*0390*/ 	.word	0x00001bf0
        /*0394*/ 	.word	0x000000ff
        /*0398*/ 	.word	0x00013200
        /*039c*/ 	.short	0x010a
        /*039e*/ 	.byte	0x28
	.zero		1


	//   ....[23]....
        /*03a0*/ 	.word	0x00001c70
        /*03a4*/ 	.word	0x00000005
        /*03a8*/ 	.word	0x00013230
        /*03ac*/ 	.short	0x010a
        /*03ae*/ 	.byte	0x3f
	.zero		1


	//   ....[24]....
        /*03b0*/ 	.word	0x00001cb0
        /*03b4*/ 	.word	0x00000005
        /*03b8*/ 	.word	0x00013230
        /*03bc*/ 	.short	0x010a
        /*03be*/ 	.byte	0x3f
	.zero		1


	//   ....[25]....
        /*03c0*/ 	.word	0x000022b0
        /*03c4*/ 	.word	0x00000000
        /*03c8*/ 	.word	0x00000000
        /*03cc*/ 	.short	0x0101
        /*03ce*/ 	.byte	0x3f
	.zero		1


	//   ....[26]....
        /*03d0*/ 	.word	0x00005960
        /*03d4*/ 	.word	0x000000ff
        /*03d8*/ 	.word	0x00013230
        /*03dc*/ 	.short	0x010a
        /*03de*/ 	.byte	0x17
	.zero		1


	//   ....[27]....
        /*03e0*/ 	.word	0x000059a0
        /*03e4*/ 	.word	0x000000ff
        /*03e8*/ 	.word	0x00013230
        /*03ec*/ 	.short	0x010a
        /*03ee*/ 	.byte	0x17
	.zero		1


	//   ....[28]....
        /*03f0*/ 	.word	0x00005df0
        /*03f4*/ 	.word	0x000000ff
        /*03f8*/ 	.word	0x00013250
        /*03fc*/ 	.short	0x010a
        /*03fe*/ 	.byte	0x0b
	.zero		1


	//   ....[29]....
        /*0400*/ 	.word	0x00005e30
        /*0404*/ 	.word	0x000000ff
        /*0408*/ 	.word	0x00013250
        /*040c*/ 	.short	0x010a
        /*040e*/ 	.byte	0x0b
	.zero		1


	//   ....[30]....
        /*0410*/ 	.word	0x000060c0
        /*0414*/ 	.word	0x0000000b
        /*0418*/ 	.word	0x00000000
        /*041c*/ 	.short	0x0101
        /*041e*/ 	.byte	0x3f
	.zero		1


	//   ....[31]....
        /*0420*/ 	.word	0x000092f0
        /*0424*/ 	.word	0x000000ff
        /*0428*/ 	.word	0x00000000
        /*042c*/ 	.short	0x0101
        /*042e*/ 	.byte	0x06
	.zero		1


	//   ....[32]....
        /*0430*/ 	.word	0x00009a50
        /*0434*/ 	.word	0x000000ff
        /*0438*/ 	.word	0x00013230
        /*043c*/ 	.short	0x010a
        /*043e*/ 	.byte	0x06
	.zero		1


	//   ....[33]....
        /*0440*/ 	.word	0x00009a90
        /*0444*/ 	.word	0x000000ff
        /*0448*/ 	.word	0x00013230
        /*044c*/ 	.short	0x010a
        /*044e*/ 	.byte	0x06
	.zero		1


	//   ....[34]....
        /*0450*/ 	.word	0x00009ee0
        /*0454*/ 	.word	0x000000ff
        /*0458*/ 	.word	0x00013250
        /*045c*/ 	.short	0x010a
        /*045e*/ 	.byte	0x0b
	.zero		1


	//   ....[35]....
        /*0460*/ 	.word	0x00009f20
        /*0464*/ 	.word	0x000000ff
        /*0468*/ 	.word	0x00013250
        /*046c*/ 	.short	0x010a
        /*046e*/ 	.byte	0x0b
	.zero		1


	//   ....[36]....
        /*0470*/ 	.word	0x0000b4a0
        /*0474*/ 	.word	0x00000005
        /*0478*/ 	.word	0x00000000
        /*047c*/ 	.short	0x0101
        /*047e*/ 	.byte	0x3f
	.zero		1


	//   ....[37]....
        /*0480*/ 	.word	0x0000b7b0
        /*0484*/ 	.word	0x000000ff
        /*0488*/ 	.word	0x00000000
        /*048c*/ 	.short	0x0101
        /*048e*/ 	.byte	0x06
	.zero		1


	//   ....[38]....
        /*0490*/ 	.word	0x0000bd60
        /*0494*/ 	.word	0x000000ff
        /*0498*/ 	.word	0x00013230
        /*049c*/ 	.short	0x010a
        /*049e*/ 	.byte	0x18
	.zero		1


	//   ....[39]....
        /*04a0*/ 	.word	0x0000bda0
        /*04a4*/ 	.word	0x000000ff
        /*04a8*/ 	.word	0x00013230
        /*04ac*/ 	.short	0x010a
        /*04ae*/ 	.byte	0x18
	.zero		1


	//   ....[40]....
        /*04b0*/ 	.word	0x0000c1f0
        /*04b4*/ 	.word	0x000000ff
        /*04b8*/ 	.word	0x00013250
        /*04bc*/ 	.short	0x010a
        /*04be*/ 	.byte	0x0b
	.zero		1


	//   ....[41]....
        /*04c0*/ 	.word	0x0000c230
        /*04c4*/ 	.word	0x000000ff
        /*04c8*/ 	.word	0x00013250
        /*04cc*/ 	.short	0x010a
        /*04ce*/ 	.byte	0x0b
	.zero		1


	//   ....[42]....
        /*04d0*/ 	.word	0x0000c4a0
        /*04d4*/ 	.word	0x00000000
        /*04d8*/ 	.word	0x00000000
        /*04dc*/ 	.short	0x0101
        /*04de*/ 	.byte	0x3f
	.zero		1


	//   ....[43]....
        /*04e0*/ 	.word	0x0000f6e0
        /*04e4*/ 	.word	0x000000ff
        /*04e8*/ 	.word	0x00000000
        /*04ec*/ 	.short	0x0101
        /*04ee*/ 	.byte	0x06
	.zero		1


	//   ....[44]....
        /*04f0*/ 	.word	0x0000fb80
        /*04f4*/ 	.word	0x000000ff
        /*04f8*/ 	.word	0x00013250
        /*04fc*/ 	.short	0x010a
        /*04fe*/ 	.byte	0x0e
	.zero		1


	//   ....[45]....
        /*0500*/ 	.word	0x0000fbc0
        /*0504*/ 	.word	0x000000ff
        /*0508*/ 	.word	0x00013250
        /*050c*/ 	.short	0x010a
        /*050e*/ 	.byte	0x0e
	.zero		1


	//   ....[46]....
        /*0510*/ 	.word	0x00010230
        /*0514*/ 	.word	0x000000ff
        /*0518*/ 	.word	0x00000000
        /*051c*/ 	.short	0x0101
        /*051e*/ 	.byte	0x04
	.zero		1


	//   ....[47]....
        /*0520*/ 	.word	0x00010e60
        /*0524*/ 	.word	0x000000ff
        /*0528*/ 	.word	0x00000000
        /*052c*/ 	.short	0x0101
        /*052e*/ 	.byte	0x05
	.zero		1


	//   ....[48]....
        /*0530*/ 	.word	0x00012a40
        /*0534*/ 	.word	0x00000005
        /*0538*/ 	.word	0x00013280
        /*053c*/ 	.short	0x010a
        /*053e*/ 	.byte	0x3f
	.zero		1


	//   ....[49]....
        /*0540*/ 	.word	0x00012bc0
        /*0544*/ 	.word	0x00000005
        /*0548*/ 	.word	0x00013240
        /*054c*/ 	.short	0x010a
        /*054e*/ 	.byte	0x3f
	.zero		1


	//   ....[50]....
        /*0550*/ 	.word	0x00012e90
        /*0554*/ 	.word	0x000000ff
        /*0558*/ 	.word	0x00013220
        /*055c*/ 	.short	0x010a
        /*055e*/ 	.byte	0x28
	.zero		1


	//   ....[51]....
        /*0560*/ 	.word	0x00013120
        /*0564*/ 	.word	0x00000009
        /*0568*/ 	.word	0x00013280
        /*056c*/ 	.short	0x010a
        /*056e*/ 	.byte	0x3f
	.zero		1


	//   ....[52]....
        /*0570*/ 	.word	0x00013350
        /*0574*/ 	.word	0x00000009
        /*0578*/ 	.word	0x00013240
        /*057c*/ 	.short	0x010a
        /*057e*/ 	.byte	0x3f
	.zero		1


	//   ....[53]....
        /*0580*/ 	.word	0x00013600
        /*0584*/ 	.word	0x0000000c
        /*0588*/ 	.word	0x00013270
        /*058c*/ 	.short	0x010a
        /*058e*/ 	.byte	0x3f
	.zero		1


	//   ....[54]....
        /*0590*/ 	.word	0x00013670
        /*0594*/ 	.word	0x0000000c
        /*0598*/ 	.word	0x00013260
        /*059c*/ 	.short	0x010a
        /*059e*/ 	.byte	0x3f
	.zero		1


	//   ....[55]....
        /*05a0*/ 	.word	0x00013930
        /*05a4*/ 	.word	0x0000000c
        /*05a8*/ 	.word	0x00013250
        /*05ac*/ 	.short	0x0101
        /*05ae*/ 	.byte	0x3f
	.zero		1


	//   ....[56]....
        /*05b0*/ 	.word	0x000139a0
        /*05b4*/ 	.word	0x00000003
        /*05b8*/ 	.word	0x00000000
        /*05bc*/ 	.short	0x0101
        /*05be*/ 	.byte	0x3f
	.zero		1


	//   ....[57]....
        /*05c0*/ 	.word	0x00013b60
        /*05c4*/ 	.word	0x00000002
        /*05c8*/ 	.word	0x00013270
        /*05cc*/ 	.short	0x010a
        /*05ce*/ 	.byte	0x3f
	.zero		1


	//   ....[58]....
        /*05d0*/ 	.word	0x00013bd0
        /*05d4*/ 	.word	0x00000002
        /*05d8*/ 	.word	0x00013260
        /*05dc*/ 	.short	0x010a
        /*05de*/ 	.byte	0x3f
	.zero		1


	//   ....[59]....
        /*05e0*/ 	.word	0x00013e90
        /*05e4*/ 	.word	0x00000002
        /*05e8*/ 	.word	0x00013250
        /*05ec*/ 	.short	0x0101
        /*05ee*/ 	.byte	0x3f
	.zero		1


	//   ....[60]....
        /*05f0*/ 	.word	0x00013f20
        /*05f4*/ 	.word	0x00000000
        /*05f8*/ 	.word	0x00000000
        /*05fc*/ 	.short	0x0101
        /*05fe*/ 	.byte	0x3f
	.zero		1


	//   ....[61]....
        /*0600*/ 	.word	0x00014120
        /*0604*/ 	.word	0x00000006
        /*0608*/ 	.word	0x00013220
        /*060c*/ 	.short	0x010a
        /*060e*/ 	.byte	0x3f
	.zero		1


	//   ....[62]....
        /*0610*/ 	.word	0x00014290
        /*0614*/ 	.word	0x00000005
        /*0618*/ 	.word	0x00000000
        /*061c*/ 	.short	0x010a
        /*061e*/ 	.byte	0x3f
	.zero		1


	//   ....[63]....
        /*0620*/ 	.word	0x00014300
        /*0624*/ 	.word	0x00000009
        /*0628*/ 	.word	0x00000000
        /*062c*/ 	.short	0x010a
        /*062e*/ 	.byte	0x3f
	.zero		1


	//   ....[64]....
        /*0630*/ 	.word	0x00014350
        /*0634*/ 	.word	0x00000011
        /*0638*/ 	.word	0x00013260
        /*063c*/ 	.short	0x010a
        /*063e*/ 	.byte	0x3f
	.zero		1


	//   ....[65]....
        /*0640*/ 	.word	0x000143a0
        /*0644*/ 	.word	0x00000007
        /*0648*/ 	.word	0x00013260
        /*064c*/ 	.short	0x010a
        /*064e*/ 	.byte	0x3f
	.zero		1


	//   ....[66]....
        /*0650*/ 	.word	0x000143e0
        /*0654*/ 	.word	0x00000011
        /*0658*/ 	.word	0x00013280
        /*065c*/ 	.short	0x010a
        /*065e*/ 	.byte	0x3f
	.zero		1


	//   ....[67]....
        /*0660*/ 	.word	0x00014400
        /*0664*/ 	.word	0x00000007
        /*0668*/ 	.word	0x00013280
        /*066c*/ 	.short	0x010a
        /*066e*/ 	.byte	0x3f
	.zero		1


	//   ....[68]....
        /*0670*/ 	.word	0x00014470
        /*0674*/ 	.word	0x00000003
        /*0678*/ 	.word	0x00013200
        /*067c*/ 	.short	0x010a
        /*067e*/ 	.byte	0x3f
	.zero		1


	//   ....[69]....
        /*0680*/ 	.word	0x000144c0
        /*0684*/ 	.word	0x00000005
        /*0688*/ 	.word	0x00013230
        /*068c*/ 	.short	0x010a
        /*068e*/ 	.byte	0x3f
	.zero		1


	//   ....[70]....
        /*0690*/ 	.word	0x00014520
        /*0694*/ 	.word	0x0000000c
        /*0698*/ 	.word	0x00013230
        /*069c*/ 	.short	0x010a
        /*069e*/ 	.byte	0x3f
	.zero		1


	//   ....[71]....
        /*06a0*/ 	.word	0x00014580
        /*06a4*/ 	.word	0x0000000c
        /*06a8*/ 	.word	0x00013250
        /*06ac*/ 	.short	0x010a
        /*06ae*/ 	.byte	0x3f
	.zero		1


	//   ....[72]....
        /*06b0*/ 	.word	0x000145e0
        /*06b4*/ 	.word	0x00000003
        /*06b8*/ 	.word	0x00013230
        /*06bc*/ 	.short	0x010a
        /*06be*/ 	.byte	0x3f
	.zero		1


	//   ....[73]....
        /*06c0*/ 	.word	0x00014640
        /*06c4*/ 	.word	0x00000003
        /*06c8*/ 	.word	0x00013250
        /*06cc*/ 	.short	0x010a
        /*06ce*/ 	.byte	0x3f
	.zero		1


	//   ....[74]....
        /*06d0*/ 	.word	0x000146a0
        /*06d4*/ 	.word	0x00000003
        /*06d8*/ 	.word	0x00013230
        /*06dc*/ 	.short	0x010a
        /*06de*/ 	.byte	0x3f
	.zero		1


	//   ....[75]....
        /*06e0*/ 	.word	0x00014700
        /*06e4*/ 	.word	0x00000003
        /*06e8*/ 	.word	0x00013250
        /*06ec*/ 	.short	0x010a
        /*06ee*/ 	.byte	0x3f
	.zero		1


	//   ....[76]....
        /*06f0*/ 	.word	0x00014760
        /*06f4*/ 	.word	0x00000007
        /*06f8*/ 	.word	0x00013250
        /*06fc*/ 	.short	0x010a
        /*06fe*/ 	.byte	0x3f
	.zero		1


	//   ....[77]....
        /*0700*/ 	.word	0x000148b0
        /*0704*/ 	.word	0x00000005
        /*0708*/ 	.word	0x00013280
        /*070c*/ 	.short	0x010a
        /*070e*/ 	.byte	0x3f
	.zero		1


	//   ....[78]....
        /*0710*/ 	.word	0x00014900
        /*0714*/ 	.word	0x00000005
        /*0718*/ 	.word	0x00013240
        /*071c*/ 	.short	0x010a
        /*071e*/ 	.byte	0x3f
	.zero		1


	//   ....[79]....
        /*0720*/ 	.word	0x00014960
        /*0724*/ 	.word	0x00000003
        /*0728*/ 	.word	0x00013220
        /*072c*/ 	.short	0x010a
        /*072e*/ 	.byte	0x3f
	.zero		1


	//   ....[80]....
        /*0730*/ 	.word	0x000149b0
        /*0734*/ 	.word	0x00000009
        /*0738*/ 	.word	0x00013280
        /*073c*/ 	.short	0x010a
        /*073e*/ 	.byte	0x3f
	.zero		1


	//   ....[81]....
        /*0740*/ 	.word	0x00014a00
        /*0744*/ 	.word	0x00000009
        /*0748*/ 	.word	0x00013240
        /*074c*/ 	.short	0x010a
        /*074e*/ 	.byte	0x3f
	.zero		1


	//   ....[82]....
        /*0750*/ 	.word	0x00014a50
        /*0754*/ 	.word	0x0000000c
        /*0758*/ 	.word	0x00013270
        /*075c*/ 	.short	0x010a
        /*075e*/ 	.byte	0x3f
	.zero		1


	//   ....[83]....
        /*0760*/ 	.word	0x00014aa0
        /*0764*/ 	.word	0x0000000c
        /*0768*/ 	.word	0x00013260
        /*076c*/ 	.short	0x010a
        /*076e*/ 	.byte	0x3f
	.zero		1


	//   ....[84]....
        /*0770*/ 	.word	0x00014af0
        /*0774*/ 	.word	0x00000002
        /*0778*/ 	.word	0x00013270
        /*077c*/ 	.short	0x010a
        /*077e*/ 	.byte	0x3f
	.zero		1


	//   ....[85]....
        /*0780*/ 	.word	0x00014b40
        /*0784*/ 	.word	0x00000002
        /*0788*/ 	.word	0x00013260
        /*078c*/ 	.short	0x010a
        /*078e*/ 	.byte	0x3f
	.zero		1


	//   ....[86]....
        /*0790*/ 	.word	0x00014b90
        /*0794*/ 	.word	0x00000006
        /*0798*/ 	.word	0x00013220
        /*079c*/ 	.short	0x010a
        /*079e*/ 	.byte	0x3f
	.zero		1


	//   ....[87]....
        /*07a0*/ 	.word	0x00014d00
        /*07a4*/ 	.word	0x00000005
        /*07a8*/ 	.word	0x00000000
        /*07ac*/ 	.short	0x010a
        /*07ae*/ 	.byte	0x3f
	.zero		1


	//   ....[88]....
        /*07b0*/ 	.word	0x00014d50
        /*07b4*/ 	.word	0x00000009
        /*07b8*/ 	.word	0x00000000
        /*07bc*/ 	.short	0x010a
        /*07be*/ 	.byte	0x3f
	.zero		1


	//   ....[89]....
        /*07c0*/ 	.word	0x00014da0
        /*07c4*/ 	.word	0x00000011
        /*07c8*/ 	.word	0x00013260
        /*07cc*/ 	.short	0x010a
        /*07ce*/ 	.byte	0x3f
	.zero		1


	//   ....[90]....
        /*07d0*/ 	.word	0x00014df0
        /*07d4*/ 	.word	0x00000007
        /*07d8*/ 	.word	0x00013260
        /*07dc*/ 	.short	0x010a
        /*07de*/ 	.byte	0x3f
	.zero		1


	//   ....[91]....
        /*07e0*/ 	.word	0x00014e40
        /*07e4*/ 	.word	0x00000011
        /*07e8*/ 	.word	0x00013280
        /*07ec*/ 	.short	0x010a
        /*07ee*/ 	.byte	0x3f
	.zero		1


	//----- nvinfo : EIATTR_NUM_MBARRIERS
	.align		4
.L_177:
        /*07f0*/ 	.byte	0x03, 0x38
        /*07f2*/ 	.short	0x0016


	//----- nvinfo : EIATTR_EXIT_INSTR_OFFSETS
	.align		4
        /*07f4*/ 	.byte	0x04, 0x1c
        /*07f6*/ 	.short	(.L_179 - .L_178)


	//   ....[0]....
.L_178:
        /*07f8*/ 	.word	0x00000a30


	//   ....[1]....
        /*07fc*/ 	.word	0x00011650


	//   ....[2]....
        /*0800*/ 	.word	0x00014450


	//----- nvinfo : EIATTR_MAX_THREADS
	.align		4
.L_179:
        /*0804*/ 	.byte	0x04, 0x05
        /*0806*/ 	.short	(.L_181 - .L_180)
.L_180:
        /*0808*/ 	.word	0x00000200
        /*080c*/ 	.word	0x00000001
        /*0810*/ 	.word	0x00000001


	//----- nvinfo : EIATTR_CRS_STACK_SIZE
	.align		4
.L_181:
        /*0814*/ 	.byte	0x04, 0x1e
        /*0816*/ 	.short	(.L_183 - .L_182)
.L_182:
        /*0818*/ 	.word	0x00000000


	//----- nvinfo : EIATTR_CBANK_PARAM_SIZE
	.align		4
.L_183:
        /*081c*/ 	.byte	0x03, 0x19
        /*081e*/ 	.short	0x0bf0


	//----- nvinfo : EIATTR_PARAM_CBANK
	.align		4
        /*0820*/ 	.byte	0x04, 0x0a
        /*0822*/ 	.short	(.L_185 - .L_184)
	.align		4
.L_184:
        /*0824*/ 	.word	index@(.nv.constant0._ZN7cutlass13device_kernelIN5flash11enable_sm90INS1_16FlashAttnFwdSm90INS1_25CollectiveMainloopFwdSm90ILi2EN4cute5tupleIJNS5_1CILi1EEES8_S8_EEENS6_IJNS7_ILi192EEENS7_ILi160EEENS7_ILi64EEEEEELi64ENS_12float_e4m3_tEfNS_4arch4Sm90ELb0ELb1ELb0ELb0ELb0ELb0ELb0ELb1ELb1ELb0ELb0ELb0EEENS1_21CollectiveEpilogueFwdINS6_IJSA_SC_SB_EEES9_NS_10bfloat16_tESG_Li384ELb0ELb0ELb0ELb1EEENS1_30DynamicPersistentTileSchedulerILi384ELi128ELb0ELb0ELb1EEEEEEEEEvNT_6ParamsE)
        /*0828*/ 	.short	0x0210
        /*082a*/ 	.short	0x0bf0


	//----- nvinfo : EIATTR_SW_WAR
	.align		4
.L_185:
        /*082c*/ 	.byte	0x04, 0x36
        /*082e*/ 	.short	(.L_187 - .L_186)
.L_186:
        /*0830*/ 	.word	0x00000008
.L_187:


//--------------------- .nv.info._ZN7cutlass13device_kernelIN5flash11enable_sm90INS1_16FlashAttnFwdSm90INS1_25CollectiveMainloopFwdSm90ILi2EN4cute5tupleIJNS5_1CILi1EEES8_S8_EEENS6_IJNS7_ILi192EEENS7_ILi160EEENS7_ILi64EEEEEELi64ENS_12float_e4m3_tEfNS_4arch4Sm90ELb0ELb1ELb0ELb1ELb0ELb0ELb0ELb1ELb1ELb0ELb0ELb0EEENS1_21CollectiveEpilogueFwdINS6_IJSA_SC_SB_EEES9_NS_10bfloat16_tESG_Li384ELb1ELb0ELb0ELb1EEENS1_36VarlenDynamicPersistentTileSchedulerILi192ELi160ELi384ELi128ELb0ELb0ELb1ELb1ELb0ELb1EEEEEEEEEvNT_6ParamsE --------------------------
	.section	.nv.info._ZN7cutlass13device_kernelIN5flash11enable_sm90INS1_16FlashAttnFwdSm90INS1_25CollectiveMainloopFwdSm90ILi2EN4cute5tupleIJNS5_1CILi1EEES8_S8_EEENS6_IJNS7_ILi192EEENS7_ILi160EEENS7_ILi64EEEEEELi64ENS_12float_e4m3_tEfNS_4arch4Sm90ELb0ELb1ELb0ELb1ELb0ELb0ELb0ELb1ELb1ELb0ELb0ELb0EEENS1_21CollectiveEpilogueFwdINS6_IJSA_SC_SB_EEES9_NS_10bfloat16_tESG_Li384ELb1ELb0ELb0ELb1EEENS1_36VarlenDynamicPersistentTileSchedulerILi192ELi160ELi384ELi128ELb0ELb0ELb1ELb1ELb0ELb1EEEEEEEEEvNT_6ParamsE,"",@"SHT_CUDA_INFO"
	.sectionflags	@""
	.align	4


	//----- nvinfo : EIATTR_CUDA_API_VERSION
	.align		4
        /*0000*/ 	.byte	0x04, 0x37
        /*0002*/ 	.short	(.L_189 - .L_188)
.L_188:
        /*0004*/ 	.word	0x00000082


	//----- nvinfo : EIATTR_KPARAM_INFO
	.align		4
.L_189:
        /*0008*/ 	.byte	0x04, 0x17
        /*000a*/ 	.short	(.L_191 - .L_190)
.L_190:
        /*000c*/ 	.word	0x00000000
        /*0010*/ 	.short	0x0000
        /*0012*/ 	.short	0x0070
        /*0014*/ 	.byte	0x00, 0xf0, 0x01, 0x28


	//----- nvinfo : EIATTR_SPARSE_MMA_MASK
	.align		4
.L_191:
        /*0018*/ 	.byte	0x03, 0x50
        /*001a*/ 	.short	0x0000


	//----- nvinfo : EIATTR_MAXREG_COUNT
	.align		4
        /*001c*/ 	.byte	0x03, 0x1b
        /*001e*/ 	.short	0x0080


	//----- nvinfo : EIATTR_NUM_BARRIERS
	.align		4
        /*0020*/ 	.byte	0x02, 0x4c
        /*0022*/ 	.byte	0x09
	.zero		1


	//----- nvinfo : EIATTR_EXTERNS
	.align		4
        /*0024*/ 	.byte	0x04, 0x0f
        /*0026*/ 	.short	(.L_193 - .L_192)


	//   ....[0]....
	.align		4
.L_192:
        /*0028*/ 	.word	index@(__assertfail)


	//----- nvinfo : EIATTR_ANNOTATIONS
	.align		4
.L_193:
        /*002c*/ 	.byte	0x04, 0x55
        /*002e*/ 	.short	(.L_195 - .L_194)


	//   ....[0]....
.L_194:
        /*0030*/ 	.word	0x00000001
        /*0034*/ 	.byte	0x40, 0x2d, 0x01, 0x00, 0x01, 0x00, 0x00, 0x00, 0x10, 0x2e, 0x01, 0x00, 0x01, 0x00, 0x00, 0x00
        /*0044*/ 	.byte	0xd0, 0x46, 0x01, 0x00, 0x01, 0x00, 0x00, 0x00, 0x10, 0x47, 0x01, 0x00, 0x01, 0x00, 0x00, 0x00
        /*0054*/ 	.byte	0x60, 0x64, 0x01, 0x00


	//----- nvinfo : EIATTR_MERCURY_ISA_VERSION
	.align		4
.L_195:
        /*0058*/ 	.byte	0x03, 0x5f
        /*005a*/ 	.short	0x0101


	//----- nvinfo : EIATTR_UNUSED_LOAD_BYTE_OFFSET
	.align		4
        /*005c*/ 	.byte	0x04, 0x44
        /*005e*/ 	.short	(.L_197 - .L_196)


	//   ....[0]....
.L_196:
        /*0060*/ 	.word	0x00000a30
        /*0064*/ 	.word	0x0000fff0


	//   ....[1]....
        /*0068*/ 	.word	0x000104c0
        /*006c*/ 	.word	0x0000fff0


	//----- nvinfo : EIATTR_INT_WARP_WIDE_INSTR_OFFSETS
	.align		4
.L_197:
        /*0070*/ 	.byte	0x04, 0x31
        /*0072*/ 	.short	(.L_199 - .L_198)


	//   ....[0]....
.L_198:
        /*0074*/ 	.word	0x00000160


	//   ....[1]....
        /*0078*/ 	.word	0x000001a0


	//   ....[2]....
        /*007c*/ 	.word	0x00000210


	//   ....[3]....
        /*0080*/ 	.word	0x00013800


	//   ....[4]....
        /*0084*/ 	.word	0x00013890


	//   ....[5]....
        /*0088*/ 	.word	0x00013f80


	//   ....[6]....
        /*008c*/ 	.word	0x00015320


	//   ....[7]....
        /*0090*/ 	.word	0x000153b0


	//----- nvinfo : EIATTR_COOP_GROUP_MASK_REGIDS
	.align		4
.L_199:
        /*0094*/ 	.byte	0x04, 0x29
        /*0096*/ 	.short	(.L_201 - .L_200)


	//   ....[0]....
.L_200:
        /*0098*/ 	.word	0xffffffff


	//   ....[1]....
        /*009c*/ 	.word	0xffffffff


	//   ....[2]....
        /*00a0*/ 	.word	0xffffffff


	//   ....[3]....
        /*00a4*/ 	.word	0xffffffff


	//   ....[4]....
        /*00a8*/ 	.word	0xffffffff


	//   ....[5]....
        /*00ac*/ 	.word	0xffffffff


	//   ....[6]....
        /*00b0*/ 	.word	0xffffffff


	//   ....[7]....
        /*00b4*/ 	.word	0xffffffff


	//   ....[8]....
        /*00b8*/ 	.word	0xffffffff


	//   ....[9]....
        /*00bc*/ 	.word	0xffffffff


	//   ....[10]....
        /*00c0*/ 	.word	0xffffffff


	//   ....[11]....
        /*00c4*/ 	.word	0xffffffff


	//   ....[12]....
        /*00c8*/ 	.word	0xffffffff


	//   ....[13]....
        /*00cc*/ 	.word	0xffffffff


	//   ....[14]....
        /*00d0*/ 	.word	0xffffffff


	//   ....[15]....
        /*00d4*/ 	.word	0xffffffff


	//   ....[16]....
        /*00d8*/ 	.word	0xffffffff


	//   ....[17]....
        /*00dc*/ 	.word	0xffffffff


	//   ....[18]....
        /*00e0*/ 	.word	0xffffffff


	//   ....[19]....
        /*00e4*/ 	.word	0xffffffff


	//   ....[20]....
        /*00e8*/ 	.word	0xffffffff


	//   ....[21]....
        /*00ec*/ 	.word	0xffffffff


	//   ....[22]....
        /*00f0*/ 	.word	0xffffffff


	//   ....[23]....
        /*00f4*/ 	.word	0xffffffff


	//   ....[24]....
        /*00f8*/ 	.word	0xffffffff


	//   ....[25]....
        /*00fc*/ 	.word	0xffffffff


	//   ....[26]....
        /*0100*/ 	.word	0xffffffff


	//   ....[27]....
        /*0104*/ 	.word	0xffffffff


	//   ....[28]....
        /*0108*/ 	.word	0xffffffff


	//   ....[29]....
        /*010c*/ 	.word	0xffffffff


	//   ....[30]....
        /*0110*/ 	.word	0xffffffff


	//   ....[31]....
        /*0114*/ 	.word	0xffffffff


	//   ....[32]....
        /*0118*/ 	.word	0xffffffff


	//   ....[33]....
        /*011c*/ 	.word	0xffffffff


	//   ....[34]....
        /*0120*/ 	.word	0xffffffff


	//   ....[35]....
        /*0124*/ 	.word	0xffffffff


	//   ....[36]....
        /*0128*/ 	.word	0xffffffff


	//   ....[37]....
        /*012c*/ 	.word	0xffffffff


	//   ....[38]....
        /*0130*/ 	.word	0xffffffff


	//   ....[39]....
        /*0134*/ 	.word	0xffffffff


	//   ....[40]....
        /*0138*/ 	.word	0xffffffff


	//   ....[41]....
        /*013c*/ 	.word	0xffffffff


	//   ....[42]....
        /*0140*/ 	.word	0xffffffff


	//   ....[43]....
        /*0144*/ 	.word	0xffffffff


	//   ....[44]....
        /*0148*/ 	.word	0xffffffff


	//   ....[45]....
        /*014c*/ 	.word	0xffffffff


	//   ....[46]....
        /*0150*/ 	.word	0xffffffff


	//   ....[47]....
        /*0154*/ 	.word	0xffffffff


	//   ....[48]....
        /*0158*/ 	.word	0xffffffff


	//   ....[49]....
        /*015c*/ 	.word	0xffffffff


	//   ....[50]....
        /*0160*/ 	.word	0xffffffff


	//   ....[51]....
        /*0164*/ 	.word	0xffffffff


	//   ....[52]....
        /*0168*/ 	.word	0xffffffff


	//   ....[53]....
        /*016c*/ 	.word	0xffffffff


	//   ....[54]....
        /*0170*/ 	.word	0xffffffff


	//   ....[55]....
        /*0174*/ 	.word	0xffffffff


	//   ....[56]....
        /*0178*/ 	.word	0xffffffff


	//   ....[57]....
        /*017c*/ 	.word	0xffffffff


	//   ....[58]....
        /*0180*/ 	.word	0xffffffff


	//   ....[59]....
        /*0184*/ 	.word	0xffffffff


	//   ....[60]....
        /*0188*/ 	.word	0xffffffff


	//   ....[61]....
        /*018c*/ 	.word	0xffffffff


	//   ....[62]....
        /*0190*/ 	.word	0xffffffff


	//   ....[63]....
        /*0194*/ 	.word	0xffffffff


	//   ....[64]....
        /*0198*/ 	.word	0xffffffff


	//   ....[65]....
        /*019c*/ 	.word	0xffffffff


	//   ....[66]....
        /*01a0*/ 	.word	0xffffffff


	//   ....[67]....
        /*01a4*/ 	.word	0xffffffff


	//   ....[68]....
        /*01a8*/ 	.word	0xffffffff


	//   ....[69]....
        /*01ac*/ 	.word	0xffffffff


	//   ....[70]....
        /*01b0*/ 	.word	0xffffffff


	//   ....[71]....
        /*01b4*/ 	.word	0xffffffff


	//   ....[72]....
        /*01b8*/ 	.word	0xffffffff


	//   ....[73]....
        /*01bc*/ 	.word	0xffffffff


	//   ....[74]....
        /*01c0*/ 	.word	0xffffffff


	//   ....[75]....
        /*01c4*/ 	.word	0xffffffff


	//   ....[76]....
        /*01c8*/ 	.word	0xffffffff


	//   ....[77]....
        /*01cc*/ 	.word	0xffffffff


	//   ....[78]....
        /*01d0*/ 	.word	0xffffffff


	//   ....[79]....
        /*01d4*/ 	.word	0x0500000f


	//   ....[80]....
        /*01d8*/ 	.word	0x0500000f


	//----- nvinfo : EIATTR_COOP_GROUP_INSTR_OFFSETS
	.align		4
.L_201:
        /*01dc*/ 	.byte	0x04, 0x28
        /*01de*/ 	.short	(.L_203 - .L_202)


	//   ....[0]....
.L_202:
        /*01e0*/ 	.word	0x00000060


	//   ....[1]....
        /*01e4*/ 	.word	0x00000170


	//   ....[2]....
        /*01e8*/ 	.word	0x000001c0


	//   ....[3]....
        /*01ec*/ 	.word	0x000003f0


	//   ....[4]....
        /*01f0*/ 	.word	0x00000550


	//   ....[5]....
        /*01f4*/ 	.word	0x00000670


	//   ....[6]....
        /*01f8*/ 	.word	0x000007d0


	//   ....[7]....
        /*01fc*/ 	.word	0x00001a60


	//   ....[8]....
        /*0200*/ 	.word	0x00003be0


	//   ....[9]....
        /*0204*/ 	.word	0x00003cf0


	//   ....[10]....
        /*0208*/ 	.word	0x00004800


	//   ....[11]....
        /*020c*/ 	.word	0x00004880


	//   ....[12]....
        /*0210*/ 	.word	0x00007960


	//   ....[13]....
        /*0214*/ 	.word	0x00007a70


	//   ....[14]....
        /*0218*/ 	.word	0x000085e0


	//   ....[15]....
        /*021c*/ 	.word	0x00008630


	//   ....[16]....
        /*0220*/ 	.word	0x0000a5c0


	//   ....[17]....
        /*0224*/ 	.word	0x0000a5d0


	//   ....[18]....
        /*0228*/ 	.word	0x0000a610


	//   ....[19]....
        /*022c*/ 	.word	0x0000a640


	//   ....[20]....
        /*0230*/ 	.word	0x0000dd50


	//   ....[21]....
        /*0234*/ 	.word	0x0000de70


	//   ....[22]....
        /*0238*/ 	.word	0x0000e990


	//   ....[23]....
        /*023c*/ 	.word	0x0000ea30


	//   ....[24]....
        /*0240*/ 	.word	0x0000ff10


	//   ....[25]....
        /*0244*/ 	.word	0x0000ff20


	//   ....[26]....
        /*0248*/ 	.word	0x0000ffa0


	//   ....[27]....
        /*024c*/ 	.word	0x0000ffb0


	//   ....[28]....
        /*0250*/ 	.word	0x00010a80


	//   ....[29]....
        /*0254*/ 	.word	0x00010a90


	//   ....[30]....
        /*0258*/ 	.word	0x00010aa0


	//   ....[31]....
        /*025c*/ 	.word	0x00010ab0


	//   ....[32]....
        /*0260*/ 	.word	0x00010ac0


	//   ....[33]....
        /*0264*/ 	.word	0x00010ad0


	//   ....[34]....
        /*0268*/ 	.word	0x00010ae0


	//   ....[35]....
        /*026c*/ 	.word	0x00010af0


	//   ....[36]....
        /*0270*/ 	.word	0x00010b10


	//   ....[37]....
        /*0274*/ 	.word	0x00010b20


	//   ....[38]....
        /*0278*/ 	.word	0x00010b50


	//   ....[39]....
        /*027c*/ 	.word	0x00010b60


	//   ....[40]....
        /*0280*/ 	.word	0x00010b80


	//   ....[41]....
        /*0284*/ 	.word	0x00010bb0


	//   ....[42]....
        /*0288*/ 	.word	0x00010be0


	//   ....[43]....
        /*028c*/ 	.word	0x00010bf0


	//   ....[44]....
        /*0290*/ 	.word	0x00012180


	//   ....[45]....
        /*0294*/ 	.word	0x00012360


	//   ....[46]....
        /*0298*/ 	.word	0x00012390


	//   ....[47]....
        /*029c*/ 	.word	0x000123c0


	//   ....[48]....
        /*02a0*/ 	.word	0x000123f0


	//   ....[49]....
        /*02a4*/ 	.word	0x00012420


	//   ....[50]....
        /*02a8*/ 	.word	0x00012460


	//   ....[51]....
        /*02ac*/ 	.word	0x000125e0


	//   ....[52]....
        /*02b0*/ 	.word	0x00012610


	//   ....[53]....
        /*02b4*/ 	.word	0x00012640


	//   ....[54]....
        /*02b8*/ 	.word	0x00012670


	//   ....[55]....
        /*02bc*/ 	.word	0x000126a0


	//   ....[56]....
        /*02c0*/ 	.word	0x000126e0


	//   ....[57]....
        /*02c4*/ 	.word	0x00012770


	//   ....[58]....
        /*02c8*/ 	.word	0x00012800


	//   ....[59]....
        /*02cc*/ 	.word	0x000128b0


	//   ....[60]....
        /*02d0*/ 	.word	0x00014090


	//   ....[61]....
        /*02d4*/ 	.word	0x00015a10


	//   ....[62]....
        /*02d8*/ 	.word	0x00015a40


	//   ....[63]....
        /*02dc*/ 	.word	0x00015a70


	//   ....[64]....
        /*02e0*/ 	.word	0x00015ab0


	//   ....[65]....
        /*02e4*/ 	.word	0x00015ac0


	//   ....[66]....
        /*02e8*/ 	.word	0x00015af0


	//   ....[67]....
        /*02ec*/ 	.word	0x00015b20


	//   ....[68]....
        /*02f0*/ 	.word	0x00015b30


	//   ....[69]....
        /*02f4*/ 	.word	0x00015c70


	//   ....[70]....
        /*02f8*/ 	.word	0x00015ca0


	//   ....[71]....
        /*02fc*/ 	.word	0x00015cd0


	//   ....[72]....
        /*0300*/ 	.word	0x00015d00


	//   ....[73]....
        /*0304*/ 	.word	0x00015d30


	//   ....[74]....
        /*0308*/ 	.word	0x00015d70


	//   ....[75]....
        /*030c*/ 	.word	0x00015e20


	//   ....[76]....
        /*0310*/ 	.word	0x00015ec0


	//   ....[77]....
        /*0314*/ 	.word	0x00015f70


	//   ....[78]....
        /*0318*/ 	.word	0x00016580


	//   ....[79]....
        /*031c*/ 	.word	0x00016c10


	//   ....[80]....
        /*0320*/ 	.word	0x00017080


	//----- nvinfo : EIATTR_REG_RECONFIG
	.align		4
.L_203:
        /*0324*/ 	.byte	0x01, 0x54
	.zero		2


	//----- nvinfo : EIATTR_SYSCALL_OFFSETS
	.align		4
        /*0328*/ 	.byte	0x04, 0x46
        /*032a*/ 	.short	(.L_205 - .L_204)


	//   ....[0]....
.L_204:
        /*032c*/ 	.word	0x00001c10


	//   ....[1]....
        /*0330*/ 	.word	0x00013a20


	//   ....[2]....
        /*0334*/ 	.word	0x00013b80


	//   ....[3]....
        /*0338*/ 	.word	0x00013cc0


	//   ....[4]....
        /*033c*/ 	.word	0x00013de0


	//----- nvinfo : EIATTR_MBARRIER_INSTR_OFFSETS
	.align		4
.L_205:
        /*0340*/ 	.byte	0x04, 0x39
        /*0342*/ 	.short	(.L_207 - .L_206)


	//   ....[0]....
.L_206:
        /*0344*/ 	.word	0x000002a0
        /*0348*/ 	.word	0x000000ff
        /*034c*/ 	.word	0x00013200
        /*0350*/ 	.short	0x0100
        /*0352*/ 	.byte	0x08
	.zero		1


	//   ....[1]....
        /*0354*/ 	.word	0x000002b0
        /*0358*/ 	.word	0x000000ff
        /*035c*/ 	.word	0x00013220
        /*0360*/ 	.short	0x0100
        /*0362*/ 	.byte	0x08
	.zero		1


	//   ....[2]....
        /*0364*/ 	.word	0x000003a0
        /*0368*/ 	.word	0x000000ff
        /*036c*/ 	.word	0x00013230
        /*0370*/ 	.short	0x0100
        /*0372*/ 	.byte	0x08
	.zero		1


	//   ....[3]....
        /*0374*/ 	.word	0x000003b0
        /*0378*/ 	.word	0x000000ff
        /*037c*/ 	.word	0x00013240
        /*0380*/ 	.short	0x0100
        /*0382*/ 	.byte	0x08
	.zero		1


	//   ....[4]....
        /*0384*/ 	.word	0x000003c0
        /*0388*/ 	.word	0x000000ff
        /*038c*/ 	.word	0x00013238
        /*0390*/ 	.short	0x0100
        /*0392*/ 	.byte	0x08
	.zero		1


	//   ....[5]....
        /*0394*/ 	.word	0x000003d0
        /*0398*/ 	.word	0x000000ff
        /*039c*/ 	.word	0x00013248
        /*03a0*/ 	.short	0x0100
        /*03a2*/ 	.byte	0x08
	.zero		1


	//   ....[6]....
        /*03a4*/ 	.word	0x00000500
        /*03a8*/ 	.word	0x000000ff
        /*03ac*/ 	.word	0x00013250
        /*03b0*/ 	.short	0x0100
        /*03b2*/ 	.byte	0x08
	.zero		1


	//   ....[7]....
        /*03b4*/ 	.word	0x00000510
        /*03b8*/ 	.word	0x000000ff
        /*03bc*/ 	.word	0x00013260
        /*03c0*/ 	.short	0x0100
        /*03c2*/ 	.byte	0x08
	.zero		1


	//   ....[8]....
        /*03c4*/ 	.word	0x00000520
        /*03c8*/ 	.word	0x000000ff
        /*03cc*/ 	.word	0x00013258
        /*03d0*/ 	.short	0x0100
        /*03d2*/ 	.byte	0x08
	.zero		1


	//   ....[9]....
        /*03d4*/ 	.word	0x00000530
        /*03d8*/ 	.word	0x000000ff
        /*03dc*/ 	.word	0x00013268
        /*03e0*/ 	.short	0x0100
        /*03e2*/ 	.byte	0x08
	.zero		1


	//   ....[10]....
        /*03e4*/ 	.word	0x00000620
        /*03e8*/ 	.word	0x000000ff
        /*03ec*/ 	.word	0x00013270
        /*03f0*/ 	.short	0x0100
        /*03f2*/ 	.byte	0x06
	.zero		1


	//   ....[11]....
        /*03f4*/ 	.word	0x00000630
        /*03f8*/ 	.word	0x000000ff
        /*03fc*/ 	.word	0x00013280
        /*0400*/ 	.short	0x0100
        /*0402*/ 	.byte	0x06
	.zero		1


	//   ....[12]....
        /*0404*/ 	.word	0x00000640
        /*0408*/ 	.word	0x000000ff
        /*040c*/ 	.word	0x00013278
        /*0410*/ 	.short	0x0100
        /*0412*/ 	.byte	0x06
	.zero		1


	//   ....[13]....
        /*0414*/ 	.word	0x00000650
        /*0418*/ 	.word	0x000000ff
        /*041c*/ 	.word	0x00013288
        /*0420*/ 	.short	0x0100
        /*0422*/ 	.byte	0x06
	.zero		1


	//   ....[14]....
        /*0424*/ 	.word	0x00000780
        /*0428*/ 	.word	0x000000ff
        /*042c*/ 	.word	0x00013290
        /*0430*/ 	.short	0x0100
        /*0432*/ 	.byte	0x08
	.zero		1


	//   ....[15]....
        /*0434*/ 	.word	0x00000790
        /*0438*/ 	.word	0x000000ff
        /*043c*/ 	.word	0x000132a0
        /*0440*/ 	.short	0x0100
        /*0442*/ 	.byte	0x08
	.zero		1


	//   ....[16]....
        /*0444*/ 	.word	0x000007a0
        /*0448*/ 	.word	0x000000ff
        /*044c*/ 	.word	0x00013298
        /*0450*/ 	.short	0x0100
        /*0452*/ 	.byte	0x08
	.zero		1


	//   ....[17]....
        /*0454*/ 	.word	0x000007b0
        /*0458*/ 	.word	0x000000ff
        /*045c*/ 	.word	0x000132a8
        /*0460*/ 	.short	0x0100
        /*0462*/ 	.byte	0x08
	.zero		1


	//   ....[18]....
        /*0464*/ 	.word	0x000008e0
        /*0468*/ 	.word	0x000000ff
        /*046c*/ 	.word	0x000132b0
        /*0470*/ 	.short	0x0100
        /*0472*/ 	.byte	0x08
	.zero		1


	//   ....[19]....
        /*0474*/ 	.word	0x000008f0
        /*0478*/ 	.word	0x000000ff
        /*047c*/ 	.word	0x000132c0
        /*0480*/ 	.short	0x0100
        /*0482*/ 	.byte	0x08
	.zero		1


	//   ....[20]....
        /*0484*/ 	.word	0x00000900
        /*0488*/ 	.word	0x000000ff
        /*048c*/ 	.word	0x000132b8
        /*0490*/ 	.short	0x0100
        /*0492*/ 	.byte	0x08
	.zero		1


	//   ....[21]....
        /*0494*/ 	.word	0x00000910
        /*0498*/ 	.word	0x000000ff
        /*049c*/ 	.word	0x000132c8
        /*04a0*/ 	.short	0x0100
        /*04a2*/ 	.byte	0x08
	.zero		1


	//   ....[22]....
        /*04a4*/ 	.word	0x00001c90
        /*04a8*/ 	.word	0x000000ff
        /*04ac*/ 	.word	0x00013200
        /*04b0*/ 	.short	0x010a
        /*04b2*/ 	.byte	0x2d
	.zero		1


	//   ....[23]....
        /*04b4*/ 	.word	0x00001d10
        /*04b8*/ 	.word	0x00000003
        /*04bc*/ 	.word	0x00013230
        /*04c0*/ 	.short	0x010a
        /*04c2*/ 	.byte	0x3f
	.zero		1


	//   ....[24]....
        /*04c4*/ 	.word	0x00001d50
        /*04c8*/ 	.word	0x00000003
        /*04cc*/ 	.word	0x00013230
        /*04d0*/ 	.short	0x010a
        /*04d2*/ 	.byte	0x3f
	.zero		1


	//   ....[25]....
        /*04d4*/ 	.word	0x000022e0
        /*04d8*/ 	.word	0x00000000
        /*04dc*/ 	.word	0x00000000
        /*04e0*/ 	.short	0x0101
        /*04e2*/ 	.byte	0x3f
	.zero		1


	//   ....[26]....
        /*04e4*/ 	.word	0x000059e0
        /*04e8*/ 	.word	0x000000ff
        /*04ec*/ 	.word	0x00013230
        /*04f0*/ 	.short	0x010a
        /*04f2*/ 	.byte	0x17
	.zero		1


	//   ....[27]....
        /*04f4*/ 	.word	0x00005a20
        /*04f8*/ 	.word	0x000000ff
        /*04fc*/ 	.word	0x00013230
        /*0500*/ 	.short	0x010a
        /*0502*/ 	.byte	0x17
	.zero		1


	//   ....[28]....
        /*0504*/ 	.word	0x00005e70
        /*0508*/ 	.word	0x000000ff
        /*050c*/ 	.word	0x00013250
        /*0510*/ 	.short	0x010a
        /*0512*/ 	.byte	0x0b
	.zero		1


	//   ....[29]....
        /*0514*/ 	.word	0x00005eb0
        /*0518*/ 	.word	0x000000ff
        /*051c*/ 	.word	0x00013250
        /*0520*/ 	.short	0x010a
        /*0522*/ 	.byte	0x0b
	.zero		1


	//   ....[30]....
        /*0524*/ 	.word	0x00006120
        /*0528*/ 	.word	0x0000000e
        /*052c*/ 	.word	0x00000000
        /*0530*/ 	.short	0x0101
        /*0532*/ 	.byte	0x3f
	.zero		1


	//   ....[31]....
        /*0534*/ 	.word	0x00009340
        /*0538*/ 	.word	0x000000ff
        /*053c*/ 	.word	0x00000000
        /*0540*/ 	.short	0x0101
        /*0542*/ 	.byte	0x06
	.zero		1


	//   ....[32]....
        /*0544*/ 	.word	0x00009ab0
        /*0548*/ 	.word	0x000000ff
        /*054c*/ 	.word	0x00013230
        /*0550*/ 	.short	0x010a
        /*0552*/ 	.byte	0x06
	.zero		1


	//   ....[33]....
        /*0554*/ 	.word	0x00009af0
        /*0558*/ 	.word	0x000000ff
        /*055c*/ 	.word	0x00013230
        /*0560*/ 	.short	0x010a
        /*0562*/ 	.byte	0x06
	.zero		1


	//   ....[34]....
        /*0564*/ 	.word	0x00009f40
        /*0568*/ 	.word	0x000000ff
        /*056c*/ 	.word	0x00013250
        /*0570*/ 	.short	0x010a
        /*0572*/ 	.byte	0x0b
	.zero		1


	//   ....[35]....
        /*0574*/ 	.word	0x00009f80
        /*0578*/ 	.word	0x000000ff
        /*057c*/ 	.word	0x00013250
        /*0580*/ 	.short	0x010a
        /*0582*/ 	.byte	0x0b
	.zero		1


	//   ....[36]....
        /*0584*/ 	.word	0x0000b500
        /*0588*/ 	.word	0x00000005
        /*058c*/ 	.word	0x00000000
        /*0590*/ 	.short	0x0101
        /*0592*/ 	.byte	0x3f
	.zero		1


	//   ....[37]....
        /*0594*/ 	.word	0x0000b810
        /*0598*/ 	.word	0x000000ff
        /*059c*/ 	.word	0x00000000
        /*05a0*/ 	.short	0x0101
        /*05a2*/ 	.byte	0x06
	.zero		1


	//   ....[38]....
        /*05a4*/ 	.word	0x0000bde0
        /*05a8*/ 	.word	0x000000ff
        /*05ac*/ 	.word	0x00013230
        /*05b0*/ 	.short	0x010a
        /*05b2*/ 	.byte	0x17
	.zero		1


	//   ....[39]....
        /*05b4*/ 	.word	0x0000be20
        /*05b8*/ 	.word	0x000000ff
        /*05bc*/ 	.word	0x00013230
        /*05c0*/ 	.short	0x010a
        /*05c2*/ 	.byte	0x17
	.zero		1


	//   ....[40]....
        /*05c4*/ 	.word	0x0000c270
        /*05c8*/ 	.word	0x000000ff
        /*05cc*/ 	.word	0x00013250
        /*05d0*/ 	.short	0x010a
        /*05d2*/ 	.byte	0x0b
	.zero		1


	//   ....[41]....
        /*05d4*/ 	.word	0x0000c2b0
        /*05d8*/ 	.word	0x000000ff
        /*05dc*/ 	.word	0x00013250
        /*05e0*/ 	.short	0x010a
        /*05e2*/ 	.byte	0x0b
	.zero		1


	//   ....[42]....
        /*05e4*/ 	.word	0x0000c520
        /*05e8*/ 	.word	0x00000000
        /*05ec*/ 	.word	0x00000000
        /*05f0*/ 	.short	0x0101
        /*05f2*/ 	.byte	0x3f
	.zero		1


	//   ....[43]....
        /*05f4*/ 	.word	0x0000f740
        /*05f8*/ 	.word	0x000000ff
        /*05fc*/ 	.word	0x00000000
        /*0600*/ 	.short	0x0101
        /*0602*/ 	.byte	0x06
	.zero		1


	//   ....[44]....
        /*0604*/ 	.word	0x0000fbe0
        /*0608*/ 	.word	0x000000ff
        /*060c*/ 	.word	0x00013250
        /*0610*/ 	.short	0x010a
        /*0612*/ 	.byte	0x0e
	.zero		1


	//   ....[45]....
        /*0614*/ 	.word	0x0000fc20
        /*0618*/ 	.word	0x000000ff
        /*061c*/ 	.word	0x00013250
        /*0620*/ 	.short	0x010a
        /*0622*/ 	.byte	0x0e
	.zero		1


	//   ....[46]....
        /*0624*/ 	.word	0x00010290
        /*0628*/ 	.word	0x000000ff
        /*062c*/ 	.word	0x00000000
        /*0630*/ 	.short	0x0101
        /*0632*/ 	.byte	0x04
	.zero		1


	//   ....[47]....
        /*0634*/ 	.word	0x000113a0
        /*0638*/ 	.word	0x00000003
        /*063c*/ 	.word	0x00000000
        /*0640*/ 	.short	0x0101
        /*0642*/ 	.byte	0x3f
	.zero		1


	//   ....[48]....
        /*0644*/ 	.word	0x000142a0
        /*0648*/ 	.word	0x00000005
        /*064c*/ 	.word	0x00013280
        /*0650*/ 	.short	0x010a
        /*0652*/ 	.byte	0x3f
	.zero		1


	//   ....[49]....
        /*0654*/ 	.word	0x00014440
        /*0658*/ 	.word	0x00000005
        /*065c*/ 	.word	0x00013240
        /*0660*/ 	.short	0x010a
        /*0662*/ 	.byte	0x3f
	.zero		1


	//   ....[50]....
        /*0664*/ 	.word	0x00014760
        /*0668*/ 	.word	0x000000ff
        /*066c*/ 	.word	0x00013220
        /*0670*/ 	.short	0x010a
        /*0672*/ 	.byte	0x29
	.zero		1


	//   ....[51]....
        /*0674*/ 	.word	0x00014a20
        /*0678*/ 	.word	0x00000006
        /*067c*/ 	.word	0x00013280
        /*0680*/ 	.short	0x010a
        /*0682*/ 	.byte	0x3f
	.zero		1


	//   ....[52]....
        /*0684*/ 	.word	0x00014c50
        /*0688*/ 	.word	0x00000006
        /*068c*/ 	.word	0x00013240
        /*0690*/ 	.short	0x010a
        /*0692*/ 	.byte	0x3f
	.zero		1


	//   ....[53]....
        /*0694*/ 	.word	0x00014f20
        /*0698*/ 	.word	0x0000000c
        /*069c*/ 	.word	0x00013270
        /*06a0*/ 	.short	0x010a
        /*06a2*/ 	.byte	0x3f
	.zero		1


	//   ....[54]....
        /*06a4*/ 	.word	0x00014f90
        /*06a8*/ 	.word	0x0000000c
        /*06ac*/ 	.word	0x00013260
        /*06b0*/ 	.short	0x010a
        /*06b2*/ 	.byte	0x3f
	.zero		1


	//   ....[55]....
        /*06b4*/ 	.word	0x00015250
        /*06b8*/ 	.word	0x0000000c
        /*06bc*/ 	.word	0x00013250
        /*06c0*/ 	.short	0x0101
        /*06c2*/ 	.byte	0x3f
	.zero		1


	//   ....[56]....
        /*06c4*/ 	.word	0x000152c0
        /*06c8*/ 	.word	0x00000003
        /*06cc*/ 	.word	0x00000000
        /*06d0*/ 	.short	0x0101
        /*06d2*/ 	.byte	0x3f
	.zero		1


	//   ....[57]....
        /*06d4*/ 	.word	0x00015480
        /*06d8*/ 	.word	0x00000002
        /*06dc*/ 	.word	0x00013270
        /*06e0*/ 	.short	0x010a
        /*06e2*/ 	.byte	0x3f
	.zero		1


	//   ....[58]....
        /*06e4*/ 	.word	0x000154f0
        /*06e8*/ 	.word	0x00000002
        /*06ec*/ 	.word	0x00013260
        /*06f0*/ 	.short	0x010a
        /*06f2*/ 	.byte	0x3f
	.zero		1


	//   ....[59]....
        /*06f4*/ 	.word	0x000157b0
        /*06f8*/ 	.word	0x00000002
        /*06fc*/ 	.word	0x00013250
        /*0700*/ 	.short	0x0101
        /*0702*/ 	.byte	0x3f
	.zero		1


	//   ....[60]....
        /*0704*/ 	.word	0x00015840
        /*0708*/ 	.word	0x00000000
        /*070c*/ 	.word	0x00000000
        /*0710*/ 	.short	0x0101
        /*0712*/ 	.byte	0x3f
	.zero		1


	//   ....[61]....
        /*0714*/ 	.word	0x00016500
        /*0718*/ 	.word	0x00000006
        /*071c*/ 	.word	0x00013220
        /*0720*/ 	.short	0x010a
        /*0722*/ 	.byte	0x3f
	.zero		1


	//   ....[62]....
        /*0724*/ 	.word	0x000166a0
        /*0728*/ 	.word	0x00000005
        /*072c*/ 	.word	0x00000000
        /*0730*/ 	.short	0x010a
        /*0732*/ 	.byte	0x3f
	.zero		1


	//   ....[63]....
        /*0734*/ 	.word	0x00016710
        /*0738*/ 	.word	0x00000009
        /*073c*/ 	.word	0x00000000
        /*0740*/ 	.short	0x010a
        /*0742*/ 	.byte	0x3f
	.zero		1


	//   ....[64]....
        /*0744*/ 	.word	0x00016760
        /*0748*/ 	.word	0x00000011
        /*074c*/ 	.word	0x00013260
        /*0750*/ 	.short	0x010a
        /*0752*/ 	.byte	0x3f
	.zero		1


	//   ....[65]....
        /*0754*/ 	.word	0x000167b0
        /*0758*/ 	.word	0x00000007
        /*075c*/ 	.word	0x00013260
        /*0760*/ 	.short	0x010a
        /*0762*/ 	.byte	0x3f
	.zero		1


	//   ....[66]....
        /*0764*/ 	.word	0x000167f0
        /*0768*/ 	.word	0x00000011
        /*076c*/ 	.word	0x00013280
        /*0770*/ 	.short	0x010a
        /*0772*/ 	.byte	0x3f
	.zero		1


	//   ....[67]....
        /*0774*/ 	.word	0x00016810
        /*0778*/ 	.word	0x00000007
        /*077c*/ 	.word	0x00013280
        /*0780*/ 	.short	0x010a
        /*0782*/ 	.byte	0x3f
	.zero		1


	//   ....[68]....
        /*0784*/ 	.word	0x00016880
        /*0788*/ 	.word	0x00000003
        /*078c*/ 	.word	0x00013200
        /*0790*/ 	.short	0x010a
        /*0792*/ 	.byte	0x3f
	.zero		1


	//   ....[69]....
        /*0794*/ 	.word	0x000168d0
        /*0798*/ 	.word	0x00000003
        /*079c*/ 	.word	0x00013230
        /*07a0*/ 	.short	0x010a
        /*07a2*/ 	.byte	0x3f
	.zero		1


	//   ....[70]....
        /*07a4*/ 	.word	0x00016930
        /*07a8*/ 	.word	0x0000000f
        /*07ac*/ 	.word	0x00013230
        /*07b0*/ 	.short	0x010a
        /*07b2*/ 	.byte	0x3f
	.zero		1


	//   ....[71]....
        /*07b4*/ 	.word	0x00016990
        /*07b8*/ 	.word	0x0000000f
        /*07bc*/ 	.word	0x00013250
        /*07c0*/ 	.short	0x010a
        /*07c2*/ 	.byte	0x3f
	.zero		1


	//   ....[72]....
        /*07c4*/ 	.word	0x000169f0
        /*07c8*/ 	.word	0x00000003
        /*07cc*/ 	.word	0x00013230
        /*07d0*/ 	.short	0x010a
        /*07d2*/ 	.byte	0x3f
	.zero		1


	//   ....[73]....
        /*07d4*/ 	.word	0x00016a50
        /*07d8*/ 	.word	0x00000003
        /*07dc*/ 	.word	0x00013250
        /*07e0*/ 	.short	0x010a
        /*07e2*/ 	.byte	0x3f
	.zero		1


	//   ....[74]....
        /*07e4*/ 	.word	0x00016ab0
        /*07e8*/ 	.word	0x00000003
        /*07ec*/ 	.word	0x00013230
        /*07f0*/ 	.short	0x010a
        /*07f2*/ 	.byte	0x3f
	.zero		1


	//   ....[75]....
        /*07f4*/ 	.word	0x00016b10
        /*07f8*/ 	.word	0x00000003
        /*07fc*/ 	.word	0x00013250
        /*0800*/ 	.short	0x010a
        /*0802*/ 	.byte	0x3f
	.zero		1


	//   ....[76]....
        /*0804*/ 	.word	0x00016b70
        /*0808*/ 	.word	0x00000007
        /*080c*/ 	.word	0x00013250
        /*0810*/ 	.short	0x010a
        /*0812*/ 	.byte	0x3f
	.zero		1


	//   ....[77]....
        /*0814*/ 	.word	0x00016cc0
        /*0818*/ 	.word	0x00000005
        /*081c*/ 	.word	0x00013280
        /*0820*/ 	.short	0x010a
        /*0822*/ 	.byte	0x3f
	.zero		1


	//   ....[78]....
        /*0824*/ 	.word	0x00016d10
        /*0828*/ 	.word	0x00000005
        /*082c*/ 	.word	0x00013240
        /*0830*/ 	.short	0x010a
        /*0832*/ 	.byte	0x3f
	.zero		1


	//   ....[79]....
        /*0834*/ 	.word	0x00016d70
        /*0838*/ 	.word	0x00000004
        /*083c*/ 	.word	0x00013220
        /*0840*/ 	.short	0x010a
        /*0842*/ 	.byte	0x3f
	.zero		1


	//   ....[80]....
        /*0844*/ 	.word	0x00016dc0
        /*0848*/ 	.word	0x00000006
        /*084c*/ 	.word	0x00013280
        /*0850*/ 	.short	0x010a
        /*0852*/ 	.byte	0x3f
	.zero		1


	//   ....[81]....
        /*0854*/ 	.word	0x00016e10
        /*0858*/ 	.word	0x00000006
        /*085c*/ 	.word	0x00013240
        /*0860*/ 	.short	0x010a
        /*0862*/ 	.byte	0x3f
	.zero		1


	//   ....[82]....
        /*0864*/ 	.word	0x00016e60
        /*0868*/ 	.word	0x0000000c
        /*086c*/ 	.word	0x00013270
        /*0870*/ 	.short	0x010a
        /*0872*/ 	.byte	0x3f
	.zero		1


	//   ....[83]....
        /*0874*/ 	.word	0x00016eb0
        /*0878*/ 	.word	0x0000000c
        /*087c*/ 	.word	0x00013260
        /*0880*/ 	.short	0x010a
        /*0882*/ 	.byte	0x3f
	.zero		1


	//   ....[84]....
        /*0884*/ 	.word	0x00016f00
        /*0888*/ 	.word	0x00000002
        /*088c*/ 	.word	0x00013270
        /*0890*/ 	.short	0x010a
        /*0892*/ 	.byte	0x3f
	.zero		1


	//   ....[85]....
        /*0894*/ 	.word	0x00016f50
        /*0898*/ 	.word	0x00000002
        /*089c*/ 	.word	0x00013260
        /*08a0*/ 	.short	0x010a
        /*08a2*/ 	.byte	0x3f
	.zero		1


	//   ....[86]....
        /*08a4*/ 	.word	0x00016fa0
        /*08a8*/ 	.word	0x00000006
        /*08ac*/ 	.word	0x00013220
        /*08b0*/ 	.short	0x010a
        /*08b2*/ 	.byte	0x3f
	.zero		1


	//   ....[87]....
        /*08b4*/ 	.word	0x00017140
        /*08b8*/ 	.word	0x00000005
        /*08bc*/ 	.word	0x00000000
        /*08c0*/ 	.short	0x010a
        /*08c2*/ 	.byte	0x3f
	.zero		1


	//   ....[88]....
        /*08c4*/ 	.word	0x00017190
        /*08c8*/ 	.word	0x00000009
        /*08cc*/ 	.word	0x00000000
        /*08d0*/ 	.short	0x010a
        /*08d2*/ 	.byte	0x3f
	.zero		1


	//   ....[89]....
        /*08d4*/ 	.word	0x000171e0
        /*08d8*/ 	.word	0x00000011
        /*08dc*/ 	.word	0x00013260
        /*08e0*/ 	.short	0x010a
        /*08e2*/ 	.byte	0x3f
	.zero		1


	//   ....[90]....
        /*08e4*/ 	.word	0x00017230
        /*08e8*/ 	.word	0x00000007
        /*08ec*/ 	.word	0x00013260
        /*08f0*/ 	.short	0x010a
        /*08f2*/ 	.byte	0x3f
	.zero		1


	//   ....[91]....
        /*08f4*/ 	.word	0x00017280
        /*08f8*/ 	.word	0x00000011
        /*08fc*/ 	.word	0x00013280
        /*0900*/ 	.short	0x010a
        /*0902*/ 	.byte	0x3f
	.zero		1


	//----- nvinfo : EIATTR_NUM_MBARRIERS
	.align		4
.L_207:
        /*0904*/ 	.byte	0x03, 0x38
        /*0906*/ 	.short	0x0016


	//----- nvinfo : EIATTR_EXIT_INSTR_OFFSETS
	.align		4
        /*0908*/ 	.byte	0x04, 0x1c
        /*090a*/ 	.short	(.L_209 - .L_208)


	//   ....[0]....
.L_208:
        /*090c*/ 	.word	0x00000a70


	//   ....[1]....
        /*0910*/ 	.word	0x00012130


	//   ....[2]....
        /*0914*/ 	.word	0x00016860


	//----- nvinfo : EIATTR_MAX_THREADS
	.align		4
.L_209:
        /*0918*/ 	.byte	0x04, 0x05
        /*091a*/ 	.short	(.L_211 - .L_210)
.L_210:
        /*091c*/ 	.word	0x00000200
        /*0920*/ 	.word	0x00000001
        /*0924*/ 	.word	0x00000001


	//----- nvinfo : EIATTR_CRS_STACK_SIZE
	.align		4
.L_211:
        /*0928*/ 	.byte	0x04, 0x1e
        /*092a*/ 	.short	(.L_213 - .L_212)
.L_212:
        /*092c*/ 	.word	0x00000000


	//----- nvinfo : EIATTR_CBANK_PARAM_SIZE
	.align		4
.L_213:
        /*0930*/ 	.byte	0x03, 0x19
        /*0932*/ 	.short	0x0a70


	//----- nvinfo : EIATTR_PARAM_CBANK
	.align		4
        /*0934*/ 	.byte	0x04, 0x0a
        /*0936*/ 	.short	(.L_215 - .L_214)
	.align		4
.L_214:
        /*0938*/ 	.word	index@(.nv.constant0._ZN7cutlass13device_kernelIN5flash11enable_sm90INS1_16FlashAttnFwdSm90INS1_25CollectiveMainloopFwdSm90ILi2EN4cute5tupleIJNS5_1CILi1EEES8_S8_EEENS6_IJNS7_ILi192EEENS7_ILi160EEENS7_ILi64EEEEEELi64ENS_12float_e4m3_tEfNS_4arch4Sm90ELb0ELb1ELb0ELb1ELb0ELb0ELb0ELb1ELb1ELb0ELb0ELb0EEENS1_21CollectiveEpilogueFwdINS6_IJSA_SC_SB_EEES9_NS_10bfloat16_tESG_Li384ELb1ELb0ELb0ELb1EEENS1_36VarlenDynamicPersistentTileSchedulerILi192ELi160ELi384ELi128ELb0ELb0ELb1ELb1ELb0ELb1EEEEEEEEEvNT_6ParamsE)
        /*093c*/ 	.short	0x0210
        /*093e*/ 	.short	0x0a70


	//----- nvinfo : EIATTR_SW_WAR
	.align		4
.L_215:
        /*0940*/ 	.byte	0x04, 0x36
        /*0942*/ 	.short	(.L_217 - .L_216)
.L_216:
        /*0944*/ 	.word	0x00000008
.L_217:


//--------------------- .nv.info._ZN7cutlass13device_kernelIN5flash11enable_sm90INS1_16FlashAttnFwdSm90INS1_25CollectiveMainloopFwdSm90ILi2EN4cute5tupleIJNS5_1CILi1EEES8_S8_EEENS6_IJNS7_ILi192EEENS7_ILi160EEENS7_ILi64EEEEEELi64ENS_12float_e4m3_tEfNS_4arch4Sm90ELb0ELb1ELb0ELb1ELb0ELb1ELb0ELb1ELb1ELb0ELb0ELb0EEENS1_21CollectiveEpilogueFwdINS6_IJSA_SC_SB_EEES9_NS_10bfloat16_tESG_Li384ELb1ELb0ELb0ELb1EEENS1_36VarlenDynamicPersistentTileSchedulerILi192ELi160ELi384ELi128ELb0ELb0ELb1ELb1ELb0ELb1EEEEEEEEEvNT_6ParamsE --------------------------
	.section	.nv.info._ZN7cutlass13device_kernelIN5flash11enable_sm90INS1_16FlashAttnFwdSm90INS1_25CollectiveMainloopFwdSm90ILi2EN4cute5tupleIJNS5_1CILi1EEES8_S8_EEENS6_IJNS7_ILi192EEENS7_ILi160EEENS7_ILi64EEEEEELi64ENS_12float_e4m3_tEfNS_4arch4Sm90ELb0ELb1ELb0ELb1ELb0ELb1ELb0ELb1ELb1ELb0ELb0ELb0EEENS1_21CollectiveEpilogueFwdINS6_IJSA_SC_SB_EEES9_NS_10bfloat16_tESG_Li384ELb1ELb0ELb0ELb1EEENS1_36VarlenDynamicPersistentTileSchedulerILi192ELi160ELi384ELi128ELb0ELb0ELb1ELb1ELb0ELb1EEEEEEEEEvNT_6ParamsE,"",@"SHT_CUDA_INFO"
	.sectionflags	@""
	.align	4


	//----- nvinfo : EIATTR_CUDA_API_VERSION
	.align		4
        /*0000*/ 	.byte	0x04, 0x37
        /*0002*/ 	.short	(.L_219 - .L_218)
.L_218:
        /*0004*/ 	.word	0x00000082


	//----- nvinfo : EIATTR_KPARAM_INFO
	.align		4
.L_219:
        /*0008*/ 	.byte	0x04, 0x17
        /*000a*/ 	.short	(.L_221 - .L_220)
.L_220:
        /*000c*/ 	.word	0x00000000
        /*0010*/ 	.short	0x0000
        /*0012*/ 	.short	0x0070
        /*0014*/ 	.byte	0x00, 0xf0, 0x01, 0x28


	//----- nvinfo : EIATTR_SPARSE_MMA_MASK
	.align		4
.L_221:
        /*0018*/ 	.byte	0x03, 0x50
        /*001a*/ 	.short	0x0000


	//----- nvinfo : EIATTR_MAXREG_COUNT
	.align		4
        /*001c*/ 	.byte	0x03, 0x1b
        /*001e*/ 	.short	0x0080


	//----- nvinfo : EIATTR_NUM_BARRIERS
	.align		4
        /*0020*/ 	.byte	0x02, 0x4c
        /*0022*/ 	.byte	0x10
	.zero		1


	//----- nvinfo : EIATTR_EXTERNS
	.align		4
        /*0024*/ 	.byte	0x04, 0x0f
        /*0026*/ 	.short	(.L_223 - .L_222)


	//   ....[0]....
	.align		4
.L_222:
        /*0028*/ 	.word	index@(__assertfail)


	//----- nvinfo : EIATTR_ANNOTATIONS
	.align		4
.L_223:
        /*002c*/ 	.byte	0x04, 0x55
        /*002e*/ 	.short	(.L_225 - .L_224)


	//   ....[0]....
.L_224:
        /* <DEDUP_REMOVED lines=81> */
        /*0534*/ 	.byte	0xa0, 0xf5, 0x01, 0x00, 0x01, 0x00, 0x00, 0x00, 0x30, 0xf7, 0x01, 0x00


	//----- nvinfo : EIATTR_MERCURY_ISA_VERSION
	.align		4
.L_225:
        /*0540*/ 	.byte	0x03, 0x5f
        /*0542*/ 	.short	0x0101


	//----- nvinfo : EIATTR_UNUSED_LOAD_BYTE_OFFSET
	.align		4
        /*0544*/ 	.byte	0x04, 0x44
        /*0546*/ 	.short	(.L_227 - .L_226)


	//   ....[0]....
.L_226:
        /*0548*/ 	.word	0x00000ac0
        /*054c*/ 	.word	0x0000fff0


	//   ....[1]....
        /*0550*/ 	.word	0x000181e0
        /*0554*/ 	.word	0x0000fff0


	//----- nvinfo : EIATTR_INT_WARP_WIDE_INSTR_OFFSETS
	.align		4
.L_227:
        /*0558*/ 	.byte	0x04, 0x31
        /*055a*/ 	.short	(.L_229 - .L_228)


	//   ....[0]....
.L_228:
        /*055c*/ 	.word	0x000001b0


	//   ....[1]....
        /*0560*/ 	.word	0x000001f0


	//   ....[2]....
        /*0564*/ 	.word	0x000002b0


	//   ....[3]....
        /*0568*/ 	.word	0x0001c620


	//   ....[4]....
        /*056c*/ 	.word	0x0001c6b0


	//   ....[5]....
        /*0570*/ 	.word	0x0001cda0


	//   ....[6]....
        /*0574*/ 	.word	0x0001ce20


	//   ....[7]....
        /*0578*/ 	.word	0x0001e3f0


	//   ....[8]....
        /*057c*/ 	.word	0x0001e480


	//----- nvinfo : EIATTR_COOP_GROUP_MASK_REGIDS
	.align		4
.L_229:
        /*0580*/ 	.byte	0x04, 0x29
        /*0582*/ 	.short	(.L_231 - .L_230)


	//   ....[0]....
.L_230:
        /*0584*/ 	.word	0xffffffff


	//   ....[1]....
        /*0588*/ 	.word	0xffffffff


	//   ....[2]....
        /*058c*/ 	.word	0xffffffff


	//   ....[3]....
        /*0590*/ 	.word	0xffffffff


	//   ....[4]....
        /*0594*/ 	.word	0xffffffff


	//   ....[5]....
        /*0598*/ 	.word	0xffffffff


	//   ....[6]....
        /*059c*/ 	.word	0xffffffff


	//   ....[7]....
        /*05a0*/ 	.word	0xffffffff


	//   ....[8]....
        /*05a4*/ 	.word	0xffffffff


	//   ....[9]....
        /*05a8*/ 	.word	0xffffffff


	//   ....[10]....
        /*05ac*/ 	.word	0xffffffff


	//   ....[11]....
        /*05b0*/ 	.word	0xffffffff


	//   ....[12]....
        /*05b4*/ 	.word	0xffffffff


	//   ....[13]....
        /*05b8*/ 	.word	0xffffffff


	//   ....[14]....
        /*05bc*/ 	.word	0xffffffff


	//   ....[15]....
        /*05c0*/ 	.word	0xffffffff


	//   ....[16]....
        /*05c4*/ 	.word	0xffffffff


	//   ....[17]....
        /*05c8*/ 	.word	0xffffffff


	//   ....[18]....
        /*05cc*/ 	.word	0xffffffff


	//   ....[19]....
        /*05d0*/ 	.word	0xffffffff


	//   ....[20]....
        /*05d4*/ 	.word	0xffffffff


	//   ....[21]....
        /*05d8*/ 	.word	0xffffffff


	//   ....[22]....
        /*05dc*/ 	.word	0xffffffff


	//   ....[23]....
        /*05e0*/ 	.word	0xffffffff


	//   ....[24]....
        /*05e4*/ 	.word	0xffffffff


	//   ....[25]....
        /*05e8*/ 	.word	0xffffffff


	//   ....[26]....
        /*05ec*/ 	.word	0xffffffff


	//   ....[27]....
        /*05f0*/ 	.word	0xffffffff


	//   ....[28]....
        /*05f4*/ 	.word	0xffffffff


	//   ....[29]....
        /*05f8*/ 	.word	0xffffffff


	//   ....[30]....
        /*05fc*/ 	.word	0xffffffff


	//   ....[31]....
        /*0600*/ 	.word	0xffffffff


	//   ....[32]....
        /*0604*/ 	.word	0xffffffff


	//   ....[33]....
        /*0608*/ 	.word	0xffffffff


	//   ....[34]....
        /*060c*/ 	.word	0xffffffff


	//   ....[35]....
        /*0610*/ 	.word	0xffffffff


	//   ....[36]....
        /*0614*/ 	.word	0xffffffff


	//   ....[37]....
        /*0618*/ 	.word	0xffffffff


	//   ....[38]....
        /*061c*/ 	.word	0xffffffff


	//   ....[39]....
        /*0620*/ 	.word	0xffffffff


	//   ....[40]....
        /*0624*/ 	.word	0xffffffff


	//   ....[41]....
        /*0628*/ 	.word	0xffffffff


	//   ....[42]....
        /*062c*/ 	.word	0xffffffff


	//   ....[43]....
        /*0630*/ 	.word	0xffffffff


	//   ....[44]....
        /*0634*/ 	.word	0xffffffff


	//   ....[45]....
        /*0638*/ 	.word	0xffffffff


	//   ....[46]....
        /*063c*/ 	.word	0xffffffff


	//   ....[47]....
        /*0640*/ 	.word	0xffffffff


	//   ....[48]....
        /*0644*/ 	.word	0xffffffff


	//   ....[49]....
        /*0648*/ 	.word	0xffffffff


	//   ....[50]....
        /*064c*/ 	.word	0xffffffff


	//   ....[51]....
        /*0650*/ 	.word	0xffffffff


	//   ....[52]....
        /*0654*/ 	.word	0xffffffff


	//   ....[53]....
        /*0658*/ 	.word	0xffffffff


	//   ....[54]....
        /*065c*/ 	.word	0xffffffff


	//   ....[55]....
        /*0660*/ 	.word	0xffffffff


	//   ....[56]....
        /*0664*/ 	.word	0xffffffff


	//   ....[57]....
        /*0668*/ 	.word	0xffffffff


	//   ....[58]....
        /*066c*/ 	.word	0xffffffff


	//   ....[59]....
        /*0670*/ 	.word	0xffffffff


	//   ....[60]....
        /*0674*/ 	.word	0xffffffff


	//   ....[61]....
        /*0678*/ 	.word	0xffffffff


	//   ....[62]....
        /*067c*/ 	.word	0xffffffff


	//   ....[63]....
        /*0680*/ 	.word	0xffffffff


	//   ....[64]....
        /*0684*/ 	.word	0xffffffff


	//   ....[65]....
        /*0688*/ 	.word	0xffffffff


	//   ....[66]....
        /*068c*/ 	.word	0xffffffff


	//   ....[67]....
        /*0690*/ 	.word	0xffffffff


	//   ....[68]....
        /*0694*/ 	.word	0xffffffff


	//   ....[69]....
        /*0698*/ 	.word	0xffffffff


	//   ....[70]....
        /*069c*/ 	.word	0xffffffff


	//   ....[71]....
        /*06a0*/ 	.word	0xffffffff


	//   ....[72]....
        /*06a4*/ 	.word	0xffffffff


	//   ....[73]....
        /*06a8*/ 	.word	0xffffffff


	//   ....[74]....
        /*06ac*/ 	.word	0xffffffff


	//   ....[75]....
        /*06b0*/ 	.word	0xffffffff


	//   ....[76]....
        /*06b4*/ 	.word	0xffffffff


	//   ....[77]....
        /*06b8*/ 	.word	0xffffffff


	//   ....[78]....
        /*06bc*/ 	.word	0xffffffff


	//   ....[79]....
        /*06c0*/ 	.word	0xffffffff


	//   ....[80]....
        /*06c4*/ 	.word	0x0500000f


	//   ....[81]....
        /*06c8*/ 	.word	0x0500000f


	//   ....[82]....
        /*06cc*/ 	.word	0x0500000f


	//   ....[83]....
        /*06d0*/ 	.word	0x0500000f


	//   ....[84]....
        /*06d4*/ 	.word	0x0500000f


	//   ....[85]....
        /*06d8*/ 	.word	0x0500000f


	//   ....[86]....
        /*06dc*/ 	.word	0x0500000f


	//   ....[87]....
        /*06e0*/ 	.word	0x0500000f


	//   ....[88]....
        /*06e4*/ 	.word	0x0500000f


	//   ....[89]....
        /*06e8*/ 	.word	0x0500000f


	//   ....[90]....
        /*06ec*/ 	.word	0x0500000f


	//   ....[91]....
        /*06f0*/ 	.word	0x0500000f


	//   ....[92]....
        /*06f4*/ 	.word	0x0500000f


	//   ....[93]....
        /*06f8*/ 	.word	0x0500000f


	//   ....[94]....
        /*06fc*/ 	.word	0x0500000f


	//   ....[95]....
        /*0700*/ 	.word	0x0500000f


	//   ....[96]....
        /*0704*/ 	.word	0x0500000f


	//   ....[97]....
        /*0708*/ 	.word	0x0500000f


	//   ....[98]....
        /*070c*/ 	.word	0x0500000f


	//   ....[99]....
        /*0710*/ 	.word	0x0500000f


	//   ....[100]....
        /*0714*/ 	.word	0x0500000f


	//   ....[101]....
        /*0718*/ 	.word	0x0500000f


	//   ....[102]....
        /*071c*/ 	.word	0x0500000f


	//   ....[103]....
        /*0720*/ 	.word	0x0500000f


	//   ....[104]....
        /*0724*/ 	.word	0x0500000f


	//   ....[105]....
        /*0728*/ 	.word	0x0500000f


	//   ....[106]....
        /*072c*/ 	.word	0x0500000f


	//   ....[107]....
        /*0730*/ 	.word	0x0500000f


	//----- nvinfo : EIATTR_COOP_GROUP_INSTR_OFFSETS
	.align		4
.L_231:
        /*0734*/ 	.byte	0x04, 0x28
        /*0736*/ 	.short	(.L_233 - .L_232)


	//   ....[0]....
.L_232:
        /*0738*/ 	.word	0x00000060


	//   ....[1]....
        /*073c*/ 	.word	0x000001c0


	//   ....[2]....
        /*0740*/ 	.word	0x000002c0


	//   ....[3]....
        /*0744*/ 	.word	0x00000430


	//   ....[4]....
        /*0748*/ 	.word	0x00000590


	//   ....[5]....
        /*074c*/ 	.word	0x000006b0


	//   ....[6]....
        /*0750*/ 	.word	0x00000810


	//   ....[7]....
        /*0754*/ 	.word	0x000058b0


	//   ....[8]....
        /*0758*/ 	.word	0x0000ab70


	//   ....[9]....
        /*075c*/ 	.word	0x0000ac80


	//   ....[10]....
        /*0760*/ 	.word	0x0000b760


	//   ....[11]....
        /*0764*/ 	.word	0x0000b7f0


	//   ....[12]....
        /*0768*/ 	.word	0x0000efe0


	//   ....[13]....
        /*076c*/ 	.word	0x0000f230


	//   ....[14]....
        /*0770*/ 	.word	0x0000f8e0


	//   ....[15]....
        /*0774*/ 	.word	0x0000fa00


	//   ....[16]....
        /*0778*/ 	.word	0x00011cc0


	//   ....[17]....
        /*077c*/ 	.word	0x00011cf0


	//   ....[18]....
        /*0780*/ 	.word	0x00011d50


	//   ....[19]....
        /*0784*/ 	.word	0x00011d80


	//   ....[20]....
        /*0788*/ 	.word	0x00015b50


	//   ....[21]....
        /*078c*/ 	.word	0x00015c60


	//   ....[22]....
        /*0790*/ 	.word	0x00016540


	//   ....[23]....
        /*0794*/ 	.word	0x000166c0


	//   ....[24]....
        /*0798*/ 	.word	0x00017b40


	//   ....[25]....
        /*079c*/ 	.word	0x00017b70


	//   ....[26]....
        /*07a0*/ 	.word	0x00017c70


	//   ....[27]....
        /*07a4*/ 	.word	0x00017d30


	//   ....[28]....
        /*07a8*/ 	.word	0x000187e0


	//   ....[29]....
        /*07ac*/ 	.word	0x000187f0


	//   ....[30]....
        /*07b0*/ 	.word	0x00018800


	//   ....[31]....
        /*07b4*/ 	.word	0x00018810


	//   ....[32]....
        /*07b8*/ 	.word	0x00018820


	//   ....[33]....
        /*07bc*/ 	.word	0x00018830


	//   ....[34]....
        /*07c0*/ 	.word	0x00018840


	//   ....[35]....
        /*07c4*/ 	.word	0x00018860


	//   ....[36]....
        /*07c8*/ 	.word	0x00018890


	//   ....[37]....
        /*07cc*/ 	.word	0x000188a0


	//   ....[38]....
        /*07d0*/ 	.word	0x000188d0


	//   ....[39]....
        /*07d4*/ 	.word	0x000188e0


	//   ....[40]....
        /*07d8*/ 	.word	0x00018900


	//   ....[41]....
        /*07dc*/ 	.word	0x00018920


	//   ....[42]....
        /*07e0*/ 	.word	0x00018930


	//   ....[43]....
        /*07e4*/ 	.word	0x00018940


	//   ....[44]....
        /*07e8*/ 	.word	0x00019ec0


	//   ....[45]....
        /*07ec*/ 	.word	0x0001a090


	//   ....[46]....
        /*07f0*/ 	.word	0x0001a0c0


	//   ....[47]....
        /*07f4*/ 	.word	0x0001a0f0


	//   ....[48]....
        /*07f8*/ 	.word	0x0001a120


	//   ....[49]....
        /*07fc*/ 	.word	0x0001a150


	//   ....[50]....
        /*0800*/ 	.word	0x0001a180


	//   ....[51]....
        /*0804*/ 	.word	0x0001a2f0


	//   ....[52]....
        /*0808*/ 	.word	0x0001a320


	//   ....[53]....
        /*080c*/ 	.word	0x0001a350


	//   ....[54]....
        /*0810*/ 	.word	0x0001a380


	//   ....[55]....
        /*0814*/ 	.word	0x0001a3b0


	//   ....[56]....
        /*0818*/ 	.word	0x0001a3e0


	//   ....[57]....
        /*081c*/ 	.word	0x0001a490


	//   ....[58]....
        /*0820*/ 	.word	0x0001a4f0


	//   ....[59]....
        /*0824*/ 	.word	0x0001a590


	//   ....[60]....
        /*0828*/ 	.word	0x0001b620


	//   ....[61]....
        /*082c*/ 	.word	0x0001cf90


	//   ....[62]....
        /*0830*/ 	.word	0x0001eb10


	//   ....[63]....
        /*0834*/ 	.word	0x0001eb60


	//   ....[64]....
        /*0838*/ 	.word	0x0001eb90


	//   ....[65]....
        /*083c*/ 	.word	0x0001ebc0


	//   ....[66]....
        /*0840*/ 	.word	0x0001ebd0


	//   ....[67]....
        /*0844*/ 	.word	0x0001ec00


	//   ....[68]....
        /*0848*/ 	.word	0x0001ec30


	//   ....[69]....
        /*084c*/ 	.word	0x0001ec60


	//   ....[70]....
        /*0850*/ 	.word	0x0001ede0


	//   ....[71]....
        /*0854*/ 	.word	0x0001ee10


	//   ....[72]....
        /*0858*/ 	.word	0x0001ee40


	//   ....[73]....
        /*085c*/ 	.word	0x0001ee70


	//   ....[74]....
        /*0860*/ 	.word	0x0001eea0


	//   ....[75]....
        /*0864*/ 	.word	0x0001eed0


	//   ....[76]....
        /*0868*/ 	.word	0x0001ef90


	//   ....[77]....
        /*086c*/ 	.word	0x0001efb0


	//   ....[78]....
        /*0870*/ 	.word	0x0001f020


	//   ....[79]....
        /*0874*/ 	.word	0x0001f6c0


	//   ....[80]....
        /*0878*/ 	.word	0x0001fb30


	//   ....[81]....
        /*087c*/ 	.word	0x0001fbd0


	//   ....[82]....
        /*0880*/ 	.word	0x0001fc70


	//   ....[83]....
        /*0884*/ 	.word	0x0001fd10


	//   ....[84]....
        /*0888*/ 	.word	0x0001fdf0


	//   ....[85]....
        /*088c*/ 	.word	0x0001fe90


	//   ....[86]....
        /*0890*/ 	.word	0x0001ff30


	//   ....[87]....
        /*0894*/ 	.word	0x0001ffd0


	//   ....[88]....
        /*0898*/ 	.word	0x00020370


	//   ....[89]....
        /*089c*/ 	.word	0x00020650


	//   ....[90]....
        /*08a0*/ 	.word	0x00020a70


	//   ....[91]....
        /*08a4*/ 	.word	0x00020b10


	//   ....[92]....
        /*08a8*/ 	.word	0x00020c30


	//   ....[93]....
        /*08ac*/ 	.word	0x00020ca0


	//   ....[94]....
        /*08b0*/ 	.word	0x00020d10


	//   ....[95]....
        /*08b4*/ 	.word	0x00020d80


	//   ....[96]....
        /*08b8*/ 	.word	0x00020df0


	//   ....[97]....
        /*08bc*/ 	.word	0x00020e70


	//   ....[98]....
        /*08c0*/ 	.word	0x00020f00


	//   ....[99]....
        /*08c4*/ 	.word	0x00020f90


	//   ....[100]....
        /*08c8*/ 	.word	0x00021000


	//   ....[101]....
        /*08cc*/ 	.word	0x00021070


	//   ....[102]....
        /*08d0*/ 	.word	0x000210e0


	//   ....[103]....
        /*08d4*/ 	.word	0x00021160


	//   ....[104]....
        /*08d8*/ 	.word	0x000211d0


	//   ....[105]....
        /*08dc*/ 	.word	0x00021270


	//   ....[106]....
        /*08e0*/ 	.word	0x00021300


	//   ....[107]....
        /*08e4*/ 	.word	0x00021420


	//----- nvinfo : EIATTR_REG_RECONFIG
	.align		4
.L_233:
        /*08e8*/ 	.byte	0x01, 0x54
	.zero		2


	//----- nvinfo : EIATTR_SYSCALL_OFFSETS
	.align		4
        /*08ec*/ 	.byte	0x04, 0x46
        /*08ee*/ 	.short	(.L_235 - .L_234)


	//   ....[0]....
.L_234:
        /*08f0*/ 	.word	0x00001a10


	//   ....[1]....
        /*08f4*/ 	.word	0x00001b60


	//   ....[2]....
        /*08f8*/ 	.word	0x00005a20


	//   ....[3]....
        /*08fc*/ 	.word	0x00005d90


	//   ....[4]....
        /*0900*/ 	.word	0x0001c830


	//   ....[5]....
        /*0904*/ 	.word	0x0001c9b0


	//   ....[6]....
        /*0908*/ 	.word	0x0001cb10


	//   ....[7]....
        /*090c*/ 	.word	0x0001cc70


	//----- nvinfo : EIATTR_MBARRIER_INSTR_OFFSETS
	.align		4
.L_235:
        /*0910*/ 	.byte	0x04, 0x39
        /*0912*/ 	.short	(.L_237 - .L_236)


	//   ....[0]....
.L_236:
        /*0914*/ 	.word	0x000002e0
        /*0918*/ 	.word	0x000000ff
        /*091c*/ 	.word	0x00013200
        /*0920*/ 	.short	0x0100
        /*0922*/ 	.byte	0x08
	.zero		1


	//   ....[1]....
        /*0924*/ 	.word	0x000002f0
        /*0928*/ 	.word	0x000000ff
        /*092c*/ 	.word	0x00013220
        /*0930*/ 	.short	0x0100
        /*0932*/ 	.byte	0x08
	.zero		1


	//   ....[2]....
        /*0934*/ 	.word	0x000003e0
        /*0938*/ 	.word	0x000000ff
        /*093c*/ 	.word	0x00013230
        /*0940*/ 	.short	0x0100
        /*0942*/ 	.byte	0x08
	.zero		1


	//   ....[3]....
        /*0944*/ 	.word	0x000003f0
        /*0948*/ 	.word	0x000000ff
        /*094c*/ 	.word	0x00013240
        /*0950*/ 	.short	0x0100
        /*0952*/ 	.byte	0x08
	.zero		1


	//   ....[4]....
        /*0954*/ 	.word	0x00000400
        /*0958*/ 	.word	0x000000ff
        /*095c*/ 	.word	0x00013238
        /*0960*/ 	.short	0x0100
        /*0962*/ 	.byte	0x08
	.zero		1


	//   ....[5]....
        /*0964*/ 	.word	0x00000410
        /*0968*/ 	.word	0x000000ff
        /*096c*/ 	.word	0x00013248
        /*0970*/ 	.short	0x0100
        /*0972*/ 	.byte	0x08
	.zero		1


	//   ....[6]....
        /*0974*/ 	.word	0x00000540
        /*0978*/ 	.word	0x000000ff
        /*097c*/ 	.word	0x00013250
        /*0980*/ 	.short	0x0100
        /*0982*/ 	.byte	0x08
	.zero		1


	//   ....[7]....
        /*0984*/ 	.word	0x00000550
        /*0988*/ 	.word	0x000000ff
        /*098c*/ 	.word	0x00013260
        /*0990*/ 	.short	0x0100
        /*0992*/ 	.byte	0x08
	.zero		1


	//   ....[8]....
        /*0994*/ 	.word	0x00000560
        /*0998*/ 	.word	0x000000ff
        /*099c*/ 	.word	0x00013258
        /*09a0*/ 	.short	0x0100
        /*09a2*/ 	.byte	0x08
	.zero		1


	//   ....[9]....
        /*09a4*/ 	.word	0x00000570
        /*09a8*/ 	.word	0x000000ff
        /*09ac*/ 	.word	0x00013268
        /*09b0*/ 	.short	0x0100
        /*09b2*/ 	.byte	0x08
	.zero		1


	//   ....[10]....
        /*09b4*/ 	.word	0x00000660
        /*09b8*/ 	.word	0x000000ff
        /*09bc*/ 	.word	0x00013270
        /*09c0*/ 	.short	0x0100
        /*09c2*/ 	.byte	0x06
	.zero		1


	//   ....[11]....
        /*09c4*/ 	.word	0x00000670
        /*09c8*/ 	.word	0x000000ff
        /*09cc*/ 	.word	0x00013280
        /*09d0*/ 	.short	0x0100
        /*09d2*/ 	.byte	0x06
	.zero		1


	//   ....[12]....
        /*09d4*/ 	.word	0x00000680
        /*09d8*/ 	.word	0x000000ff
        /*09dc*/ 	.word	0x00013278
        /*09e0*/ 	.short	0x0100
        /*09e2*/ 	.byte	0x06
	.zero		1


	//   ....[13]....
        /*09e4*/ 	.word	0x00000690
        /*09e8*/ 	.word	0x000000ff
        /*09ec*/ 	.word	0x00013288
        /*09f0*/ 	.short	0x0100
        /*09f2*/ 	.byte	0x06
	.zero		1


	//   ....[14]....
        /*09f4*/ 	.word	0x000007c0
        /*09f8*/ 	.word	0x000000ff
        /*09fc*/ 	.word	0x00013290
        /*0a00*/ 	.short	0x0100
        /*0a02*/ 	.byte	0x08
	.zero		1


	//   ....[15]....
        /*0a04*/ 	.word	0x000007d0
        /*0a08*/ 	.word	0x000000ff
        /*0a0c*/ 	.word	0x000132a0
        /*0a10*/ 	.short	0x0100
        /*0a12*/ 	.byte	0x08
	.zero		1


	//   ....[16]....
        /*0a14*/ 	.word	0x000007e0
        /*0a18*/ 	.word	0x000000ff
        /*0a1c*/ 	.word	0x00013298
        /*0a20*/ 	.short	0x0100
        /*0a22*/ 	.byte	0x08
	.zero		1


	//   ....[17]....
        /*0a24*/ 	.word	0x000007f0
        /*0a28*/ 	.word	0x000000ff
        /*0a2c*/ 	.word	0x000132a8
        /*0a30*/ 	.short	0x0100
        /*0a32*/ 	.byte	0x08
	.zero		1


	//   ....[18]....
        /*0a34*/ 	.word	0x00000920
        /*0a38*/ 	.word	0x000000ff
        /*0a3c*/ 	.word	0x000132b0
        /*0a40*/ 	.short	0x0100
        /*0a42*/ 	.byte	0x08
	.zero		1


	//   ....[19]....
        /*0a44*/ 	.word	0x00000930
        /*0a48*/ 	.word	0x000000ff
        /*0a4c*/ 	.word	0x000132c0
        /*0a50*/ 	.short	0x0100
        /*0a52*/ 	.byte	0x08
	.zero		1


	//   ....[20]....
        /*0a54*/ 	.word	0x00000940
        /*0a58*/ 	.word	0x000000ff
        /*0a5c*/ 	.word	0x000132b8
        /*0a60*/ 	.short	0x0100
        /*0a62*/ 	.byte	0x08
	.zero		1


	//   ....[21]....
        /*0a64*/ 	.word	0x00000950
        /*0a68*/ 	.word	0x000000ff
        /*0a6c*/ 	.word	0x000132c8
        /*0a70*/ 	.short	0x0100
        /*0a72*/ 	.byte	0x08
	.zero		1


	//   ....[22]....
        /*0a74*/ 	.word	0x000028b0
        /*0a78*/ 	.word	0x0000004a
        /*0a7c*/ 	.word	0x00013290
        /*0a80*/ 	.short	0x010a
        /*0a82*/ 	.byte	0x3f
	.zero		1


	//   ....[23]....
        /*0a84*/ 	.word	0x000039a0
        /*0a88*/ 	.word	0x0000004a
        /*0a8c*/ 	.word	0x00013290
        /*0a90*/ 	.short	0x010a
        /*0a92*/ 	.byte	0x3f
	.zero		1


	//   ....[24]....
        /*0a94*/ 	.word	0x00004a50
        /*0a98*/ 	.word	0x0000004a
        /*0a9c*/ 	.word	0x00013290
        /*0aa0*/ 	.short	0x010a
        /*0aa2*/ 	.byte	0x3f
	.zero		1


	//   ....[25]....
        /*0aa4*/ 	.word	0x00004c30
        /*0aa8*/ 	.word	0x00000004
        /*0aac*/ 	.word	0x00000000
        /*0ab0*/ 	.short	0x0101
        /*0ab2*/ 	.byte	0x3f
	.zero		1


	//   ....[26]....
        /*0ab4*/ 	.word	0x00004c70
        /*0ab8*/ 	.word	0x0000004a
        /*0abc*/ 	.word	0x000132b0
        /*0ac0*/ 	.short	0x010a
        /*0ac2*/ 	.byte	0x3f
	.zero		1


	//   ....[27]....
        /*0ac4*/ 	.word	0x00004ef0
        /*0ac8*/ 	.word	0x0000004a
        /*0acc*/ 	.word	0x00000000
        /*0ad0*/ 	.short	0x0101
        /*0ad2*/ 	.byte	0x3f
	.zero		1


	//   ....[28]....
        /*0ad4*/ 	.word	0x00005ac0
        /*0ad8*/ 	.word	0x00000012
        /*0adc*/ 	.word	0x00013200
        /*0ae0*/ 	.short	0x010a
        /*0ae2*/ 	.byte	0x3f
	.zero		1


	//   ....[29]....
        /*0ae4*/ 	.word	0x00005b10
        /*0ae8*/ 	.word	0x00000012
        /*0aec*/ 	.word	0x00013200
        /*0af0*/ 	.short	0x010a
        /*0af2*/ 	.byte	0x3f
	.zero		1


	//   ....[30]....
        /*0af4*/ 	.word	0x00006410
        /*0af8*/ 	.word	0x00000012
        /*0afc*/ 	.word	0x00013200
        /*0b00*/ 	.short	0x010a
        /*0b02*/ 	.byte	0x3f
	.zero		1


	//   ....[31]....
        /*0b04*/ 	.word	0x00007950
        /*0b08*/ 	.word	0x00000012
        /*0b0c*/ 	.word	0x00013200
        /*0b10*/ 	.short	0x010a
        /*0b12*/ 	.byte	0x3f
	.zero		1


	//   ....[32]....
        /*0b14*/ 	.word	0x00008a70
        /*0b18*/ 	.word	0x0000000c
        /*0b1c*/ 	.word	0x00013230
        /*0b20*/ 	.short	0x010a
        /*0b22*/ 	.byte	0x3f
	.zero		1


	//   ....[33]....
        /*0b24*/ 	.word	0x00008b30
        /*0b28*/ 	.word	0x0000000c
        /*0b2c*/ 	.word	0x00013230
        /*0b30*/ 	.short	0x010a
        /*0b32*/ 	.byte	0x3f
	.zero		1


	//   ....[34]....
        /*0b34*/ 	.word	0x00009290
        /*0b38*/ 	.word	0x00000000
        /*0b3c*/ 	.word	0x00000000
        /*0b40*/ 	.short	0x0101
        /*0b42*/ 	.byte	0x3f
	.zero		1


	//   ....[35]....
        /*0b44*/ 	.word	0x0000c9e0
        /*0b48*/ 	.word	0x00000009
        /*0b4c*/ 	.word	0x00013230
        /*0b50*/ 	.short	0x010a
        /*0b52*/ 	.byte	0x3f
	.zero		1


	//   ....[36]....
        /*0b54*/ 	.word	0x0000ca70
        /*0b58*/ 	.word	0x00000009
        /*0b5c*/ 	.word	0x00013230
        /*0b60*/ 	.short	0x010a
        /*0b62*/ 	.byte	0x3f
	.zero		1


	//   ....[37]....
        /*0b64*/ 	.word	0x0000d030
        /*0b68*/ 	.word	0x00000014
        /*0b6c*/ 	.word	0x00013250
        /*0b70*/ 	.short	0x010a
        /*0b72*/ 	.byte	0x3f
	.zero		1


	//   ....[38]....
        /*0b74*/ 	.word	0x0000d080
        /*0b78*/ 	.word	0x00000014
        /*0b7c*/ 	.word	0x00013250
        /*0b80*/ 	.short	0x010a
        /*0b82*/ 	.byte	0x3f
	.zero		1


	//   ....[39]....
        /*0b84*/ 	.word	0x0000d410
        /*0b88*/ 	.word	0x00000009
        /*0b8c*/ 	.word	0x00000000
        /*0b90*/ 	.short	0x0101
        /*0b92*/ 	.byte	0x3f
	.zero		1


	//   ....[40]....
        /*0b94*/ 	.word	0x000106f0
        /*0b98*/ 	.word	0x00000014
        /*0b9c*/ 	.word	0x00000000
        /*0ba0*/ 	.short	0x0101
        /*0ba2*/ 	.byte	0x3f
	.zero		1


	//   ....[41]....
        /*0ba4*/ 	.word	0x00010f90
        /*0ba8*/ 	.word	0x00000000
        /*0bac*/ 	.word	0x00013230
        /*0bb0*/ 	.short	0x010a
        /*0bb2*/ 	.byte	0x3f
	.zero		1


	//   ....[42]....
        /*0bb4*/ 	.word	0x00011020
        /*0bb8*/ 	.word	0x00000000
        /*0bbc*/ 	.word	0x00013230
        /*0bc0*/ 	.short	0x010a
        /*0bc2*/ 	.byte	0x3f
	.zero		1


	//   ....[43]....
        /*0bc4*/ 	.word	0x000115e0
        /*0bc8*/ 	.word	0x0000000f
        /*0bcc*/ 	.word	0x00013250
        /*0bd0*/ 	.short	0x010a
        /*0bd2*/ 	.byte	0x3f
	.zero		1


	//   ....[44]....
        /*0bd4*/ 	.word	0x00011630
        /*0bd8*/ 	.word	0x0000000f
        /*0bdc*/ 	.word	0x00013250
        /*0be0*/ 	.short	0x010a
        /*0be2*/ 	.byte	0x3f
	.zero		1


	//   ....[45]....
        /*0be4*/ 	.word	0x00012a50
        /*0be8*/ 	.word	0x00000067
        /*0bec*/ 	.word	0x00000000
        /*0bf0*/ 	.short	0x0101
        /*0bf2*/ 	.byte	0x3f
	.zero		1


	//   ....[46]....
        /*0bf4*/ 	.word	0x00013390
        /*0bf8*/ 	.word	0x0000000f
        /*0bfc*/ 	.word	0x00000000
        /*0c00*/ 	.short	0x0101
        /*0c02*/ 	.byte	0x3f
	.zero		1


	//   ....[47]....
        /*0c04*/ 	.word	0x000135e0
        /*0c08*/ 	.word	0x00000000
        /*0c0c*/ 	.word	0x00013230
        /*0c10*/ 	.short	0x010a
        /*0c12*/ 	.byte	0x3f
	.zero		1


	//   ....[48]....
        /*0c14*/ 	.word	0x00013670
        /*0c18*/ 	.word	0x00000000
        /*0c1c*/ 	.word	0x00013230
        /*0c20*/ 	.short	0x010a
        /*0c22*/ 	.byte	0x3f
	.zero		1


	//   ....[49]....
        /*0c24*/ 	.word	0x00013c30
        /*0c28*/ 	.word	0x0000000f
        /*0c2c*/ 	.word	0x00013250
        /*0c30*/ 	.short	0x010a
        /*0c32*/ 	.byte	0x3f
	.zero		1


	//   ....[50]....
        /*0c34*/ 	.word	0x00013c80
        /*0c38*/ 	.word	0x0000000f
        /*0c3c*/ 	.word	0x00013250
        /*0c40*/ 	.short	0x010a
        /*0c42*/ 	.byte	0x3f
	.zero		1


	//   ....[51]....
        /*0c44*/ 	.word	0x00013fd0
        /*0c48*/ 	.word	0x00000000
        /*0c4c*/ 	.word	0x00000000
        /*0c50*/ 	.short	0x0101
        /*0c52*/ 	.byte	0x3f
	.zero		1


	//   ....[52]....
        /*0c54*/ 	.word	0x000172e0
        /*0c58*/ 	.word	0x0000000f
        /*0c5c*/ 	.word	0x00000000
        /*0c60*/ 	.short	0x0101
        /*0c62*/ 	.byte	0x3f
	.zero		1


	//   ....[53]....
        /*0c64*/ 	.word	0x00017830
        /*0c68*/ 	.word	0x0000000d
        /*0c6c*/ 	.word	0x00013250
        /*0c70*/ 	.short	0x010a
        /*0c72*/ 	.byte	0x3f
	.zero		1


	//   ....[54]....
        /*0c74*/ 	.word	0x00017880
        /*0c78*/ 	.word	0x0000000d
        /*0c7c*/ 	.word	0x00013250
        /*0c80*/ 	.short	0x010a
        /*0c82*/ 	.byte	0x3f
	.zero		1


	//   ....[55]....
        /*0c84*/ 	.word	0x00018120
        /*0c88*/ 	.word	0x00000000
        /*0c8c*/ 	.word	0x00000000
        /*0c90*/ 	.short	0x0101
        /*0c92*/ 	.byte	0x3f
	.zero		1


	//   ....[56]....
        /*0c94*/ 	.word	0x00019130
        /*0c98*/ 	.word	0x00000000
        /*0c9c*/ 	.word	0x00000000
        /*0ca0*/ 	.short	0x0101
        /*0ca2*/ 	.byte	0x3f
	.zero		1


	//   ....[57]....
        /*0ca4*/ 	.word	0x0001b730
        /*0ca8*/ 	.word	0x00000008
        /*0cac*/ 	.word	0x00013220
        /*0cb0*/ 	.short	0x010a
        /*0cb2*/ 	.byte	0x3f
	.zero		1


	//   ....[58]....
        /*0cb4*/ 	.word	0x0001b7e0
        /*0cb8*/ 	.word	0x00000009
        /*0cbc*/ 	.word	0x000132a0
        /*0cc0*/ 	.short	0x010a
        /*0cc2*/ 	.byte	0x3f
	.zero		1


	//   ....[59]....
        /*0cc4*/ 	.word	0x0001ba10
        /*0cc8*/ 	.word	0x00000009
        /*0ccc*/ 	.word	0x000132c0
        /*0cd0*/ 	.short	0x010a
        /*0cd2*/ 	.byte	0x3f
	.zero		1


	//   ....[60]....
        /*0cd4*/ 	.word	0x0001bd60
        /*0cd8*/ 	.word	0x00000009
        /*0cdc*/ 	.word	0x000132a0
        /*0ce0*/ 	.short	0x010a
        /*0ce2*/ 	.byte	0x3f
	.zero		1


	//   ....[61]....
        /*0ce4*/ 	.word	0x0001bf80
        /*0ce8*/ 	.word	0x00000009
        /*0cec*/ 	.word	0x000132c0
        /*0cf0*/ 	.short	0x010a
        /*0cf2*/ 	.byte	0x3f
	.zero		1


	//   ....[62]....
        /*0cf4*/ 	.word	0x0001d1f0
        /*0cf8*/ 	.word	0x00000005
        /*0cfc*/ 	.word	0x00013280
        /*0d00*/ 	.short	0x010a
        /*0d02*/ 	.byte	0x3f
	.zero		1


	//   ....[63]....
        /*0d04*/ 	.word	0x0001d3b0
        /*0d08*/ 	.word	0x00000005
        /*0d0c*/ 	.word	0x00013240
        /*0d10*/ 	.short	0x010a
        /*0d12*/ 	.byte	0x3f
	.zero		1


	//   ....[64]....
        /*0d14*/ 	.word	0x0001d750
        /*0d18*/ 	.word	0x00000006
        /*0d1c*/ 	.word	0x00013220
        /*0d20*/ 	.short	0x010a
        /*0d22*/ 	.byte	0x3f
	.zero		1


	//   ....[65]....
        /*0d24*/ 	.word	0x0001da30
        /*0d28*/ 	.word	0x00000006
        /*0d2c*/ 	.word	0x00013280
        /*0d30*/ 	.short	0x010a
        /*0d32*/ 	.byte	0x3f
	.zero		1


	//   ....[66]....
        /*0d34*/ 	.word	0x0001dc80
        /*0d38*/ 	.word	0x00000006
        /*0d3c*/ 	.word	0x00013240
        /*0d40*/ 	.short	0x010a
        /*0d42*/ 	.byte	0x3f
	.zero		1


	//   ....[67]....
        /*0d44*/ 	.word	0x0001df60
        /*0d48*/ 	.word	0x0000000d
        /*0d4c*/ 	.word	0x00013270
        /*0d50*/ 	.short	0x010a
        /*0d52*/ 	.byte	0x3f
	.zero		1


	//   ....[68]....
        /*0d54*/ 	.word	0x0001dff0
        /*0d58*/ 	.word	0x0000000d
        /*0d5c*/ 	.word	0x00013260
        /*0d60*/ 	.short	0x010a
        /*0d62*/ 	.byte	0x3f
	.zero		1


	//   ....[69]....
        /*0d64*/ 	.word	0x0001e300
        /*0d68*/ 	.word	0x0000000d
        /*0d6c*/ 	.word	0x00013250
        /*0d70*/ 	.short	0x0101
        /*0d72*/ 	.byte	0x3f
	.zero		1


	//   ....[70]....
        /*0d74*/ 	.word	0x0001e380
        /*0d78*/ 	.word	0x00000004
        /*0d7c*/ 	.word	0x00000000
        /*0d80*/ 	.short	0x0101
        /*0d82*/ 	.byte	0x3f
	.zero		1


	//   ....[71]....
        /*0d84*/ 	.word	0x0001e540
        /*0d88*/ 	.word	0x00000003
        /*0d8c*/ 	.word	0x00013270
        /*0d90*/ 	.short	0x010a
        /*0d92*/ 	.byte	0x3f
	.zero		1


	//   ....[72]....
        /*0d94*/ 	.word	0x0001e5c0
        /*0d98*/ 	.word	0x00000003
        /*0d9c*/ 	.word	0x00013260
        /*0da0*/ 	.short	0x010a
        /*0da2*/ 	.byte	0x3f
	.zero		1


	//   ....[73]....
        /*0da4*/ 	.word	0x0001e8e0
        /*0da8*/ 	.word	0x00000003
        /*0dac*/ 	.word	0x00013250
        /*0db0*/ 	.short	0x0101
        /*0db2*/ 	.byte	0x3f
	.zero		1


	//   ....[74]....
        /*0db4*/ 	.word	0x0001e950
        /*0db8*/ 	.word	0x00000000
        /*0dbc*/ 	.word	0x00000000
        /*0dc0*/ 	.short	0x0101
        /*0dc2*/ 	.byte	0x3f
	.zero		1


	//   ....[75]....
        /*0dc4*/ 	.word	0x0001f640
        /*0dc8*/ 	.word	0x00000008
        /*0dcc*/ 	.word	0x00013220
        /*0dd0*/ 	.short	0x010a
        /*0dd2*/ 	.byte	0x3f
	.zero		1


	//   ....[76]....
        /*0dd4*/ 	.word	0x0001f7d0
        /*0dd8*/ 	.word	0x00000006
        /*0ddc*/ 	.word	0x00000000
        /*0de0*/ 	.short	0x010a
        /*0de2*/ 	.byte	0x3f
	.zero		1


	//   ....[77]....
        /*0de4*/ 	.word	0x0001f840
        /*0de8*/ 	.word	0x00000007
        /*0dec*/ 	.word	0x00000000
        /*0df0*/ 	.short	0x010a
        /*0df2*/ 	.byte	0x3f
	.zero		1


	//   ....[78]....
        /*0df4*/ 	.word	0x0001f890
        /*0df8*/ 	.word	0x00000002
        /*0dfc*/ 	.word	0x00013260
        /*0e00*/ 	.short	0x010a
        /*0e02*/ 	.byte	0x3f
	.zero		1


	//   ....[79]....
        /*0e04*/ 	.word	0x0001f8e0
        /*0e08*/ 	.word	0x00000005
        /*0e0c*/ 	.word	0x00013260
        /*0e10*/ 	.short	0x010a
        /*0e12*/ 	.byte	0x3f
	.zero		1


	//   ....[80]....
        /*0e14*/ 	.word	0x0001f920
        /*0e18*/ 	.word	0x00000002
        /*0e1c*/ 	.word	0x00013280
        /*0e20*/ 	.short	0x010a
        /*0e22*/ 	.byte	0x3f
	.zero		1


	//   ....[81]....
        /*0e24*/ 	.word	0x0001f940
        /*0e28*/ 	.word	0x00000005
        /*0e2c*/ 	.word	0x00013280
        /*0e30*/ 	.short	0x010a
        /*0e32*/ 	.byte	0x3f
	.zero		1


	//   ....[82]....
        /*0e34*/ 	.word	0x0001f9a0
        /*0e38*/ 	.word	0x0000004a
        /*0e3c*/ 	.word	0x00013290
        /*0e40*/ 	.short	0x010a
        /*0e42*/ 	.byte	0x3f
	.zero		1


	//   ....[83]....
        /*0e44*/ 	.word	0x0001f9f0
        /*0e48*/ 	.word	0x0000004a
        /*0e4c*/ 	.word	0x00013290
        /*0e50*/ 	.short	0x010a
        /*0e52*/ 	.byte	0x3f
	.zero		1


	//   ....[84]....
        /*0e54*/ 	.word	0x0001fa40
        /*0e58*/ 	.word	0x0000004a
        /*0e5c*/ 	.word	0x00013290
        /*0e60*/ 	.short	0x010a
        /*0e62*/ 	.byte	0x3f
	.zero		1


	//   ....[85]....
        /*0e64*/ 	.word	0x0001fa90
        /*0e68*/ 	.word	0x0000004a
        /*0e6c*/ 	.word	0x000132b0
        /*0e70*/ 	.short	0x010a
        /*0e72*/ 	.byte	0x3f
	.zero		1


	//   ....[86]....
        /*0e74*/ 	.word	0x0001fd50
        /*0e78*/ 	.word	0x00000012
        /*0e7c*/ 	.word	0x00013200
        /*0e80*/ 	.short	0x010a
        /*0e82*/ 	.byte	0x3f
	.zero		1


	//   ....[87]....
        /*0e84*/ 	.word	0x00020010
        /*0e88*/ 	.word	0x00000012
        /*0e8c*/ 	.word	0x00013200
        /*0e90*/ 	.short	0x010a
        /*0e92*/ 	.byte	0x3f
	.zero		1


	//   ....[88]....
        /*0e94*/ 	.word	0x00020060
        /*0e98*/ 	.word	0x0000000c
        /*0e9c*/ 	.word	0x00013230
        /*0ea0*/ 	.short	0x010a
        /*0ea2*/ 	.byte	0x3f
	.zero		1


	//   ....[89]....
        /*0ea4*/ 	.word	0x000200b0
        /*0ea8*/ 	.word	0x00000009
        /*0eac*/ 	.word	0x00013230
        /*0eb0*/ 	.short	0x010a
        /*0eb2*/ 	.byte	0x3f
	.zero		1


	//   ....[90]....
        /*0eb4*/ 	.word	0x00020100
        /*0eb8*/ 	.word	0x00000014
        /*0ebc*/ 	.word	0x00013250
        /*0ec0*/ 	.short	0x010a
        /*0ec2*/ 	.byte	0x3f
	.zero		1


	//   ....[91]....
        /*0ec4*/ 	.word	0x00020150
        /*0ec8*/ 	.word	0x00000000
        /*0ecc*/ 	.word	0x00013230
        /*0ed0*/ 	.short	0x010a
        /*0ed2*/ 	.byte	0x3f
	.zero		1


	//   ....[92]....
        /*0ed4*/ 	.word	0x000201a0
        /*0ed8*/ 	.word	0x0000000f
        /*0edc*/ 	.word	0x00013250
        /*0ee0*/ 	.short	0x010a
        /*0ee2*/ 	.byte	0x3f
	.zero		1


	//   ....[93]....
        /*0ee4*/ 	.word	0x000201f0
        /*0ee8*/ 	.word	0x00000000
        /*0eec*/ 	.word	0x00013230
        /*0ef0*/ 	.short	0x010a
        /*0ef2*/ 	.byte	0x3f
	.zero		1


	//   ....[94]....
        /*0ef4*/ 	.word	0x00020240
        /*0ef8*/ 	.word	0x0000000f
        /*0efc*/ 	.word	0x00013250
        /*0f00*/ 	.short	0x010a
        /*0f02*/ 	.byte	0x3f
	.zero		1


	//   ....[95]....
        /*0f04*/ 	.word	0x00020290
        /*0f08*/ 	.word	0x0000000d
        /*0f0c*/ 	.word	0x00013250
        /*0f10*/ 	.short	0x010a
        /*0f12*/ 	.byte	0x3f
	.zero		1


	//   ....[96]....
        /*0f14*/ 	.word	0x00020430
        /*0f18*/ 	.word	0x00000008
        /*0f1c*/ 	.word	0x00013220
        /*0f20*/ 	.short	0x010a
        /*0f22*/ 	.byte	0x3f
	.zero		1


	//   ....[97]....
        /*0f24*/ 	.word	0x00020480
        /*0f28*/ 	.word	0x00000009
        /*0f2c*/ 	.word	0x000132a0
        /*0f30*/ 	.short	0x010a
        /*0f32*/ 	.byte	0x3f
	.zero		1


	//   ....[98]....
        /*0f34*/ 	.word	0x000204d0
        /*0f38*/ 	.word	0x00000009
        /*0f3c*/ 	.word	0x000132c0
        /*0f40*/ 	.short	0x010a
        /*0f42*/ 	.byte	0x3f
	.zero		1


	//   ....[99]....
        /*0f44*/ 	.word	0x00020520
        /*0f48*/ 	.word	0x00000009
        /*0f4c*/ 	.word	0x000132a0
        /*0f50*/ 	.short	0x010a
        /*0f52*/ 	.byte	0x3f
	.zero		1


	//   ....[100]....
        /*0f54*/ 	.word	0x00020570
        /*0f58*/ 	.word	0x00000009
        /*0f5c*/ 	.word	0x000132c0
        /*0f60*/ 	.short	0x010a
        /*0f62*/ 	.byte	0x3f
	.zero		1


	//   ....[101]....
        /*0f64*/ 	.word	0x00020710
        /*0f68*/ 	.word	0x00000005
        /*0f6c*/ 	.word	0x00013280
        /*0f70*/ 	.short	0x010a
        /*0f72*/ 	.byte	0x3f
	.zero		1


	//   ....[102]....
        /*0f74*/ 	.word	0x00020760
        /*0f78*/ 	.word	0x00000005
        /*0f7c*/ 	.word	0x00013240
        /*0f80*/ 	.short	0x010a
        /*0f82*/ 	.byte	0x3f
	.zero		1


	//   ....[103]....
        /*0f84*/ 	.word	0x000207e0
        /*0f88*/ 	.word	0x00000005
        /*0f8c*/ 	.word	0x00013220
        /*0f90*/ 	.short	0x010a
        /*0f92*/ 	.byte	0x3f
	.zero		1


	//   ....[104]....
        /*0f94*/ 	.word	0x00020830
        /*0f98*/ 	.word	0x00000006
        /*0f9c*/ 	.word	0x00013280
        /*0fa0*/ 	.short	0x010a
        /*0fa2*/ 	.byte	0x3f
	.zero		1


	//   ....[105]....
        /*0fa4*/ 	.word	0x00020880
        /*0fa8*/ 	.word	0x00000006
        /*0fac*/ 	.word	0x00013240
        /*0fb0*/ 	.short	0x010a
        /*0fb2*/ 	.byte	0x3f
	.zero		1


	//   ....[106]....
        /*0fb4*/ 	.word	0x000208d0
        /*0fb8*/ 	.word	0x0000000d
        /*0fbc*/ 	.word	0x00013270
        /*0fc0*/ 	.short	0x010a
        /*0fc2*/ 	.byte	0x3f
	.zero		1


	//   ....[107]....
        /*0fc4*/ 	.word	0x00020920
        /*0fc8*/ 	.word	0x0000000d
        /*0fcc*/ 	.word	0x00013260
        /*0fd0*/ 	.short	0x010a
        /*0fd2*/ 	.byte	0x3f
	.zero		1


	//   ....[108]....
        /*0fd4*/ 	.word	0x00020970
        /*0fd8*/ 	.word	0x00000003
        /*0fdc*/ 	.word	0x00013270
        /*0fe0*/ 	.short	0x010a
        /*0fe2*/ 	.byte	0x3f
	.zero		1


	//   ....[109]....
        /*0fe4*/ 	.word	0x000209c0
        /*0fe8*/ 	.word	0x00000003
        /*0fec*/ 	.word	0x00013260
        /*0ff0*/ 	.short	0x010a
        /*0ff2*/ 	.byte	0x3f
	.zero		1


	//   ....[110]....
        /*0ff4*/ 	.word	0x00021340
        /*0ff8*/ 	.word	0x00000008
        /*0ffc*/ 	.word	0x00013220
        /*1000*/ 	.short	0x010a
        /*1002*/ 	.byte	0x3f
	.zero		1


	//   ....[111]....
        /*1004*/ 	.word	0x000214e0
        /*1008*/ 	.word	0x00000006
        /*100c*/ 	.word	0x00000000
        /*1010*/ 	.short	0x010a
        /*1012*/ 	.byte	0x3f
	.zero		1


	//   ....[112]....
        /*1014*/ 	.word	0x00021530
        /*1018*/ 	.word	0x00000007
        /*101c*/ 	.word	0x00000000
        /*1020*/ 	.short	0x010a
        /*1022*/ 	.byte	0x3f
	.zero		1


	//   ....[113]....
        /*1024*/ 	.word	0x00021580
        /*1028*/ 	.word	0x00000002
        /*102c*/ 	.word	0x00013260
        /*1030*/ 	.short	0x010a
        /*1032*/ 	.byte	0x3f
	.zero		1


	//   ....[114]....
        /*1034*/ 	.word	0x000215d0
        /*1038*/ 	.word	0x00000005
        /*103c*/ 	.word	0x00013260
        /*1040*/ 	.short	0x010a
        /*1042*/ 	.byte	0x3f
	.zero		1


	//   ....[115]....
        /*1044*/ 	.word	0x00021620
        /*1048*/ 	.word	0x00000002
        /*104c*/ 	.word	0x00013280
        /*1050*/ 	.short	0x010a
        /*1052*/ 	.byte	0x3f
	.zero		1


	//----- nvinfo : EIATTR_NUM_MBARRIERS
	.align		4
.L_237:
        /*1054*/ 	.byte	0x03, 0x38
        /*1056*/ 	.short	0x0016


	//----- nvinfo : EIATTR_EXIT_INSTR_OFFSETS
	.align		4
        /*1058*/ 	.byte	0x04, 0x1c
        /*105a*/ 	.short	(.L_239 - .L_238)


	//   ....[0]....
.L_238:
        /*105c*/ 	.word	0x0001f990


	//----- nvinfo : EIATTR_MAX_THREADS
	.align		4
.L_239:
        /*1060*/ 	.byte	0x04, 0x05
        /*1062*/ 	.short	(.L_241 - .L_240)
.L_240:
        /*1064*/ 	.word	0x00000200
        /*1068*/ 	.word	0x00000001
        /*106c*/ 	.word	0x00000001


	//----- nvinfo : EIATTR_CRS_STACK_SIZE
	.align		4
.L_241:
        /*1070*/ 	.byte	0x04, 0x1e
        /*1072*/ 	.short	(.L_243 - .L_242)
.L_242:
        /*1074*/ 	.word	0x00000000


	//----- nvinfo : EIATTR_CBANK_PARAM_SIZE
	.align		4
.L_243:
        /*1078*/ 	.byte	0x03, 0x19
        /*107a*/ 	.short	0x0a70


	//----- nvinfo : EIATTR_PARAM_CBANK
	.align		4
        /*107c*/ 	.byte	0x04, 0x0a
        /*107e*/ 	.short	(.L_245 - .L_244)
	.align		4
.L_244:
        /*1080*/ 	.word	index@(.nv.constant0._ZN7cutlass13device_kernelIN5flash11enable_sm90INS1_16FlashAttnFwdSm90INS1_25CollectiveMainloopFwdSm90ILi2EN4cute5tupleIJNS5_1CILi1EEES8_S8_EEENS6_IJNS7_ILi192EEENS7_ILi160EEENS7_ILi64EEEEEELi64ENS_12float_e4m3_tEfNS_4arch4Sm90ELb0ELb1ELb0ELb1ELb0ELb1ELb0ELb1ELb1ELb0ELb0ELb0EEENS1_21CollectiveEpilogueFwdINS6_IJSA_SC_SB_EEES9_NS_10bfloat16_tESG_Li384ELb1ELb0ELb0ELb1EEENS1_36VarlenDynamicPersistentTileSchedulerILi192ELi160ELi384ELi128ELb0ELb0ELb1ELb1ELb0ELb1EEEEEEEEEvNT_6ParamsE)
        /*1084*/ 	.short	0x0210
        /*1086*/ 	.short	0x0a70


	//----- nvinfo : EIATTR_SW_WAR
	.align		4
.L_245:
        /*1088*/ 	.byte	0x04, 0x36
        /*108a*/ 	.short	(.L_247 - .L_246)
.L_246:
        /*108c*/ 	.word	0x00000008
.L_247:


//--------------------- .nv.info._ZN7cutlass13device_kernelIN5flash11enable_sm90INS1_16FlashAttnFwdSm90INS1_25CollectiveMainloopFwdSm90ILi2EN4cute5tupleIJNS5_1CILi1EEES8_S8_EEENS6_IJNS7_ILi192EEENS7_ILi160EEENS7_ILi64EEEEEELi64ENS_12float_e4m3_tEfNS_4arch4Sm90ELb1ELb0ELb0ELb0ELb0ELb0ELb0ELb1ELb1ELb0ELb0ELb0EEENS1_21CollectiveEpilogueFwdINS6_IJSA_SC_SB_EEES9_NS_10bfloat16_tESG_Li384ELb0ELb0ELb0ELb1EEENS1_30DynamicPersistentTileSchedulerILi384ELi128ELb0ELb0ELb1EEEEEEEEEvNT_6ParamsE --------------------------
	.section	.nv.info._ZN7cutlass13device_kernelIN5flash11enable_sm90INS1_16FlashAttnFwdSm90INS1_25CollectiveMainloopFwdSm90ILi2EN4cute5tupleIJNS5_1CILi1EEES8_S8_EEENS6_IJNS7_ILi192EEENS7_ILi160EEENS7_ILi64EEEEEELi64ENS_12float_e4m3_tEfNS_4arch4Sm90ELb1ELb0ELb0ELb0ELb0ELb0ELb0ELb1ELb1ELb0ELb0ELb0EEENS1_21CollectiveEpilogueFwdINS6_IJSA_SC_SB_EEES9_NS_10bfloat16_tESG_Li384ELb0ELb0ELb0ELb1EEENS1_30DynamicPersistentTileSchedulerILi384ELi128ELb0ELb0ELb1EEEEEEEEEvNT_6ParamsE,"",@"SHT_CUDA_INFO"
	.sectionflags	@""
	.align	4


	//----- nvinfo : EIATTR_CUDA_API_VERSION
	.align		4
        /*0000*/ 	.byte	0x04, 0x37
        /*0002*/ 	.short	(.L_249 - .L_248)
.L_248:
        /*0004*/ 	.word	0x00000082


	//----- nvinfo : EIATTR_KPARAM_INFO
	.align		4
.L_249:
        /*0008*/ 	.byte	0x04, 0x17
        /*000a*/ 	.short	(.L_251 - .L_250)
.L_250:
        /*000c*/ 	.word	0x00000000
        /*0010*/ 	.short	0x0000
        /*0012*/ 	.short	0x0070
        /*0014*/ 	.byte	0x00, 0xf0, 0x01, 0x2e


	//----- nvinfo : EIATTR_SPARSE_MMA_MASK
	.align		4
.L_251:
        /*0018*/ 	.byte	0x03, 0x50
        /*001a*/ 	.short	0x0000


	//----- nvinfo : EIATTR_MAXREG_COUNT
	.align		4
        /*001c*/ 	.byte	0x03, 0x1b
        /*001e*/ 	.short	0x0080


	//----- nvinfo : EIATTR_NUM_BARRIERS
	.align		4
        /*0020*/ 	.byte	0x02, 0x4c
        /*0022*/ 	.byte	0x09
	.zero		1


	//----- nvinfo : EIATTR_EXTERNS
	.align		4
        /*0024*/ 	.byte	0x04, 0x0f
        /*0026*/ 	.short	(.L_253 - .L_252)


	//   ....[0]....
	.align		4
.L_252:
        /*0028*/ 	.word	index@(__assertfail)


	//----- nvinfo : EIATTR_ANNOTATIONS
	.align		4
.L_253:
        /*002c*/ 	.byte	0x04, 0x55
        /*002e*/ 	.short	(.L_255 - .L_254)


	//   ....[0]....
.L_254:
        /*0030*/ 	.word	0x00000001
        /*0034*/ 	.byte	0x50, 0x0a, 0x00, 0x00, 0x01, 0x00, 0x00, 0x00, 0x90, 0x0d, 0x00, 0x00, 0x01, 0x00, 0x00, 0x00
        /*0044*/ 	.byte	0x60, 0x15, 0x00, 0x00, 0x01, 0x00, 0x00, 0x00, 0x40, 0x18, 0x00, 0x00, 0x01, 0x00, 0x00, 0x00
        /*0054*/ 	.byte	0x70, 0x94, 0x00, 0x00, 0x01, 0x00, 0x00, 0x00, 0x60, 0x99, 0x00, 0x00, 0x01, 0x00, 0x00, 0x00
        /*0064*/ 	.byte	0x10, 0x9c, 0x00, 0x00, 0x01, 0x00, 0x00, 0x00, 0xf0, 0xa8, 0x00, 0x00, 0x01, 0x00, 0x00, 0x00
        /*0074*/ 	.byte	0x10, 0xaf, 0x00, 0x00, 0x01, 0x00, 0x00, 0x00, 0x50, 0xd4, 0x00, 0x00


	//----- nvinfo : EIATTR_MERCURY_ISA_VERSION
	.align		4
.L_255:
        /*0080*/ 	.byte	0x03, 0x5f
        /*0082*/ 	.short	0x0101


	//----- nvinfo : EIATTR_INT_WARP_WIDE_INSTR_OFFSETS
	.align		4
        /*0084*/ 	.byte	0x04, 0x31
        /*0086*/ 	.short	(.L_257 - .L_256)


	//   ....[0]....
.L_256:
        /*0088*/ 	.word	0x00000180


	//   ....[1]....
        /*008c*/ 	.word	0x000001b0


	//   ....[2]....
        /*0090*/ 	.word	0x00000240


	//   ....[3]....
        /*0094*/ 	.word	0x0000b590


	//   ....[4]....
        /*0098*/ 	.word	0x0000b620


	//   ....[5]....
        /*009c*/ 	.word	0x0000bc90


	//   ....[6]....
        /*00a0*/ 	.word	0x0000cf40


	//   ....[7]....
        /*00a4*/ 	.word	0x0000cfd0


	//----- nvinfo : EIATTR_COOP_GROUP_MASK_REGIDS
	.align		4
.L_257:
        /*00a8*/ 	.byte	0x04, 0x29
        /*00aa*/ 	.short	(.L_259 - .L_258)


	//   ....[0]....
.L_258:
        /*00ac*/ 	.word	0xffffffff


	//   ....[1]....
        /*00b0*/ 	.word	0xffffffff


	//   ....[2]....
        /*00b4*/ 	.word	0xffffffff


	//   ....[3]....
        /*00b8*/ 	.word	0xffffffff


	//   ....[4]....
        /*00bc*/ 	.word	0xffffffff


	//   ....[5]....
        /*00c0*/ 	.word	0xffffffff


	//   ....[6]....
        /*00c4*/ 	.word	0xffffffff


	//   ....[7]....
        /*00c8*/ 	.word	0xffffffff


	//   ....[8]....
        /*00cc*/ 	.word	0xffffffff


	//   ....[9]....
        /*00d0*/ 	.word	0xffffffff


	//   ....[10]....
        /*00d4*/ 	.word	0xffffffff


	//   ....[11]....
        /*00d8*/ 	.word	0xffffffff


	//   ....[12]....
        /*00dc*/ 	.word	0xffffffff


	//   ....[13]....
        /*00e0*/ 	.word	0xffffffff


	//   ....[14]....
        /*00e4*/ 	.word	0xffffffff


	//   ....[15]....
        /*00e8*/ 	.word	0xffffffff


	//   ....[16]....
        /*00ec*/ 	.word	0xffffffff


	//   ....[17]....
        /*00f0*/ 	.word	0xffffffff


	//   ....[18]....
        /*00f4*/ 	.word	0xffffffff


	//   ....[19]....
        /*00f8*/ 	.word	0xffffffff


	//   ....[20]....
        /*00fc*/ 	.word	0xffffffff


	//   ....[21]....
        /*0100*/ 	.word	0xffffffff


	//   ....[22]....
        /*0104*/ 	.word	0xffffffff


	//   ....[23]....
        /*0108*/ 	.word	0xffffffff


	//   ....[24]....
        /*010c*/ 	.word	0xffffffff


	//   ....[25]....
        /*0110*/ 	.word	0xffffffff


	//   ....[26]....
        /*0114*/ 	.word	0xffffffff


	//   ....[27]....
        /*0118*/ 	.word	0xffffffff


	//   ....[28]....
        /*011c*/ 	.word	0xffffffff


	//   ....[29]....
        /*0120*/ 	.word	0xffffffff


	//   ....[30]....
        /*0124*/ 	.word	0xffffffff


	//   ....[31]....
        /*0128*/ 	.word	0xffffffff


	//   ....[32]....
        /*012c*/ 	.word	0xffffffff


	//   ....[33]....
        /*0130*/ 	.word	0xffffffff


	//   ....[34]....
        /*0134*/ 	.word	0xffffffff


	//   ....[35]....
        /*0138*/ 	.word	0xffffffff


	//   ....[36]....
        /*013c*/ 	.word	0xffffffff


	//   ....[37]....
        /*0140*/ 	.word	0xffffffff


	//   ....[38]....
        /*0144*/ 	.word	0xffffffff


	//   ....[39]....
        /*0148*/ 	.word	0xffffffff


	//   ....[40]....
        /*014c*/ 	.word	0xffffffff


	//   ....[41]....
        /*0150*/ 	.word	0xffffffff


	//   ....[42]....
        /*0154*/ 	.word	0xffffffff


	//   ....[43]....
        /*0158*/ 	.word	0xffffffff


	//   ....[44]....
        /*015c*/ 	.word	0xffffffff


	//   ....[45]....
        /*0160*/ 	.word	0x0500000f


	//   ....[46]....
        /*0164*/ 	.word	0x0500000f


	//----- nvinfo : EIATTR_COOP_GROUP_INSTR_OFFSETS
	.align		4
.L_259:
        /*0168*/ 	.byte	0x04, 0x28
        /*016a*/ 	.short	(.L_261 - .L_260)


	//   ....[0]....
.L_260:
        /*016c*/ 	.word	0x00000060


	//   ....[1]....
        /*0170*/ 	.word	0x00000190


	//   ....[2]....
        /*0174*/ 	.word	0x00000250


	//   ....[3]....
        /*0178*/ 	.word	0x000003c0


	//   ....[4]....
        /*017c*/ 	.word	0x00000520


	//   ....[5]....
        /*0180*/ 	.word	0x00000640


	//   ....[6]....
        /*0184*/ 	.word	0x000007a0


	//   ....[7]....
        /*0188*/ 	.word	0x00001680


	//   ....[8]....
        /*018c*/ 	.word	0x00002600


	//   ....[9]....
        /*0190*/ 	.word	0x00002620


	//   ....[10]....
        /*0194*/ 	.word	0x00003250


	//   ....[11]....
        /*0198*/ 	.word	0x000032f0


	//   ....[12]....
        /*019c*/ 	.word	0x000053a0


	//   ....[13]....
        /*01a0*/ 	.word	0x00005440


	//   ....[14]....
        /*01a4*/ 	.word	0x00005f60


	//   ....[15]....
        /*01a8*/ 	.word	0x00005fc0


	//   ....[16]....
        /*01ac*/ 	.word	0x00007ce0


	//   ....[17]....
        /*01b0*/ 	.word	0x00007cf0


	//   ....[18]....
        /*01b4*/ 	.word	0x00007d30


	//   ....[19]....
        /*01b8*/ 	.word	0x00007d60


	//   ....[20]....
        /*01bc*/ 	.word	0x000096e0


	//   ....[21]....
        /*01c0*/ 	.word	0x00009720


	//   ....[22]....
        /*01c4*/ 	.word	0x00009770


	//   ....[23]....
        /*01c8*/ 	.word	0x000097a0


	//   ....[24]....
        /*01cc*/ 	.word	0x0000a290


	//   ....[25]....
        /*01d0*/ 	.word	0x0000a2a0


	//   ....[26]....
        /*01d4*/ 	.word	0x0000a2b0


	//   ....[27]....
        /*01d8*/ 	.word	0x0000a2c0


	//   ....[28]....
        /*01dc*/ 	.word	0x0000a2d0


	//   ....[29]....
        /*01e0*/ 	.word	0x0000a2e0


	//   ....[30]....
        /*01e4*/ 	.word	0x0000a2f0


	//   ....[31]....
        /*01e8*/ 	.word	0x0000a300


	//   ....[32]....
        /*01ec*/ 	.word	0x0000a330


	//   ....[33]....
        /*01f0*/ 	.word	0x0000a360


	//   ....[34]....
        /*01f4*/ 	.word	0x0000a390


	//   ....[35]....
        /*01f8*/ 	.word	0x0000a3c0


	//   ....[36]....
        /*01fc*/ 	.word	0x0000a3f0


	//   ....[37]....
        /*0200*/ 	.word	0x0000a400


	//   ....[38]....
        /*0204*/ 	.word	0x0000a410


	//   ....[39]....
        /*0208*/ 	.word	0x0000a430


	//   ....[40]....
        /*020c*/ 	.word	0x0000a500


	//   ....[41]....
        /*0210*/ 	.word	0x0000aec0


	//   ....[42]....
        /*0214*/ 	.word	0x0000bd60


	//   ....[43]....
        /*0218*/ 	.word	0x0000d560


	//   ....[44]....
        /*021c*/ 	.word	0x0000d6e0


	//   ....[45]....
        /*0220*/ 	.word	0x0000dca0


	//   ....[46]....
        /*0224*/ 	.word	0x0000e110


	//----- nvinfo : EIATTR_REG_RECONFIG
	.align		4
.L_261:
        /*0228*/ 	.byte	0x01, 0x54
	.zero		2


	//----- nvinfo : EIATTR_SYSCALL_OFFSETS
	.align		4
        /*022c*/ 	.byte	0x04, 0x46
        /*022e*/ 	.short	(.L_263 - .L_262)


	//   ....[0]....
.L_262:
        /*0230*/ 	.word	0x00001830


	//   ....[1]....
        /*0234*/ 	.word	0x0000b7b0


	//   ....[2]....
        /*0238*/ 	.word	0x0000b8f0


	//   ....[3]....
        /*023c*/ 	.word	0x0000ba30


	//   ....[4]....
        /*0240*/ 	.word	0x0000bb50


	//----- nvinfo : EIATTR_MBARRIER_INSTR_OFFSETS
	.align		4
.L_263:
        /*0244*/ 	.byte	0x04, 0x39
        /*0246*/ 	.short	(.L_265 - .L_264)


	//   ....[0]....
.L_264:
        /*0248*/ 	.word	0x00000270
        /*024c*/ 	.word	0x000000ff
        /*0250*/ 	.word	0x00013200
        /*0254*/ 	.short	0x0100
        /*0256*/ 	.byte	0x06
	.zero		1


	//   ....[1]....
        /*0258*/ 	.word	0x00000280
        /*025c*/ 	.word	0x000000ff
        /*0260*/ 	.word	0x00013220
        /*0264*/ 	.short	0x0100
        /*0266*/ 	.byte	0x06
	.zero		1


	//   ....[2]....
        /*0268*/ 	.word	0x00000370
        /*026c*/ 	.word	0x000000ff
        /*0270*/ 	.word	0x00013230
        /*0274*/ 	.short	0x0100
        /*0276*/ 	.byte	0x08
	.zero		1


	//   ....[3]....
        /*0278*/ 	.word	0x00000380
        /*027c*/ 	.word	0x000000ff
        /*0280*/ 	.word	0x00013240
        /*0284*/ 	.short	0x0100
        /*0286*/ 	.byte	0x08
	.zero		1


	//   ....[4]....
        /*0288*/ 	.word	0x00000390
        /*028c*/ 	.word	0x000000ff
        /*0290*/ 	.word	0x00013238
        /*0294*/ 	.short	0x0100
        /*0296*/ 	.byte	0x08
	.zero		1


	//   ....[5]....
        /*0298*/ 	.word	0x000003a0
        /*029c*/ 	.word	0x000000ff
        /*02a0*/ 	.word	0x00013248
        /*02a4*/ 	.short	0x0100
        /*02a6*/ 	.byte	0x08
	.zero		1


	//   ....[6]....
        /*02a8*/ 	.word	0x000004d0
        /*02ac*/ 	.word	0x000000ff
        /*02b0*/ 	.word	0x00013250
        /*02b4*/ 	.short	0x0100
        /*02b6*/ 	.byte	0x08
	.zero		1


	//   ....[7]....
        /*02b8*/ 	.word	0x000004e0
        /*02bc*/ 	.word	0x000000ff
        /*02c0*/ 	.word	0x00013260
        /*02c4*/ 	.short	0x0100
        /*02c6*/ 	.byte	0x08
	.zero		1


	//   ....[8]....
        /*02c8*/ 	.word	0x000004f0
        /*02cc*/ 	.word	0x000000ff
        /*02d0*/ 	.word	0x00013258
        /*02d4*/ 	.short	0x0100
        /*02d6*/ 	.byte	0x08
	.zero		1


	//   ....[9]....
        /*02d8*/ 	.word	0x00000500
        /*02dc*/ 	.word	0x000000ff
        /*02e0*/ 	.word	0x00013268
        /*02e4*/ 	.short	0x0100
        /*02e6*/ 	.byte	0x08
	.zero		1


	//   ....[10]....
        /*02e8*/ 	.word	0x000005f0
        /*02ec*/ 	.word	0x000000ff
        /*02f0*/ 	.word	0x00013270
        /*02f4*/ 	.short	0x0100
        /*02f6*/ 	.byte	0x06
	.zero		1


	//   ....[11]....
        /*02f8*/ 	.word	0x00000600
        /*02fc*/ 	.word	0x000000ff
        /*0300*/ 	.word	0x00013280
        /*0304*/ 	.short	0x0100
        /*0306*/ 	.byte	0x06
	.zero		1


	//   ....[12]....
        /*0308*/ 	.word	0x00000610
        /*030c*/ 	.word	0x000000ff
        /*0310*/ 	.word	0x00013278
        /*0314*/ 	.short	0x0100
        /*0316*/ 	.byte	0x06
	.zero		1


	//   ....[13]....
        /*0318*/ 	.word	0x00000620
        /*031c*/ 	.word	0x000000ff
        /*0320*/ 	.word	0x00013288
        /*0324*/ 	.short	0x0100
        /*0326*/ 	.byte	0x06
	.zero		1


	//   ....[14]....
        /*0328*/ 	.word	0x00000750
        /*032c*/ 	.word	0x000000ff
        /*0330*/ 	.word	0x00013290
        /*0334*/ 	.short	0x0100
        /*0336*/ 	.byte	0x08
	.zero		1


	//   ....[15]....
        /*0338*/ 	.word	0x00000760
        /*033c*/ 	.word	0x000000ff
        /*0340*/ 	.word	0x000132a0
        /*0344*/ 	.short	0x0100
        /*0346*/ 	.byte	0x08
	.zero		1


	//   ....[16]....
        /*0348*/ 	.word	0x00000770
        /*034c*/ 	.word	0x000000ff
        /*0350*/ 	.word	0x00013298
        /*0354*/ 	.short	0x0100
        /*0356*/ 	.byte	0x08
	.zero		1


	//   ....[17]....
        /*0358*/ 	.word	0x00000780
        /*035c*/ 	.word	0x000000ff
        /*0360*/ 	.word	0x000132a8
        /*0364*/ 	.short	0x0100
        /*0366*/ 	.byte	0x08
	.zero		1


	//   ....[18]....
        /*0368*/ 	.word	0x000008b0
        /*036c*/ 	.word	0x000000ff
        /*0370*/ 	.word	0x000132b0
        /*0374*/ 	.short	0x0100
        /*0376*/ 	.byte	0x08
	.zero		1


	//   ....[19]....
        /*0378*/ 	.word	0x000008c0
        /*037c*/ 	.word	0x000000ff
        /*0380*/ 	.word	0x000132c0
        /*0384*/ 	.short	0x0100
        /*0386*/ 	.byte	0x08
	.zero		1


	//   ....[20]....
        /*0388*/ 	.word	0x000008d0
        /*038c*/ 	.word	0x000000ff
        /*0390*/ 	.word	0x000132b8
        /*0394*/ 	.short	0x0100
        /*0396*/ 	.byte	0x08
	.zero		1


	//   ....[21]....
        /*0398*/ 	.word	0x000008e0
        /*039c*/ 	.word	0x000000ff
        /*03a0*/ 	.word	0x000132c8
        /*03a4*/ 	.short	0x0100
        /*03a6*/ 	.byte	0x08
	.zero		1


	//   ....[22]....
        /*03a8*/ 	.word	0x000018a0
        /*03ac*/ 	.word	0x000000ff
        /*03b0*/ 	.word	0x00013200
        /*03b4*/ 	.short	0x010a
        /*03b6*/ 	.byte	0x28
	.zero		1


	//   ....[23]....
        /*03b8*/ 	.word	0x00001910
        /*03bc*/ 	.word	0x00000004
        /*03c0*/ 	.word	0x00013230
        /*03c4*/ 	.short	0x010a
        /*03c6*/ 	.byte	0x3f
	.zero		1


	//   ....[24]....
        /*03c8*/ 	.word	0x00001950
        /*03cc*/ 	.word	0x00000004
        /*03d0*/ 	.word	0x00013230
        /*03d4*/ 	.short	0x010a
        /*03d6*/ 	.byte	0x3f
	.zero		1


	//   ....[25]....
        /*03d8*/ 	.word	0x000024a0
        /*03dc*/ 	.word	0x00000004
        /*03e0*/ 	.word	0x00000000
        /*03e4*/ 	.short	0x0101
        /*03e6*/ 	.byte	0x3f
	.zero		1


	//   ....[26]....
        /*03e8*/ 	.word	0x00004450
        /*03ec*/ 	.word	0x000000ff
        /*03f0*/ 	.word	0x00013230
        /*03f4*/ 	.short	0x010a
        /*03f6*/ 	.byte	0x07
	.zero		1


	//   ....[27]....
        /*03f8*/ 	.word	0x00004490
        /*03fc*/ 	.word	0x000000ff
        /*0400*/ 	.word	0x00013230
        /*0404*/ 	.short	0x010a
        /*0406*/ 	.byte	0x07
	.zero		1


	//   ....[28]....
        /*0408*/ 	.word	0x000048d0
        /*040c*/ 	.word	0x000000ff
        /*0410*/ 	.word	0x00013250
        /*0414*/ 	.short	0x010a
        /*0416*/ 	.byte	0x0b
	.zero		1


	//   ....[29]....
        /*0418*/ 	.word	0x00004910
        /*041c*/ 	.word	0x000000ff
        /*0420*/ 	.word	0x00013250
        /*0424*/ 	.short	0x010a
        /*0426*/ 	.byte	0x0b
	.zero		1


	//   ....[30]....
        /*0428*/ 	.word	0x00006960
        /*042c*/ 	.word	0x00000004
        /*0430*/ 	.word	0x00000000
        /*0434*/ 	.short	0x0101
        /*0436*/ 	.byte	0x3f
	.zero		1


	//   ....[31]....
        /*0438*/ 	.word	0x00006ca0
        /*043c*/ 	.word	0x000000ff
        /*0440*/ 	.word	0x00000000
        /*0444*/ 	.short	0x0101
        /*0446*/ 	.byte	0x04
	.zero		1


	//   ....[32]....
        /*0448*/ 	.word	0x000071f0
        /*044c*/ 	.word	0x000000ff
        /*0450*/ 	.word	0x00013230
        /*0454*/ 	.short	0x010a
        /*0456*/ 	.byte	0x05
	.zero		1


	//   ....[33]....
        /*0458*/ 	.word	0x00007230
        /*045c*/ 	.word	0x000000ff
        /*0460*/ 	.word	0x00013230
        /*0464*/ 	.short	0x010a
        /*0466*/ 	.byte	0x05
	.zero		1


	//   ....[34]....
        /*0468*/ 	.word	0x00007680
        /*046c*/ 	.word	0x000000ff
        /*0470*/ 	.word	0x00013250
        /*0474*/ 	.short	0x010a
        /*0476*/ 	.byte	0x05
	.zero		1


	//   ....[35]....
        /*0478*/ 	.word	0x000076c0
        /*047c*/ 	.word	0x000000ff
        /*0480*/ 	.word	0x00013250
        /*0484*/ 	.short	0x010a
        /*0486*/ 	.byte	0x05
	.zero		1


	//   ....[36]....
        /*0488*/ 	.word	0x00008c50
        /*048c*/ 	.word	0x00000004
        /*0490*/ 	.word	0x00000000
        /*0494*/ 	.short	0x0101
        /*0496*/ 	.byte	0x3f
	.zero		1


	//   ....[37]....
        /*0498*/ 	.word	0x00008f20
        /*049c*/ 	.word	0x000000ff
        /*04a0*/ 	.word	0x00000000
        /*04a4*/ 	.short	0x0101
        /*04a6*/ 	.byte	0x04
	.zero		1


	//   ....[38]....
        /*04a8*/ 	.word	0x000093c0
        /*04ac*/ 	.word	0x000000ff
        /*04b0*/ 	.word	0x00013250
        /*04b4*/ 	.short	0x010a
        /*04b6*/ 	.byte	0x05
	.zero		1


	//   ....[39]....
        /*04b8*/ 	.word	0x00009450
        /*04bc*/ 	.word	0x000000ff
        /*04c0*/ 	.word	0x00013250
        /*04c4*/ 	.short	0x010a
        /*04c6*/ 	.byte	0x05
	.zero		1


	//   ....[40]....
        /*04c8*/ 	.word	0x00009a40
        /*04cc*/ 	.word	0x000000ff
        /*04d0*/ 	.word	0x00000000
        /*04d4*/ 	.short	0x0101
        /*04d6*/ 	.byte	0x04
	.zero		1


	//   ....[41]....
        /*04d8*/ 	.word	0x0000a690
        /*04dc*/ 	.word	0x000000ff
        /*04e0*/ 	.word	0x00000000
        /*04e4*/ 	.short	0x0101
        /*04e6*/ 	.byte	0x05
	.zero		1


	//   ....[42]....
        /*04e8*/ 	.word	0x0000bf70
        /*04ec*/ 	.word	0x00000006
        /*04f0*/ 	.word	0x00013280
        /*04f4*/ 	.short	0x010a
        /*04f6*/ 	.byte	0x3f
	.zero		1


	//   ....[43]....
        /*04f8*/ 	.word	0x0000c0f0
        /*04fc*/ 	.word	0x00000006
        /*0500*/ 	.word	0x00013240
        /*0504*/ 	.short	0x010a
        /*0506*/ 	.byte	0x3f
	.zero		1


	//   ....[44]....
        /*0508*/ 	.word	0x0000c3c0
        /*050c*/ 	.word	0x000000ff
        /*0510*/ 	.word	0x00013220
        /*0514*/ 	.short	0x010a
        /*0516*/ 	.byte	0x28
	.zero		1


	//   ....[45]....
        /*0518*/ 	.word	0x0000c690
        /*051c*/ 	.word	0x00000003
        /*0520*/ 	.word	0x00013280
        /*0524*/ 	.short	0x010a
        /*0526*/ 	.byte	0x3f
	.zero		1


	//   ....[46]....
        /*0528*/ 	.word	0x0000c8a0
        /*052c*/ 	.word	0x00000003
        /*0530*/ 	.word	0x00013240
        /*0534*/ 	.short	0x010a
        /*0536*/ 	.byte	0x3f
	.zero		1


	//   ....[47]....
        /*0538*/ 	.word	0x0000cb30
        /*053c*/ 	.word	0x0000000c
        /*0540*/ 	.word	0x00013270
        /*0544*/ 	.short	0x010a
        /*0546*/ 	.byte	0x3f
	.zero		1


	//   ....[48]....
        /*0548*/ 	.word	0x0000cba0
        /*054c*/ 	.word	0x0000000c
        /*0550*/ 	.word	0x00013260
        /*0554*/ 	.short	0x010a
        /*0556*/ 	.byte	0x3f
	.zero		1


	//   ....[49]....
        /*0558*/ 	.word	0x0000ce60
        /*055c*/ 	.word	0x0000000c
        /*0560*/ 	.word	0x00013250
        /*0564*/ 	.short	0x0101
        /*0566*/ 	.byte	0x3f
	.zero		1


	//   ....[50]....
        /*0568*/ 	.word	0x0000cee0
        /*056c*/ 	.word	0x00000003
        /*0570*/ 	.word	0x00000000
        /*0574*/ 	.short	0x0101
        /*0576*/ 	.byte	0x3f
	.zero		1


	//   ....[51]....
        /*0578*/ 	.word	0x0000d070
        /*057c*/ 	.word	0x00000002
        /*0580*/ 	.word	0x00013270
        /*0584*/ 	.short	0x010a
        /*0586*/ 	.byte	0x3f
	.zero		1


	//   ....[52]....
        /*0588*/ 	.word	0x0000d0e0
        /*058c*/ 	.word	0x00000002
        /*0590*/ 	.word	0x00013260
        /*0594*/ 	.short	0x010a
        /*0596*/ 	.byte	0x3f
	.zero		1


	//   ....[53]....
        /*0598*/ 	.word	0x0000d3a0
        /*059c*/ 	.word	0x00000002
        /*05a0*/ 	.word	0x00013250
        /*05a4*/ 	.short	0x0101
        /*05a6*/ 	.byte	0x3f
	.zero		1


	//   ....[54]....
        /*05a8*/ 	.word	0x0000d410
        /*05ac*/ 	.word	0x00000000
        /*05b0*/ 	.word	0x00000000
        /*05b4*/ 	.short	0x0101
        /*05b6*/ 	.byte	0x3f
	.zero		1


	//   ....[55]....
        /*05b8*/ 	.word	0x0000d660
        /*05bc*/ 	.word	0x00000007
        /*05c0*/ 	.word	0x00013220
        /*05c4*/ 	.short	0x010a
        /*05c6*/ 	.byte	0x3f
	.zero		1


	//   ....[56]....
        /*05c8*/ 	.word	0x0000d7f0
        /*05cc*/ 	.word	0x00000005
        /*05d0*/ 	.word	0x00000000
        /*05d4*/ 	.short	0x010a
        /*05d6*/ 	.byte	0x3f
	.zero		1


	//   ....[57]....
        /*05d8*/ 	.word	0x0000d860
        /*05dc*/ 	.word	0x00000003
        /*05e0*/ 	.word	0x00000000
        /*05e4*/ 	.short	0x010a
        /*05e6*/ 	.byte	0x3f
	.zero		1


	//   ....[58]....
        /*05e8*/ 	.word	0x0000d8b0
        /*05ec*/ 	.word	0x00000003
        /*05f0*/ 	.word	0x00013260
        /*05f4*/ 	.short	0x010a
        /*05f6*/ 	.byte	0x3f
	.zero		1


	//   ....[59]....
        /*05f8*/ 	.word	0x0000d900
        /*05fc*/ 	.word	0x00000005
        /*0600*/ 	.word	0x00013260
        /*0604*/ 	.short	0x010a
        /*0606*/ 	.byte	0x3f
	.zero		1


	//   ....[60]....
        /*0608*/ 	.word	0x0000d940
        /*060c*/ 	.word	0x00000003
        /*0610*/ 	.word	0x00013280
        /*0614*/ 	.short	0x010a
        /*0616*/ 	.byte	0x3f
	.zero		1


	//   ....[61]....
        /*0618*/ 	.word	0x0000d960
        /*061c*/ 	.word	0x00000005
        /*0620*/ 	.word	0x00013280
        /*0624*/ 	.short	0x010a
        /*0626*/ 	.byte	0x3f
	.zero		1


	//   ....[62]....
        /*0628*/ 	.word	0x0000d9d0
        /*062c*/ 	.word	0x00000003
        /*0630*/ 	.word	0x00013200
        /*0634*/ 	.short	0x010a
        /*0636*/ 	.byte	0x3f
	.zero		1


	//   ....[63]....
        /*0638*/ 	.word	0x0000da20
        /*063c*/ 	.word	0x00000004
        /*0640*/ 	.word	0x00013230
        /*0644*/ 	.short	0x010a
        /*0646*/ 	.byte	0x3f
	.zero		1


	//   ....[64]....
        /*0648*/ 	.word	0x0000da80
        /*064c*/ 	.word	0x00000003
        /*0650*/ 	.word	0x00013230
        /*0654*/ 	.short	0x010a
        /*0656*/ 	.byte	0x3f
	.zero		1


	//   ....[65]....
        /*0658*/ 	.word	0x0000dae0
        /*065c*/ 	.word	0x00000003
        /*0660*/ 	.word	0x00013250
        /*0664*/ 	.short	0x010a
        /*0666*/ 	.byte	0x3f
	.zero		1


	//   ....[66]....
        /*0668*/ 	.word	0x0000db40
        /*066c*/ 	.word	0x00000003
        /*0670*/ 	.word	0x00013230
        /*0674*/ 	.short	0x010a
        /*0676*/ 	.byte	0x3f
	.zero		1


	//   ....[67]....
        /*0678*/ 	.word	0x0000dba0
        /*067c*/ 	.word	0x00000003
        /*0680*/ 	.word	0x00013250
        /*0684*/ 	.short	0x010a
        /*0686*/ 	.byte	0x3f
	.zero		1


	//   ....[68]....
        /*0688*/ 	.word	0x0000dc00
        /*068c*/ 	.word	0x00000007
        /*0690*/ 	.word	0x00013250
        /*0694*/ 	.short	0x010a
        /*0696*/ 	.byte	0x3f
	.zero		1


	//   ....[69]....
        /*0698*/ 	.word	0x0000dd50
        /*069c*/ 	.word	0x00000006
        /*06a0*/ 	.word	0x00013280
        /*06a4*/ 	.short	0x010a
        /*06a6*/ 	.byte	0x3f
	.zero		1


	//   ....[70]....
        /*06a8*/ 	.word	0x0000dda0
        /*06ac*/ 	.word	0x00000006
        /*06b0*/ 	.word	0x00013240
        /*06b4*/ 	.short	0x010a
        /*06b6*/ 	.byte	0x3f
	.zero		1


	//   ....[71]....
        /*06b8*/ 	.word	0x0000de00
        /*06bc*/ 	.word	0x00000003
        /*06c0*/ 	.word	0x00013220
        /*06c4*/ 	.short	0x010a
        /*06c6*/ 	.byte	0x3f
	.zero		1


	//   ....[72]....
        /*06c8*/ 	.word	0x0000de50
        /*06cc*/ 	.word	0x00000003
        /*06d0*/ 	.word	0x00013280
        /*06d4*/ 	.short	0x010a
        /*06d6*/ 	.byte	0x3f
	.zero		1


	//   ....[73]....
        /*06d8*/ 	.word	0x0000dea0
        /*06dc*/ 	.word	0x00000003
        /*06e0*/ 	.word	0x00013240
        /*06e4*/ 	.short	0x010a
        /*06e6*/ 	.byte	0x3f
	.zero		1


	//   ....[74]....
        /*06e8*/ 	.word	0x0000def0
        /*06ec*/ 	.word	0x0000000c
        /*06f0*/ 	.word	0x00013270
        /*06f4*/ 	.short	0x010a
        /*06f6*/ 	.byte	0x3f
	.zero		1


	//   ....[75]....
        /*06f8*/ 	.word	0x0000df40
        /*06fc*/ 	.word	0x0000000c
        /*0700*/ 	.word	0x00013260
        /*0704*/ 	.short	0x010a
        /*0706*/ 	.byte	0x3f
	.zero		1


	//   ....[76]....
        /*0708*/ 	.word	0x0000df90
        /*070c*/ 	.word	0x00000002
        /*0710*/ 	.word	0x00013270
        /*0714*/ 	.short	0x010a
        /*0716*/ 	.byte	0x3f
	.zero		1


	//   ....[77]....
        /*0718*/ 	.word	0x0000dfe0
        /*071c*/ 	.word	0x00000002
        /*0720*/ 	.word	0x00013260
        /*0724*/ 	.short	0x010a
        /*0726*/ 	.byte	0x3f
	.zero		1


	//   ....[78]....
        /*0728*/ 	.word	0x0000e030
        /*072c*/ 	.word	0x00000007
        /*0730*/ 	.word	0x00013220
        /*0734*/ 	.short	0x010a
        /*0736*/ 	.byte	0x3f
	.zero		1


	//   ....[79]....
        /*0738*/ 	.word	0x0000e1d0
        /*073c*/ 	.word	0x00000005
        /*0740*/ 	.word	0x00000000
        /*0744*/ 	.short	0x010a
        /*0746*/ 	.byte	0x3f
	.zero		1


	//   ....[80]....
        /*0748*/ 	.word	0x0000e220
        /*074c*/ 	.word	0x00000003
        /*0750*/ 	.word	0x00000000
        /*0754*/ 	.short	0x010a
        /*0756*/ 	.byte	0x3f
	.zero		1


	//   ....[81]....
        /*0758*/ 	.word	0x0000e270
        /*075c*/ 	.word	0x00000003
        /*0760*/ 	.word	0x00013260
        /*0764*/ 	.short	0x010a
        /*0766*/ 	.byte	0x3f
	.zero		1


	//   ....[82]....
        /*0768*/ 	.word	0x0000e2c0
        /*076c*/ 	.word	0x00000005
        /*0770*/ 	.word	0x00013260
        /*0774*/ 	.short	0x010a
        /*0776*/ 	.byte	0x3f
	.zero		1


	//   ....[83]....
        /*0778*/ 	.word	0x0000e310
        /*077c*/ 	.word	0x00000003
        /*0780*/ 	.word	0x00013280
        /*0784*/ 	.short	0x010a
        /*0786*/ 	.byte	0x3f
	.zero		1


	//----- nvinfo : EIATTR_NUM_MBARRIERS
	.align		4
.L_265:
        /*0788*/ 	.byte	0x03, 0x38
        /*078a*/ 	.short	0x0016


	//----- nvinfo : EIATTR_EXIT_INSTR_OFFSETS
	.align		4
        /*078c*/ 	.byte	0x04, 0x1c
        /*078e*/ 	.short	(.L_267 - .L_266)


	//   ....[0]....
.L_266:
        /*0790*/ 	.word	0x00000a00


	//   ....[1]....
        /*0794*/ 	.word	0x0000ae50


	//   ....[2]....
        /*0798*/ 	.word	0x0000d9b0


	//----- nvinfo : EIATTR_MAX_THREADS
	.align		4
.L_267:
        /*079c*/ 	.byte	0x04, 0x05
        /*079e*/ 	.short	(.L_269 - .L_268)
.L_268:
        /*07a0*/ 	.word	0x00000200
        /*07a4*/ 	.word	0x00000001
        /*07a8*/ 	.word	0x00000001


	//----- nvinfo : EIATTR_CRS_STACK_SIZE
	.align		4
.L_269:
        /*07ac*/ 	.byte	0x04, 0x1e
        /*07ae*/ 	.short	(.L_271 - .L_270)
.L_270:
        /*07b0*/ 	.word	0x00000000


	//----- nvinfo : EIATTR_CBANK_PARAM_SIZE
	.align		4
.L_271:
        /*07b4*/ 	.byte	0x03, 0x19
        /*07b6*/ 	.short	0x0bf0


	//----- nvinfo : EIATTR_PARAM_CBANK
	.align		4
        /*07b8*/ 	.byte	0x04, 0x0a
        /*07ba*/ 	.short	(.L_273 - .L_272)
	.align		4
.L_272:
        /*07bc*/ 	.word	index@(.nv.constant0._ZN7cutlass13device_kernelIN5flash11enable_sm90INS1_16FlashAttnFwdSm90INS1_25CollectiveMainloopFwdSm90ILi2EN4cute5tupleIJNS5_1CILi1EEES8_S8_EEENS6_IJNS7_ILi192EEENS7_ILi160EEENS7_ILi64EEEEEELi64ENS_12float_e4m3_tEfNS_4arch4Sm90ELb1ELb0ELb0ELb0ELb0ELb0ELb0ELb1ELb1ELb0ELb0ELb0EEENS1_21CollectiveEpilogueFwdINS6_IJSA_SC_SB_EEES9_NS_10bfloat16_tESG_Li384ELb0ELb0ELb0ELb1EEENS1_30DynamicPersistentTileSchedulerILi384ELi128ELb0ELb0ELb1EEEEEEEEEvNT_6ParamsE)
        /*07c0*/ 	.short	0x0210
        /*07c2*/ 	.short	0x0bf0


	//----- nvinfo : EIATTR_SW_WAR
	.align		4
.L_273:
        /*07c4*/ 	.byte	0x04, 0x36
        /*07c6*/ 	.short	(.L_275 - .L_274)
.L_274:
        /*07c8*/ 	.word	0x00000008
.L_275:


//--------------------- .nv.info._ZN7cutlass13device_kernelIN5flash11enable_sm90INS1_16FlashAttnFwdSm90INS1_25CollectiveMainloopFwdSm90ILi2EN4cute5tupleIJNS5_1CILi1EEES8_S8_EEENS6_IJNS7_ILi192EEENS7_ILi160EEENS7_ILi64EEEEEELi64ENS_12float_e4m3_tEfNS_4arch4Sm90ELb1ELb0ELb0ELb1ELb0ELb0ELb0ELb1ELb1ELb0ELb0ELb0EEENS1_21CollectiveEpilogueFwdINS6_IJSA_SC_SB_EEES9_NS_10bfloat16_tESG_Li384ELb1ELb0ELb0ELb1EEENS1_36VarlenDynamicPersistentTileSchedulerILi192ELi160ELi384ELi128ELb0ELb0ELb1ELb1ELb1ELb1EEEEEEEEEvNT_6ParamsE --------------------------
	.section	.nv.info._ZN7cutlass13device_kernelIN5flash11enable_sm90INS1_16FlashAttnFwdSm90INS1_25CollectiveMainloopFwdSm90ILi2EN4cute5tupleIJNS5_1CILi1EEES8_S8_EEENS6_IJNS7_ILi192EEENS7_ILi160EEENS7_ILi64EEEEEELi64ENS_12float_e4m3_tEfNS_4arch4Sm90ELb1ELb0ELb0ELb1ELb0ELb0ELb0ELb1ELb1ELb0ELb0ELb0EEENS1_21CollectiveEpilogueFwdINS6_IJSA_SC_SB_EEES9_NS_10bfloat16_tESG_Li384ELb1ELb0ELb0ELb1EEENS1_36VarlenDynamicPersistentTileSchedulerILi192ELi160ELi384ELi128ELb0ELb0ELb1ELb1ELb1ELb1EEEEEEEEEvNT_6ParamsE,"",@"SHT_CUDA_INFO"
	.sectionflags	@""
	.align	4


	//----- nvinfo : EIATTR_CUDA_API_VERSION
	.align		4
        /*0000*/ 	.byte	0x04, 0x37
        /*0002*/ 	.short	(.L_277 - .L_276)
.L_276:
        /*0004*/ 	.word	0x00000082


	//----- nvinfo : EIATTR_KPARAM_INFO
	.align		4
.L_277:
        /*0008*/ 	.byte	0x04, 0x17
        /*000a*/ 	.short	(.L_279 - .L_278)
.L_278:
        /*000c*/ 	.word	0x00000000
        /*0010*/ 	.short	0x0000
        /*0012*/ 	.short	0x0070
        /*0014*/ 	.byte	0x00, 0xf0, 0x01, 0x28


	//----- nvinfo : EIATTR_SPARSE_MMA_MASK
	.align		4
.L_279:
        /*0018*/ 	.byte	0x03, 0x50
        /*001a*/ 	.short	0x0000


	//----- nvinfo : EIATTR_MAXREG_COUNT
	.align		4
        /*001c*/ 	.byte	0x03, 0x1b
        /*001e*/ 	.short	0x0080


	//----- nvinfo : EIATTR_NUM_BARRIERS
	.align		4
        /*0020*/ 	.byte	0x02, 0x4c
        /*0022*/ 	.byte	0x09
	.zero		1


	//----- nvinfo : EIATTR_EXTERNS
	.align		4
        /*0024*/ 	.byte	0x04, 0x0f
        /*0026*/ 	.short	(.L_281 - .L_280)


	//   ....[0]....
	.align		4
.L_280:
        /*0028*/ 	.word	index@(__assertfail)


	//----- nvinfo : EIATTR_ANNOTATIONS
	.align		4
.L_281:
        /*002c*/ 	.byte	0x04, 0x55
        /*002e*/ 	.short	(.L_283 - .L_282)


	//   ....[0]....
.L_282:
        /*0030*/ 	.word	0x00000001
        /*0034*/ 	.byte	0x50, 0xbb, 0x00, 0x00, 0x01, 0x00, 0x00, 0x00, 0x00, 0xef, 0x00, 0x00


	//----- nvinfo : EIATTR_MERCURY_ISA_VERSION
	.align		4
.L_283:
        /*0040*/ 	.byte	0x03, 0x5f
        /*0042*/ 	.short	0x0101


	//----- nvinfo : EIATTR_UNUSED_LOAD_BYTE_OFFSET
	.align		4
        /*0044*/ 	.byte	0x04, 0x44
        /*0046*/ 	.short	(.L_285 - .L_284)


	//   ....[0]....
.L_284:
        /*0048*/ 	.word	0x00000a30
        /*004c*/ 	.word	0x0000fff0


	//   ....[1]....
        /*0050*/ 	.word	0x00009e30
        /*0054*/ 	.word	0x0000fff0


	//----- nvinfo : EIATTR_INT_WARP_WIDE_INSTR_OFFSETS
	.align		4
.L_285:
        /*0058*/ 	.byte	0x04, 0x31
        /*005a*/ 	.short	(.L_287 - .L_286)


	//   ....[0]....
.L_286:
        /*005c*/ 	.word	0x00000160


	//   ....[1]....
        /*0060*/ 	.word	0x000001a0


	//   ....[2]....
        /*0064*/ 	.word	0x00000210


	//   ....[3]....
        /*0068*/ 	.word	0x0000cee0


	//   ....[4]....
        /*006c*/ 	.word	0x0000cf70


	//   ....[5]....
        /*0070*/ 	.word	0x0000d670


	//   ....[6]....
        /*0074*/ 	.word	0x0000e9c0


	//   ....[7]....
        /*0078*/ 	.word	0x0000ea50


	//----- nvinfo : EIATTR_COOP_GROUP_MASK_REGIDS
	.align		4
.L_287:
        /*007c*/ 	.byte	0x04, 0x29
        /*007e*/ 	.short	(.L_289 - .L_288)


	//   ....[0]....
.L_288:
        /*0080*/ 	.word	0xffffffff


	//   ....[1]....
        /*0084*/ 	.word	0xffffffff


	//   ....[2]....
        /*0088*/ 	.word	0xffffffff


	//   ....[3]....
        /*008c*/ 	.word	0xffffffff


	//   ....[4]....
        /*0090*/ 	.word	0xffffffff


	//   ....[5]....
        /*0094*/ 	.word	0xffffffff


	//   ....[6]....
        /*0098*/ 	.word	0xffffffff


	//   ....[7]....
        /*009c*/ 	.word	0xffffffff


	//   ....[8]....
        /*00a0*/ 	.word	0xffffffff


	//   ....[9]....
        /*00a4*/ 	.word	0xffffffff


	//   ....[10]....
        /*00a8*/ 	.word	0xffffffff


	//   ....[11]....
        /*00ac*/ 	.word	0xffffffff


	//   ....[12]....
        /*00b0*/ 	.word	0xffffffff


	//   ....[13]....
        /*00b4*/ 	.word	0xffffffff


	//   ....[14]....
        /*00b8*/ 	.word	0xffffffff


	//   ....[15]....
        /*00bc*/ 	.word	0xffffffff


	//   ....[16]....
        /*00c0*/ 	.word	0xffffffff


	//   ....[17]....
        /*00c4*/ 	.word	0xffffffff


	//   ....[18]....
        /*00c8*/ 	.word	0xffffffff


	//   ....[19]....
        /*00cc*/ 	.word	0xffffffff


	//   ....[20]....
        /*00d0*/ 	.word	0xffffffff


	//   ....[21]....
        /*00d4*/ 	.word	0xffffffff


	//   ....[22]....
        /*00d8*/ 	.word	0xffffffff


	//   ....[23]....
        /*00dc*/ 	.word	0xffffffff


	//   ....[24]....
        /*00e0*/ 	.word	0xffffffff


	//   ....[25]....
        /*00e4*/ 	.word	0xffffffff


	//   ....[26]....
        /*00e8*/ 	.word	0xffffffff


	//   ....[27]....
        /*00ec*/ 	.word	0xffffffff


	//   ....[28]....
        /*00f0*/ 	.word	0xffffffff


	//   ....[29]....
        /*00f4*/ 	.word	0xffffffff


	//   ....[30]....
        /*00f8*/ 	.word	0xffffffff


	//   ....[31]....
        /*00fc*/ 	.word	0xffffffff


	//   ....[32]....
        /*0100*/ 	.word	0xffffffff


	//   ....[33]....
        /*0104*/ 	.word	0xffffffff


	//   ....[34]....
        /*0108*/ 	.word	0xffffffff


	//   ....[35]....
        /*010c*/ 	.word	0xffffffff


	//   ....[36]....
        /*0110*/ 	.word	0xffffffff


	//   ....[37]....
        /*0114*/ 	.word	0xffffffff


	//   ....[38]....
        /*0118*/ 	.word	0xffffffff


	//   ....[39]....
        /*011c*/ 	.word	0xffffffff


	//   ....[40]....
        /*0120*/ 	.word	0xffffffff


	//   ....[41]....
        /*0124*/ 	.word	0xffffffff


	//   ....[42]....
        /*0128*/ 	.word	0xffffffff


	//   ....[43]....
        /*012c*/ 	.word	0xffffffff


	//   ....[44]....
        /*0130*/ 	.word	0xffffffff


	//   ....[45]....
        /*0134*/ 	.word	0xffffffff


	//   ....[46]....
        /*0138*/ 	.word	0xffffffff


	//   ....[47]....
        /*013c*/ 	.word	0xffffffff


	//   ....[48]....
        /*0140*/ 	.word	0xffffffff


	//   ....[49]....
        /*0144*/ 	.word	0xffffffff


	//   ....[50]....
        /*0148*/ 	.word	0xffffffff


	//   ....[51]....
        /*014c*/ 	.word	0xffffffff


	//   ....[52]....
        /*0150*/ 	.word	0xffffffff


	//   ....[53]....
        /*0154*/ 	.word	0xffffffff


	//   ....[54]....
        /*0158*/ 	.word	0xffffffff


	//   ....[55]....
        /*015c*/ 	.word	0xffffffff


	//   ....[56]....
        /*0160*/ 	.word	0xffffffff


	//   ....[57]....
        /*0164*/ 	.word	0xffffffff


	//   ....[58]....
        /*0168*/ 	.word	0xffffffff


	//   ....[59]....
        /*016c*/ 	.word	0xffffffff


	//   ....[60]....
        /*0170*/ 	.word	0xffffffff


	//   ....[61]....
        /*0174*/ 	.word	0xffffffff


	//   ....[62]....
        /*0178*/ 	.word	0xffffffff


	//   ....[63]....
        /*017c*/ 	.word	0xffffffff


	//   ....[64]....
        /*0180*/ 	.word	0xffffffff


	//   ....[65]....
        /*0184*/ 	.word	0xffffffff


	//   ....[66]....
        /*0188*/ 	.word	0xffffffff


	//   ....[67]....
        /*018c*/ 	.word	0xffffffff


	//   ....[68]....
        /*0190*/ 	.word	0xffffffff


	//   ....[69]....
        /*0194*/ 	.word	0xffffffff


	//   ....[70]....
        /*0198*/ 	.word	0xffffffff


	//   ....[71]....
        /*019c*/ 	.word	0xffffffff


	//   ....[72]....
        /*01a0*/ 	.word	0xffffffff


	//   ....[73]....
        /*01a4*/ 	.word	0xffffffff


	//   ....[74]....
        /*01a8*/ 	.word	0xffffffff


	//   ....[75]....
        /*01ac*/ 	.word	0x0500000f


	//   ....[76]....
        /*01b0*/ 	.word	0x0500000f


	//----- nvinfo : EIATTR_COOP_GROUP_INSTR_OFFSETS
	.align		4
.L_289:
        /*01b4*/ 	.byte	0x04, 0x28
        /*01b6*/ 	.short	(.L_291 - .L_290)


	//   ....[0]....
.L_290:
        /*01b8*/ 	.word	0x00000060


	//   ....[1]....
        /*01bc*/ 	.word	0x00000170


	//   ....[2]....
        /*01c0*/ 	.word	0x000001c0


	//   ....[3]....
        /*01c4*/ 	.word	0x000003f0


	//   ....[4]....
        /*01c8*/ 	.word	0x00000550


	//   ....[5]....
        /*01cc*/ 	.word	0x00000670


	//   ....[6]....
        /*01d0*/ 	.word	0x000007d0


	//   ....[7]....
        /*01d4*/ 	.word	0x000017b0


	//   ....[8]....
        /*01d8*/ 	.word	0x00002870


	//   ....[9]....
        /*01dc*/ 	.word	0x00002930


	//   ....[10]....
        /*01e0*/ 	.word	0x000033b0


	//   ....[11]....
        /*01e4*/ 	.word	0x00003430


	//   ....[12]....
        /*01e8*/ 	.word	0x00005480


	//   ....[13]....
        /*01ec*/ 	.word	0x000055a0


	//   ....[14]....
        /*01f0*/ 	.word	0x000060a0


	//   ....[15]....
        /*01f4*/ 	.word	0x00006100


	//   ....[16]....
        /*01f8*/ 	.word	0x00007e60


	//   ....[17]....
        /*01fc*/ 	.word	0x00007e70


	//   ....[18]....
        /*0200*/ 	.word	0x00007ea0


	//   ....[19]....
        /*0204*/ 	.word	0x00007ed0


	//   ....[20]....
        /*0208*/ 	.word	0x00009890


	//   ....[21]....
        /*020c*/ 	.word	0x000098a0


	//   ....[22]....
        /*0210*/ 	.word	0x00009920


	//   ....[23]....
        /*0214*/ 	.word	0x00009930


	//   ....[24]....
        /*0218*/ 	.word	0x0000a380


	//   ....[25]....
        /*021c*/ 	.word	0x0000a390


	//   ....[26]....
        /*0220*/ 	.word	0x0000a3a0


	//   ....[27]....
        /*0224*/ 	.word	0x0000a3b0


	//   ....[28]....
        /*0228*/ 	.word	0x0000a3c0


	//   ....[29]....
        /*022c*/ 	.word	0x0000a3d0


	//   ....[30]....
        /*0230*/ 	.word	0x0000a3e0


	//   ....[31]....
        /*0234*/ 	.word	0x0000a3f0


	//   ....[32]....
        /*0238*/ 	.word	0x0000a420


	//   ....[33]....
        /*023c*/ 	.word	0x0000a430


	//   ....[34]....
        /*0240*/ 	.word	0x0000a460


	//   ....[35]....
        /*0244*/ 	.word	0x0000a490


	//   ....[36]....
        /*0248*/ 	.word	0x0000a4d0


	//   ....[37]....
        /*024c*/ 	.word	0x0000a4f0


	//   ....[38]....
        /*0250*/ 	.word	0x0000a520


	//   ....[39]....
        /*0254*/ 	.word	0x0000a530


	//   ....[40]....
        /*0258*/ 	.word	0x0000bb10


	//   ....[41]....
        /*025c*/ 	.word	0x0000bd00


	//   ....[42]....
        /*0260*/ 	.word	0x0000bd30


	//   ....[43]....
        /*0264*/ 	.word	0x0000bd60


	//   ....[44]....
        /*0268*/ 	.word	0x0000bd90


	//   ....[45]....
        /*026c*/ 	.word	0x0000bdc0


	//   ....[46]....
        /*0270*/ 	.word	0x0000be00


	//   ....[47]....
        /*0274*/ 	.word	0x0000bf80


	//   ....[48]....
        /*0278*/ 	.word	0x0000bfb0


	//   ....[49]....
        /*027c*/ 	.word	0x0000bfe0


	//   ....[50]....
        /*0280*/ 	.word	0x0000c010


	//   ....[51]....
        /*0284*/ 	.word	0x0000c040


	//   ....[52]....
        /*0288*/ 	.word	0x0000c080


	//   ....[53]....
        /*028c*/ 	.word	0x0000c110


	//   ....[54]....
        /*0290*/ 	.word	0x0000c1a0


	//   ....[55]....
        /*0294*/ 	.word	0x0000c250


	//   ....[56]....
        /*0298*/ 	.word	0x0000d750


	//   ....[57]....
        /*029c*/ 	.word	0x0000f0c0


	//   ....[58]....
        /*02a0*/ 	.word	0x0000f0f0


	//   ....[59]....
        /*02a4*/ 	.word	0x0000f120


	//   ....[60]....
        /*02a8*/ 	.word	0x0000f160


	//   ....[61]....
        /*02ac*/ 	.word	0x0000f170


	//   ....[62]....
        /*02b0*/ 	.word	0x0000f1a0


	//   ....[63]....
        /*02b4*/ 	.word	0x0000f1d0


	//   ....[64]....
        /*02b8*/ 	.word	0x0000f1e0


	//   ....[65]....
        /*02bc*/ 	.word	0x0000f320


	//   ....[66]....
        /*02c0*/ 	.word	0x0000f350


	//   ....[67]....
        /*02c4*/ 	.word	0x0000f380


	//   ....[68]....
        /*02c8*/ 	.word	0x0000f3b0


	//   ....[69]....
        /*02cc*/ 	.word	0x0000f3e0


	//   ....[70]....
        /*02d0*/ 	.word	0x0000f420


	//   ....[71]....
        /*02d4*/ 	.word	0x0000f4d0


	//   ....[72]....
        /*02d8*/ 	.word	0x0000f570


	//   ....[73]....
        /*02dc*/ 	.word	0x0000f620


	//   ....[74]....
        /*02e0*/ 	.word	0x0000fc20


	//   ....[75]....
        /*02e4*/ 	.word	0x000101f0


	//   ....[76]....
        /*02e8*/ 	.word	0x00010660


	//----- nvinfo : EIATTR_REG_RECONFIG
	.align		4
.L_291:
        /*02ec*/ 	.byte	0x01, 0x54
	.zero		2


	//----- nvinfo : EIATTR_SYSCALL_OFFSETS
	.align		4
        /*02f0*/ 	.byte	0x04, 0x46
        /*02f2*/ 	.short	(.L_293 - .L_292)


	//   ....[0]....
.L_292:
        /*02f4*/ 	.word	0x00001990


	//   ....[1]....
        /*02f8*/ 	.word	0x0000d100


	//   ....[2]....
        /*02fc*/ 	.word	0x0000d240


	//   ....[3]....
        /*0300*/ 	.word	0x0000d380


	//   ....[4]....
        /*0304*/ 	.word	0x0000d4a0


	//----- nvinfo : EIATTR_MBARRIER_INSTR_OFFSETS
	.align		4
.L_293:
        /*0308*/ 	.byte	0x04, 0x39
        /*030a*/ 	.short	(.L_295 - .L_294)


	//   ....[0]....
.L_294:
        /*030c*/ 	.word	0x000002a0
        /*0310*/ 	.word	0x000000ff
        /*0314*/ 	.word	0x00013200
        /*0318*/ 	.short	0x0100
        /*031a*/ 	.byte	0x08
	.zero		1


	//   ....[1]....
        /*031c*/ 	.word	0x000002b0
        /*0320*/ 	.word	0x000000ff
        /*0324*/ 	.word	0x00013220
        /*0328*/ 	.short	0x0100
        /*032a*/ 	.byte	0x08
	.zero		1


	//   ....[2]....
        /*032c*/ 	.word	0x000003a0
        /*0330*/ 	.word	0x000000ff
        /*0334*/ 	.word	0x00013230
        /*0338*/ 	.short	0x0100
        /*033a*/ 	.byte	0x08
	.zero		1


	//   ....[3]....
        /*033c*/ 	.word	0x000003b0
        /*0340*/ 	.word	0x000000ff
        /*0344*/ 	.word	0x00013240
        /*0348*/ 	.short	0x0100
        /*034a*/ 	.byte	0x08
	.zero		1


	//   ....[4]....
        /*034c*/ 	.word	0x000003c0
        /*0350*/ 	.word	0x000000ff
        /*0354*/ 	.word	0x00013238
        /*0358*/ 	.short	0x0100
        /*035a*/ 	.byte	0x08
	.zero		1


	//   ....[5]....
        /*035c*/ 	.word	0x000003d0
        /*0360*/ 	.word	0x000000ff
        /*0364*/ 	.word	0x00013248
        /*0368*/ 	.short	0x0100
        /*036a*/ 	.byte	0x08
	.zero		1


	//   ....[6]....
        /*036c*/ 	.word	0x00000500
        /*0370*/ 	.word	0x000000ff
        /*0374*/ 	.word	0x00013250
        /*0378*/ 	.short	0x0100
        /*037a*/ 	.byte	0x08
	.zero		1


	//   ....[7]....
        /*037c*/ 	.word	0x00000510
        /*0380*/ 	.word	0x000000ff
        /*0384*/ 	.word	0x00013260
        /*0388*/ 	.short	0x0100
        /*038a*/ 	.byte	0x08
	.zero		1


	//   ....[8]....
        /*038c*/ 	.word	0x00000520
        /*0390*/ 	.word	0x000000ff
        /*0394*/ 	.word	0x00013258
        /*0398*/ 	.short	0x0100
        /*039a*/ 	.byte	0x08
	.zero		1


	//   ....[9]....
        /*039c*/ 	.word	0x00000530
        /*03a0*/ 	.word	0x000000ff
        /*03a4*/ 	.word	0x00013268
        /*03a8*/ 	.short	0x0100
        /*03aa*/ 	.byte	0x08
	.zero		1


	//   ....[10]....
        /*03ac*/ 	.word	0x00000620
        /*03b0*/ 	.word	0x000000ff
        /*03b4*/ 	.word	0x00013270
        /*03b8*/ 	.short	0x0100
        /*03ba*/ 	.byte	0x06
	.zero		1


	//   ....[11]....
        /*03bc*/ 	.word	0x00000630
        /*03c0*/ 	.word	0x000000ff
        /*03c4*/ 	.word	0x00013280
        /*03c8*/ 	.short	0x0100
        /*03ca*/ 	.byte	0x06
	.zero		1


	//   ....[12]....
        /*03cc*/ 	.word	0x00000640
        /*03d0*/ 	.word	0x000000ff
        /*03d4*/ 	.word	0x00013278
        /*03d8*/ 	.short	0x0100
        /*03da*/ 	.byte	0x06
	.zero		1


	//   ....[13]....
        /*03dc*/ 	.word	0x00000650
        /*03e0*/ 	.word	0x000000ff
        /*03e4*/ 	.word	0x00013288
        /*03e8*/ 	.short	0x0100
        /*03ea*/ 	.byte	0x06
	.zero		1


	//   ....[14]....
        /*03ec*/ 	.word	0x00000780
        /*03f0*/ 	.word	0x000000ff
        /*03f4*/ 	.word	0x00013290
        /*03f8*/ 	.short	0x0100
        /*03fa*/ 	.byte	0x08
	.zero		1


	//   ....[15]....
        /*03fc*/ 	.word	0x00000790
        /*0400*/ 	.word	0x000000ff
        /*0404*/ 	.word	0x000132a0
        /*0408*/ 	.short	0x0100
        /*040a*/ 	.byte	0x08
	.zero		1


	//   ....[16]....
        /*040c*/ 	.word	0x000007a0
        /*0410*/ 	.word	0x000000ff
        /*0414*/ 	.word	0x00013298
        /*0418*/ 	.short	0x0100
        /*041a*/ 	.byte	0x08
	.zero		1


	//   ....[17]....
        /*041c*/ 	.word	0x000007b0
        /*0420*/ 	.word	0x000000ff
        /*0424*/ 	.word	0x000132a8
        /*0428*/ 	.short	0x0100
        /*042a*/ 	.byte	0x08
	.zero		1


	//   ....[18]....
        /*042c*/ 	.word	0x000008e0
        /*0430*/ 	.word	0x000000ff
        /*0434*/ 	.word	0x000132b0
        /*0438*/ 	.short	0x0100
        /*043a*/ 	.byte	0x08
	.zero		1


	//   ....[19]....
        /*043c*/ 	.word	0x000008f0
        /*0440*/ 	.word	0x000000ff
        /*0444*/ 	.word	0x000132c0
        /*0448*/ 	.short	0x0100
        /*044a*/ 	.byte	0x08
	.zero		1


	//   ....[20]....
        /*044c*/ 	.word	0x00000900
        /*0450*/ 	.word	0x000000ff
        /*0454*/ 	.word	0x000132b8
        /*0458*/ 	.short	0x0100
        /*045a*/ 	.byte	0x08
	.zero		1


	//   ....[21]....
        /*045c*/ 	.word	0x00000910
        /*0460*/ 	.word	0x000000ff
        /*0464*/ 	.word	0x000132c8
        /*0468*/ 	.short	0x0100
        /*046a*/ 	.byte	0x08
	.zero		1


	//   ....[22]....
        /*046c*/ 	.word	0x00001a10
        /*0470*/ 	.word	0x000000ff
        /*0474*/ 	.word	0x00013200
        /*0478*/ 	.short	0x010a
        /*047a*/ 	.byte	0x2d
	.zero		1


	//   ....[23]....
        /*047c*/ 	.word	0x00001a90
        /*0480*/ 	.word	0x00000003
        /*0484*/ 	.word	0x00013230
        /*0488*/ 	.short	0x010a
        /*048a*/ 	.byte	0x3f
	.zero		1


	//   ....[24]....
        /*048c*/ 	.word	0x00001ad0
        /*0490*/ 	.word	0x00000003
        /*0494*/ 	.word	0x00013230
        /*0498*/ 	.short	0x010a
        /*049a*/ 	.byte	0x3f
	.zero		1


	//   ....[25]....
        /*049c*/ 	.word	0x00003760
        /*04a0*/ 	.word	0x00000038
        /*04a4*/ 	.word	0x00000000
        /*04a8*/ 	.short	0x0101
        /*04aa*/ 	.byte	0x3f
	.zero		1


	//   ....[26]....
        /*04ac*/ 	.word	0x00004610
        /*04b0*/ 	.word	0x000000ff
        /*04b4*/ 	.word	0x00013230
        /*04b8*/ 	.short	0x010a
        /*04ba*/ 	.byte	0x14
	.zero		1


	//   ....[27]....
        /*04bc*/ 	.word	0x00004650
        /*04c0*/ 	.word	0x000000ff
        /*04c4*/ 	.word	0x00013230
        /*04c8*/ 	.short	0x010a
        /*04ca*/ 	.byte	0x14
	.zero		1


	//   ....[28]....
        /*04cc*/ 	.word	0x00004aa0
        /*04d0*/ 	.word	0x000000ff
        /*04d4*/ 	.word	0x00013250
        /*04d8*/ 	.short	0x010a
        /*04da*/ 	.byte	0x0b
	.zero		1


	//   ....[29]....
        /*04dc*/ 	.word	0x00004ae0
        /*04e0*/ 	.word	0x000000ff
        /*04e4*/ 	.word	0x00013250
        /*04e8*/ 	.short	0x010a
        /*04ea*/ 	.byte	0x0b
	.zero		1


	//   ....[30]....
        /*04ec*/ 	.word	0x00006b90
        /*04f0*/ 	.word	0x00000003
        /*04f4*/ 	.word	0x00000000
        /*04f8*/ 	.short	0x0101
        /*04fa*/ 	.byte	0x3f
	.zero		1


	//   ....[31]....
        /*04fc*/ 	.word	0x00006e40
        /*0500*/ 	.word	0x000000ff
        /*0504*/ 	.word	0x00000000
        /*0508*/ 	.short	0x0101
        /*050a*/ 	.byte	0x06
	.zero		1


	//   ....[32]....
        /*050c*/ 	.word	0x00007370
        /*0510*/ 	.word	0x000000ff
        /*0514*/ 	.word	0x00013230
        /*0518*/ 	.short	0x010a
        /*051a*/ 	.byte	0x06
	.zero		1


	//   ....[33]....
        /*051c*/ 	.word	0x000073b0
        /*0520*/ 	.word	0x000000ff
        /*0524*/ 	.word	0x00013230
        /*0528*/ 	.short	0x010a
        /*052a*/ 	.byte	0x06
	.zero		1


	//   ....[34]....
        /*052c*/ 	.word	0x00007800
        /*0530*/ 	.word	0x000000ff
        /*0534*/ 	.word	0x00013250
        /*0538*/ 	.short	0x010a
        /*053a*/ 	.byte	0x0b
	.zero		1


	//   ....[35]....
        /*053c*/ 	.word	0x00007840
        /*0540*/ 	.word	0x000000ff
        /*0544*/ 	.word	0x00013250
        /*0548*/ 	.short	0x010a
        /*054a*/ 	.byte	0x0b
	.zero		1


	//   ....[36]....
        /*054c*/ 	.word	0x00008da0
        /*0550*/ 	.word	0x00000003
        /*0554*/ 	.word	0x00000000
        /*0558*/ 	.short	0x0101
        /*055a*/ 	.byte	0x3f
	.zero		1


	//   ....[37]....
        /*055c*/ 	.word	0x000090b0
        /*0560*/ 	.word	0x000000ff
        /*0564*/ 	.word	0x00000000
        /*0568*/ 	.short	0x0101
        /*056a*/ 	.byte	0x06
	.zero		1


	//   ....[38]....
        /*056c*/ 	.word	0x00009560
        /*0570*/ 	.word	0x000000ff
        /*0574*/ 	.word	0x00013250
        /*0578*/ 	.short	0x010a
        /*057a*/ 	.byte	0x0e
	.zero		1


	//   ....[39]....
        /*057c*/ 	.word	0x000095a0
        /*0580*/ 	.word	0x000000ff
        /*0584*/ 	.word	0x00013250
        /*0588*/ 	.short	0x010a
        /*058a*/ 	.byte	0x0e
	.zero		1


	//   ....[40]....
        /*058c*/ 	.word	0x00009c10
        /*0590*/ 	.word	0x000000ff
        /*0594*/ 	.word	0x00000000
        /*0598*/ 	.short	0x0101
        /*059a*/ 	.byte	0x04
	.zero		1


	//   ....[41]....
        /*059c*/ 	.word	0x0000acc0
        /*05a0*/ 	.word	0x00000000
        /*05a4*/ 	.word	0x00000000
        /*05a8*/ 	.short	0x0101
        /*05aa*/ 	.byte	0x3f
	.zero		1


	//   ....[42]....
        /*05ac*/ 	.word	0x0000d960
        /*05b0*/ 	.word	0x00000005
        /*05b4*/ 	.word	0x00013280
        /*05b8*/ 	.short	0x010a
        /*05ba*/ 	.byte	0x3f
	.zero		1


	//   ....[43]....
        /*05bc*/ 	.word	0x0000db00
        /*05c0*/ 	.word	0x00000005
        /*05c4*/ 	.word	0x00013240
        /*05c8*/ 	.short	0x010a
        /*05ca*/ 	.byte	0x3f
	.zero		1


	//   ....[44]....
        /*05cc*/ 	.word	0x0000de00
        /*05d0*/ 	.word	0x000000ff
        /*05d4*/ 	.word	0x00013220
        /*05d8*/ 	.short	0x010a
        /*05da*/ 	.byte	0x29
	.zero		1


	//   ....[45]....
        /*05dc*/ 	.word	0x0000e080
        /*05e0*/ 	.word	0x00000009
        /*05e4*/ 	.word	0x00013280
        /*05e8*/ 	.short	0x010a
        /*05ea*/ 	.byte	0x3f
	.zero		1


	//   ....[46]....
        /*05ec*/ 	.word	0x0000e2f0
        /*05f0*/ 	.word	0x00000009
        /*05f4*/ 	.word	0x00013240
        /*05f8*/ 	.short	0x010a
        /*05fa*/ 	.byte	0x3f
	.zero		1


	//   ....[47]....
        /*05fc*/ 	.word	0x0000e5c0
        /*0600*/ 	.word	0x0000000c
        /*0604*/ 	.word	0x00013270
        /*0608*/ 	.short	0x010a
        /*060a*/ 	.byte	0x3f
	.zero		1


	//   ....[48]....
        /*060c*/ 	.word	0x0000e630
        /*0610*/ 	.word	0x0000000c
        /*0614*/ 	.word	0x00013260
        /*0618*/ 	.short	0x010a
        /*061a*/ 	.byte	0x3f
	.zero		1


	//   ....[49]....
        /*061c*/ 	.word	0x0000e8f0
        /*0620*/ 	.word	0x0000000c
        /*0624*/ 	.word	0x00013250
        /*0628*/ 	.short	0x0101
        /*062a*/ 	.byte	0x3f
	.zero		1


	//   ....[50]....
        /*062c*/ 	.word	0x0000e960
        /*0630*/ 	.word	0x00000003
        /*0634*/ 	.word	0x00000000
        /*0638*/ 	.short	0x0101
        /*063a*/ 	.byte	0x3f
	.zero		1


	//   ....[51]....
        /*063c*/ 	.word	0x0000eb20
        /*0640*/ 	.word	0x00000002
        /*0644*/ 	.word	0x00013270
        /*0648*/ 	.short	0x010a
        /*064a*/ 	.byte	0x3f
	.zero		1


	//   ....[52]....
        /*064c*/ 	.word	0x0000eb90
        /*0650*/ 	.word	0x00000002
        /*0654*/ 	.word	0x00013260
        /*0658*/ 	.short	0x010a
        /*065a*/ 	.byte	0x3f
	.zero		1


	//   ....[53]....
        /*065c*/ 	.word	0x0000ee50
        /*0660*/ 	.word	0x00000002
        /*0664*/ 	.word	0x00013250
        /*0668*/ 	.short	0x0101
        /*066a*/ 	.byte	0x3f
	.zero		1


	//   ....[54]....
        /*066c*/ 	.word	0x0000eec0
        /*0670*/ 	.word	0x00000000
        /*0674*/ 	.word	0x00000000
        /*0678*/ 	.short	0x0101
        /*067a*/ 	.byte	0x3f
	.zero		1


	//   ....[55]....
        /*067c*/ 	.word	0x0000fba0
        /*0680*/ 	.word	0x00000007
        /*0684*/ 	.word	0x00013220
        /*0688*/ 	.short	0x010a
        /*068a*/ 	.byte	0x3f
	.zero		1


	//   ....[56]....
        /*068c*/ 	.word	0x0000fd40
        /*0690*/ 	.word	0x00000005
        /*0694*/ 	.word	0x00000000
        /*0698*/ 	.short	0x010a
        /*069a*/ 	.byte	0x3f
	.zero		1


	//   ....[57]....
        /*069c*/ 	.word	0x0000fdb0
        /*06a0*/ 	.word	0x00000003
        /*06a4*/ 	.word	0x00000000
        /*06a8*/ 	.short	0x010a
        /*06aa*/ 	.byte	0x3f
	.zero		1


	//   ....[58]....
        /*06ac*/ 	.word	0x0000fe00
        /*06b0*/ 	.word	0x00000003
        /*06b4*/ 	.word	0x00013260
        /*06b8*/ 	.short	0x010a
        /*06ba*/ 	.byte	0x3f
	.zero		1


	//   ....[59]....
        /*06bc*/ 	.word	0x0000fe50
        /*06c0*/ 	.word	0x00000005
        /*06c4*/ 	.word	0x00013260
        /*06c8*/ 	.short	0x010a
        /*06ca*/ 	.byte	0x3f
	.zero		1


	//   ....[60]....
        /*06cc*/ 	.word	0x0000fe90
        /*06d0*/ 	.word	0x00000003
        /*06d4*/ 	.word	0x00013280
        /*06d8*/ 	.short	0x010a
        /*06da*/ 	.byte	0x3f
	.zero		1


	//   ....[61]....
        /*06dc*/ 	.word	0x0000feb0
        /*06e0*/ 	.word	0x00000005
        /*06e4*/ 	.word	0x00013280
        /*06e8*/ 	.short	0x010a
        /*06ea*/ 	.byte	0x3f
	.zero		1


	//   ....[62]....
        /*06ec*/ 	.word	0x0000ff20
        /*06f0*/ 	.word	0x00000003
        /*06f4*/ 	.word	0x00013200
        /*06f8*/ 	.short	0x010a
        /*06fa*/ 	.byte	0x3f
	.zero		1


	//   ....[63]....
        /*06fc*/ 	.word	0x0000ff70
        /*0700*/ 	.word	0x00000003
        /*0704*/ 	.word	0x00013230
        /*0708*/ 	.short	0x010a
        /*070a*/ 	.byte	0x3f
	.zero		1


	//   ....[64]....
        /*070c*/ 	.word	0x0000ffd0
        /*0710*/ 	.word	0x00000009
        /*0714*/ 	.word	0x00013230
        /*0718*/ 	.short	0x010a
        /*071a*/ 	.byte	0x3f
	.zero		1


	//   ....[65]....
        /*071c*/ 	.word	0x00010030
        /*0720*/ 	.word	0x00000009
        /*0724*/ 	.word	0x00013250
        /*0728*/ 	.short	0x010a
        /*072a*/ 	.byte	0x3f
	.zero		1


	//   ....[66]....
        /*072c*/ 	.word	0x00010090
        /*0730*/ 	.word	0x0000000b
        /*0734*/ 	.word	0x00013230
        /*0738*/ 	.short	0x010a
        /*073a*/ 	.byte	0x3f
	.zero		1


	//   ....[67]....
        /*073c*/ 	.word	0x000100f0
        /*0740*/ 	.word	0x0000000b
        /*0744*/ 	.word	0x00013250
        /*0748*/ 	.short	0x010a
        /*074a*/ 	.byte	0x3f
	.zero		1


	//   ....[68]....
        /*074c*/ 	.word	0x00010150
        /*0750*/ 	.word	0x00000006
        /*0754*/ 	.word	0x00013250
        /*0758*/ 	.short	0x010a
        /*075a*/ 	.byte	0x3f
	.zero		1


	//   ....[69]....
        /*075c*/ 	.word	0x000102a0
        /*0760*/ 	.word	0x00000005
        /*0764*/ 	.word	0x00013280
        /*0768*/ 	.short	0x010a
        /*076a*/ 	.byte	0x3f
	.zero		1


	//   ....[70]....
        /*076c*/ 	.word	0x000102f0
        /*0770*/ 	.word	0x00000005
        /*0774*/ 	.word	0x00013240
        /*0778*/ 	.short	0x010a
        /*077a*/ 	.byte	0x3f
	.zero		1


	//   ....[71]....
        /*077c*/ 	.word	0x00010350
        /*0780*/ 	.word	0x00000003
        /*0784*/ 	.word	0x00013220
        /*0788*/ 	.short	0x010a
        /*078a*/ 	.byte	0x3f
	.zero		1


	//   ....[72]....
        /*078c*/ 	.word	0x000103a0
        /*0790*/ 	.word	0x00000009
        /*0794*/ 	.word	0x00013280
        /*0798*/ 	.short	0x010a
        /*079a*/ 	.byte	0x3f
	.zero		1


	//   ....[73]....
        /*079c*/ 	.word	0x000103f0
        /*07a0*/ 	.word	0x00000009
        /*07a4*/ 	.word	0x00013240
        /*07a8*/ 	.short	0x010a
        /*07aa*/ 	.byte	0x3f
	.zero		1


	//   ....[74]....
        /*07ac*/ 	.word	0x00010440
        /*07b0*/ 	.word	0x0000000c
        /*07b4*/ 	.word	0x00013270
        /*07b8*/ 	.short	0x010a
        /*07ba*/ 	.byte	0x3f
	.zero		1


	//   ....[75]....
        /*07bc*/ 	.word	0x00010490
        /*07c0*/ 	.word	0x0000000c
        /*07c4*/ 	.word	0x00013260
        /*07c8*/ 	.short	0x010a
        /*07ca*/ 	.byte	0x3f
	.zero		1


	//   ....[76]....
        /*07cc*/ 	.word	0x000104e0
        /*07d0*/ 	.word	0x00000002
        /*07d4*/ 	.word	0x00013270
        /*07d8*/ 	.short	0x010a
        /*07da*/ 	.byte	0x3f
	.zero		1


	//   ....[77]....
        /*07dc*/ 	.word	0x00010530
        /*07e0*/ 	.word	0x00000002
        /*07e4*/ 	.word	0x00013260
        /*07e8*/ 	.short	0x010a
        /*07ea*/ 	.byte	0x3f
	.zero		1


	//   ....[78]....
        /*07ec*/ 	.word	0x00010580
        /*07f0*/ 	.word	0x00000007
        /*07f4*/ 	.word	0x00013220
        /*07f8*/ 	.short	0x010a
        /*07fa*/ 	.byte	0x3f
	.zero		1


	//   ....[79]....
        /*07fc*/ 	.word	0x00010720
        /*0800*/ 	.word	0x00000005
        /*0804*/ 	.word	0x00000000
        /*0808*/ 	.short	0x010a
        /*080a*/ 	.byte	0x3f
	.zero		1


	//   ....[80]....
        /*080c*/ 	.word	0x00010770
        /*0810*/ 	.word	0x00000003
        /*0814*/ 	.word	0x00000000
        /*0818*/ 	.short	0x010a
        /*081a*/ 	.byte	0x3f
	.zero		1


	//   ....[81]....
        /*081c*/ 	.word	0x000107c0
        /*0820*/ 	.word	0x00000003
        /*0824*/ 	.word	0x00013260
        /*0828*/ 	.short	0x010a
        /*082a*/ 	.byte	0x3f
	.zero		1


	//   ....[82]....
        /*082c*/ 	.word	0x00010810
        /*0830*/ 	.word	0x00000005
        /*0834*/ 	.word	0x00013260
        /*0838*/ 	.short	0x010a
        /*083a*/ 	.byte	0x3f
	.zero		1


	//   ....[83]....
        /*083c*/ 	.word	0x00010860
        /*0840*/ 	.word	0x00000003
        /*0844*/ 	.word	0x00013280
        /*0848*/ 	.short	0x010a
        /*084a*/ 	.byte	0x3f
	.zero		1


	//----- nvinfo : EIATTR_NUM_MBARRIERS
	.align		4
.L_295:
        /*084c*/ 	.byte	0x03, 0x38
        /*084e*/ 	.short	0x0016


	//----- nvinfo : EIATTR_EXIT_INSTR_OFFSETS
	.align		4
        /*0850*/ 	.byte	0x04, 0x1c
        /*0852*/ 	.short	(.L_297 - .L_296)


	//   ....[0]....
.L_296:
        /*0854*/ 	.word	0x00000a70


	//   ....[1]....
        /*0858*/ 	.word	0x0000bad0


	//   ....[2]....
        /*085c*/ 	.word	0x0000ff00


	//----- nvinfo : EIATTR_MAX_THREADS
	.align		4
.L_297:
        /*0860*/ 	.byte	0x04, 0x05
        /*0862*/ 	.short	(.L_299 - .L_298)
.L_298:
        /*0864*/ 	.word	0x00000200
        /*0868*/ 	.word	0x00000001
        /*086c*/ 	.word	0x00000001


	//----- nvinfo : EIATTR_CRS_STACK_SIZE
	.align		4
.L_299:
        /*0870*/ 	.byte	0x04, 0x1e
        /*0872*/ 	.short	(.L_301 - .L_300)
.L_300:
        /*0874*/ 	.word	0x00000000


	//----- nvinfo : EIATTR_CBANK_PARAM_SIZE
	.align		4
.L_301:
        /*0878*/ 	.byte	0x03, 0x19
        /*087a*/ 	.short	0x0a70


	//----- nvinfo : EIATTR_PARAM_CBANK
	.align		4
        /*087c*/ 	.byte	0x04, 0x0a
        /*087e*/ 	.short	(.L_303 - .L_302)
	.align		4
.L_302:
        /*0880*/ 	.word	index@(.nv.constant0._ZN7cutlass13device_kernelIN5flash11enable_sm90INS1_16FlashAttnFwdSm90INS1_25CollectiveMainloopFwdSm90ILi2EN4cute5tupleIJNS5_1CILi1EEES8_S8_EEENS6_IJNS7_ILi192EEENS7_ILi160EEENS7_ILi64EEEEEELi64ENS_12float_e4m3_tEfNS_4arch4Sm90ELb1ELb0ELb0ELb1ELb0ELb0ELb0ELb1ELb1ELb0ELb0ELb0EEENS1_21CollectiveEpilogueFwdINS6_IJSA_SC_SB_EEES9_NS_10bfloat16_tESG_Li384ELb1ELb0ELb0ELb1EEENS1_36VarlenDynamicPersistentTileSchedulerILi192ELi160ELi384ELi128ELb0ELb0ELb1ELb1ELb1ELb1EEEEEEEEEvNT_6ParamsE)
        /*0884*/ 	.short	0x0210
        /*0886*/ 	.short	0x0a70


	//----- nvinfo : EIATTR_SW_WAR
	.align		4
.L_303:
        /*0888*/ 	.byte	0x04, 0x36
        /*088a*/ 	.short	(.L_305 - .L_304)
.L_304:
        /*088c*/ 	.word	0x00000008
.L_305:


//--------------------- .nv.info._ZN7cutlass13device_kernelIN5flash11enable_sm90INS1_16FlashAttnFwdSm90INS1_25CollectiveMainloopFwdSm90ILi2EN4cute5tupleIJNS5_1CILi1EEES8_S8_EEENS6_IJNS7_ILi192EEENS7_ILi160EEENS7_ILi64EEEEEELi64ENS_12float_e4m3_tEfNS_4arch4Sm90ELb1ELb0ELb0ELb1ELb0ELb1ELb0ELb1ELb1ELb0ELb0ELb0EEENS1_21CollectiveEpilogueFwdINS6_IJSA_SC_SB_EEES9_NS_10bfloat16_tESG_Li384ELb1ELb0ELb0ELb1EEENS1_36VarlenDynamicPersistentTileSchedulerILi192ELi160ELi384ELi128ELb0ELb0ELb1ELb1ELb1ELb1EEEEEEEEEvNT_6ParamsE --------------------------
	.section	.nv.info._ZN7cutlass13device_kernelIN5flash11enable_sm90INS1_16FlashAttnFwdSm90INS1_25CollectiveMainloopFwdSm90ILi2EN4cute5tupleIJNS5_1CILi1EEES8_S8_EEENS6_IJNS7_ILi192EEENS7_ILi160EEENS7_ILi64EEEEEELi64ENS_12float_e4m3_tEfNS_4arch4Sm90ELb1ELb0ELb0ELb1ELb0ELb1ELb0ELb1ELb1ELb0ELb0ELb0EEENS1_21CollectiveEpilogueFwdINS6_IJSA_SC_SB_EEES9_NS_10bfloat16_tESG_Li384ELb1ELb0ELb0ELb1EEENS1_36VarlenDynamicPersistentTileSchedulerILi192ELi160ELi384ELi128ELb0ELb0ELb1ELb1ELb1ELb1EEEEEEEEEvNT_6ParamsE,"",@"SHT_CUDA_INFO"
	.sectionflags	@""
	.align	4


	//----- nvinfo : EIATTR_CUDA_API_VERSION
	.align		4
        /*0000*/ 	.byte	0x04, 0x37
        /*0002*/ 	.short	(.L_307 - .L_306)
.L_306:
        /*0004*/ 	.word	0x00000082


	//----- nvinfo : EIATTR_KPARAM_INFO
	.align		4
.L_307:
        /*0008*/ 	.byte	0x04, 0x17
        /*000a*/ 	.short	(.L_309 - .L_308)
.L_308:
        /*000c*/ 	.word	0x00000000
        /*0010*/ 	.short	0x0000
        /*0012*/ 	.short	0x0070
        /*0014*/ 	.byte	0x00, 0xf0, 0x01, 0x28


	//----- nvinfo : EIATTR_SPARSE_MMA_MASK
	.align		4
.L_309:
        /*0018*/ 	.byte	0x03, 0x50
        /*001a*/ 	.short	0x0000


	//----- nvinfo : EIATTR_MAXREG_COUNT
	.align		4
        /*001c*/ 	.byte	0x03, 0x1b
        /*001e*/ 	.short	0x0080


	//----- nvinfo : EIATTR_NUM_BARRIERS
	.align		4
        /*0020*/ 	.byte	0x02, 0x4c
        /*0022*/ 	.byte	0x10
	.zero		1


	//----- nvinfo : EIATTR_EXTERNS
	.align		4
        /*0024*/ 	.byte	0x04, 0x0f
        /*0026*/ 	.short	(.L_311 - .L_310)


	//   ....[0]....
	.align		4
.L_310:
        /*0028*/ 	.word	index@(__assertfail)


	//----- nvinfo : EIATTR_ANNOTATIONS
	.align		4
.L_311:
        /*002c*/ 	.byte	0x04, 0x55
        /*002e*/ 	.short	(.L_313 - .L_312)


	//   ....[0]....
.L_312:
        /* <DEDUP_REMOVED lines=77> */


	//----- nvinfo : EIATTR_MERCURY_ISA_VERSION
	.align		4
.L_313:
        /*04e8*/ 	.byte	0x03, 0x5f
        /*04ea*/ 	.short	0x0101


	//----- nvinfo : EIATTR_UNUSED_LOAD_BYTE_OFFSET
	.align		4
        /*04ec*/ 	.byte	0x04, 0x44
        /*04ee*/ 	.short	(.L_315 - .L_314)


	//   ....[0]....
.L_314:
        /*04f0*/ 	.word	0x00000ac0
        /*04f4*/ 	.word	0x0000fff0


	//   ....[1]....
        /*04f8*/ 	.word	0x00010f90
        /*04fc*/ 	.word	0x0000fff0


	//----- nvinfo : EIATTR_INT_WARP_WIDE_INSTR_OFFSETS
	.align		4
.L_315:
        /*0500*/ 	.byte	0x04, 0x31
        /*0502*/ 	.short	(.L_317 - .L_316)


	//   ....[0]....
.L_316:
        /*0504*/ 	.word	0x000001b0


	//   ....[1]....
        /*0508*/ 	.word	0x00000250


	//   ....[2]....
        /*050c*/ 	.word	0x000002c0


	//   ....[3]....
        /*0510*/ 	.word	0x00014e10


	//   ....[4]....
        /*0514*/ 	.word	0x00014ea0


	//   ....[5]....
        /*0518*/ 	.word	0x000155c0


	//   ....[6]....
        /*051c*/ 	.word	0x00015600


	//   ....[7]....
        /*0520*/ 	.word	0x00016c10


	//   ....[8]....
        /*0524*/ 	.word	0x00016ca0


	//----- nvinfo : EIATTR_COOP_GROUP_MASK_REGIDS
	.align		4
.L_317:
        /*0528*/ 	.byte	0x04, 0x29
        /*052a*/ 	.short	(.L_319 - .L_318)


	//   ....[0]....
.L_318:
        /*052c*/ 	.word	0xffffffff


	//   ....[1]....
        /*0530*/ 	.word	0xffffffff


	//   ....[2]....
        /*0534*/ 	.word	0xffffffff


	//   ....[3]....
        /*0538*/ 	.word	0xffffffff


	//   ....[4]....
        /*053c*/ 	.word	0xffffffff


	//   ....[5]....
        /*0540*/ 	.word	0xffffffff


	//   ....[6]....
        /*0544*/ 	.word	0xffffffff


	//   ....[7]....
        /*0548*/ 	.word	0xffffffff


	//   ....[8]....
        /*054c*/ 	.word	0xffffffff


	//   ....[9]....
        /*0550*/ 	.word	0xffffffff


	//   ....[10]....
        /*0554*/ 	.word	0xffffffff


	//   ....[11]....
        /*0558*/ 	.word	0xffffffff


	//   ....[12]....
        /*055c*/ 	.word	0xffffffff


	//   ....[13]....
        /*0560*/ 	.word	0xffffffff


	//   ....[14]....
        /*0564*/ 	.word	0xffffffff


	//   ....[15]....
        /*0568*/ 	.word	0xffffffff


	//   ....[16]....
        /*056c*/ 	.word	0xffffffff


	//   ....[17]....
        /*0570*/ 	.word	0xffffffff


	//   ....[18]....
        /*0574*/ 	.word	0xffffffff


	//   ....[19]....
        /*0578*/ 	.word	0xffffffff


	//   ....[20]....
        /*057c*/ 	.word	0xffffffff


	//   ....[21]....
        /*0580*/ 	.word	0xffffffff


	//   ....[22]....
        /*0584*/ 	.word	0xffffffff


	//   ....[23]....
        /*0588*/ 	.word	0xffffffff


	//   ....[24]....
        /*058c*/ 	.word	0xffffffff


	//   ....[25]....
        /*0590*/ 	.word	0xffffffff


	//   ....[26]....
        /*0594*/ 	.word	0xffffffff


	//   ....[27]....
        /*0598*/ 	.word	0xffffffff


	//   ....[28]....
        /*059c*/ 	.word	0xffffffff


	//   ....[29]....
        /*05a0*/ 	.word	0xffffffff


	//   ....[30]....
        /*05a4*/ 	.word	0xffffffff


	//   ....[31]....
        /*05a8*/ 	.word	0xffffffff


	//   ....[32]....
        /*05ac*/ 	.word	0xffffffff


	//   ....[33]....
        /*05b0*/ 	.word	0xffffffff


	//   ....[34]....
        /*05b4*/ 	.word	0xffffffff


	//   ....[35]....
        /*05b8*/ 	.word	0xffffffff


	//   ....[36]....
        /*05bc*/ 	.word	0xffffffff


	//   ....[37]....
        /*05c0*/ 	.word	0xffffffff


	//   ....[38]....
        /*05c4*/ 	.word	0xffffffff


	//   ....[39]....
        /*05c8*/ 	.word	0xffffffff


	//   ....[40]....
        /*05cc*/ 	.word	0xffffffff


	//   ....[41]....
        /*05d0*/ 	.word	0xffffffff


	//   ....[42]....
        /*05d4*/ 	.word	0xffffffff


	//   ....[43]....
        /*05d8*/ 	.word	0xffffffff


	//   ....[44]....
        /*05dc*/ 	.word	0xffffffff


	//   ....[45]....
        /*05e0*/ 	.word	0xffffffff


	//   ....[46]....
        /*05e4*/ 	.word	0xffffffff


	//   ....[47]....
        /*05e8*/ 	.word	0xffffffff


	//   ....[48]....
        /*05ec*/ 	.word	0xffffffff


	//   ....[49]....
        /*05f0*/ 	.word	0xffffffff


	//   ....[50]....
        /*05f4*/ 	.word	0xffffffff


	//   ....[51]....
        /*05f8*/ 	.word	0xffffffff


	//   ....[52]....
        /*05fc*/ 	.word	0xffffffff


	//   ....[53]....
        /*0600*/ 	.word	0xffffffff


	//   ....[54]....
        /*0604*/ 	.word	0xffffffff


	//   ....[55]....
        /*0608*/ 	.word	0xffffffff


	//   ....[56]....
        /*060c*/ 	.word	0xffffffff


	//   ....[57]....
        /*0610*/ 	.word	0xffffffff


	//   ....[58]....
        /*0614*/ 	.word	0xffffffff


	//   ....[59]....
        /*0618*/ 	.word	0xffffffff


	//   ....[60]....
        /*061c*/ 	.word	0xffffffff


	//   ....[61]....
        /*0620*/ 	.word	0xffffffff


	//   ....[62]....
        /*0624*/ 	.word	0xffffffff


	//   ....[63]....
        /*0628*/ 	.word	0xffffffff


	//   ....[64]....
        /*062c*/ 	.word	0xffffffff


	//   ....[65]....
        /*0630*/ 	.word	0xffffffff


	//   ....[66]....
        /*0634*/ 	.word	0xffffffff


	//   ....[67]....
        /*0638*/ 	.word	0xffffffff


	//   ....[68]....
        /*063c*/ 	.word	0xffffffff


	//   ....[69]....
        /*0640*/ 	.word	0xffffffff


	//   ....[70]....
        /*0644*/ 	.word	0xffffffff


	//   ....[71]....
        /*0648*/ 	.word	0xffffffff


	//   ....[72]....
        /*064c*/ 	.word	0xffffffff


	//   ....[73]....
        /*0650*/ 	.word	0xffffffff


	//   ....[74]....
        /*0654*/ 	.word	0xffffffff


	//   ....[75]....
        /*0658*/ 	.word	0xffffffff


	//   ....[76]....
        /*065c*/ 	.word	0x0500000f


	//   ....[77]....
        /*0660*/ 	.word	0x0500000f


	//   ....[78]....
        /*0664*/ 	.word	0x0500000f


	//   ....[79]....
        /*0668*/ 	.word	0x0500000f


	//   ....[80]....
        /*066c*/ 	.word	0x0500000f


	//   ....[81]....
        /*0670*/ 	.word	0x0500000f


	//   ....[82]....
        /*0674*/ 	.word	0x0500000f


	//   ....[83]....
        /*0678*/ 	.word	0x0500000f


	//   ....[84]....
        /*067c*/ 	.word	0x0500000f


	//   ....[85]....
        /*0680*/ 	.word	0x0500000f


	//   ....[86]....
        /*0684*/ 	.word	0x0500000f


	//   ....[87]....
        /*0688*/ 	.word	0x0500000f


	//   ....[88]....
        /*068c*/ 	.word	0x0500000f


	//   ....[89]....
        /*0690*/ 	.word	0x0500000f


	//   ....[90]....
        /*0694*/ 	.word	0x0500000f


	//   ....[91]....
        /*0698*/ 	.word	0x0500000f


	//   ....[92]....
        /*069c*/ 	.word	0x0500000f


	//   ....[93]....
        /*06a0*/ 	.word	0x0500000f


	//   ....[94]....
        /*06a4*/ 	.word	0x0500000f


	//   ....[95]....
        /*06a8*/ 	.word	0x0500000f


	//   ....[96]....
        /*06ac*/ 	.word	0x0500000f


	//   ....[97]....
        /*06b0*/ 	.word	0x0500000f


	//   ....[98]....
        /*06b4*/ 	.word	0x0500000f


	//   ....[99]....
        /*06b8*/ 	.word	0x0500000f


	//   ....[100]....
        /*06bc*/ 	.word	0x0500000f


	//   ....[101]....
        /*06c0*/ 	.word	0x0500000f


	//   ....[102]....
        /*06c4*/ 	.word	0x0500000f


	//   ....[103]....
        /*06c8*/ 	.word	0x0500000f


	//----- nvinfo : EIATTR_COOP_GROUP_INSTR_OFFSETS
	.align		4
.L_319:
        /*06cc*/ 	.byte	0x04, 0x28
        /*06ce*/ 	.short	(.L_321 - .L_320)


	//   ....[0]....
.L_320:
        /*06d0*/ 	.word	0x00000060


	//   ....[1]....
        /*06d4*/ 	.word	0x000001c0


	//   ....[2]....
        /*06d8*/ 	.word	0x00000270


	//   ....[3]....
        /*06dc*/ 	.word	0x00000430


	//   ....[4]....
        /*06e0*/ 	.word	0x00000590


	//   ....[5]....
        /*06e4*/ 	.word	0x000006b0


	//   ....[6]....
        /*06e8*/ 	.word	0x00000810


	//   ....[7]....
        /*06ec*/ 	.word	0x00005270


	//   ....[8]....
        /*06f0*/ 	.word	0x00009240


	//   ....[9]....
        /*06f4*/ 	.word	0x00009260


	//   ....[10]....
        /*06f8*/ 	.word	0x00009b80


	//   ....[11]....
        /*06fc*/ 	.word	0x00009bb0


	//   ....[12]....
        /*0700*/ 	.word	0x0000c1b0


	//   ....[13]....
        /*0704*/ 	.word	0x0000c1d0


	//   ....[14]....
        /*0708*/ 	.word	0x0000cb10


	//   ....[15]....
        /*070c*/ 	.word	0x0000cb30


	//   ....[16]....
        /*0710*/ 	.word	0x0000eeb0


	//   ....[17]....
        /*0714*/ 	.word	0x0000eed0


	//   ....[18]....
        /*0718*/ 	.word	0x0000ef50


	//   ....[19]....
        /*071c*/ 	.word	0x0000ef70


	//   ....[20]....
        /*0720*/ 	.word	0x00010900


	//   ....[21]....
        /*0724*/ 	.word	0x00010920


	//   ....[22]....
        /*0728*/ 	.word	0x00010a30


	//   ....[23]....
        /*072c*/ 	.word	0x00010af0


	//   ....[24]....
        /*0730*/ 	.word	0x00011410


	//   ....[25]....
        /*0734*/ 	.word	0x00011420


	//   ....[26]....
        /*0738*/ 	.word	0x00011430


	//   ....[27]....
        /*073c*/ 	.word	0x00011440


	//   ....[28]....
        /*0740*/ 	.word	0x00011450


	//   ....[29]....
        /*0744*/ 	.word	0x00011460


	//   ....[30]....
        /*0748*/ 	.word	0x00011470


	//   ....[31]....
        /*074c*/ 	.word	0x00011480


	//   ....[32]....
        /*0750*/ 	.word	0x00011490


	//   ....[33]....
        /*0754*/ 	.word	0x000114a0


	//   ....[34]....
        /*0758*/ 	.word	0x000114b0


	//   ....[35]....
        /*075c*/ 	.word	0x000114c0


	//   ....[36]....
        /*0760*/ 	.word	0x000114d0


	//   ....[37]....
        /*0764*/ 	.word	0x000114e0


	//   ....[38]....
        /*0768*/ 	.word	0x000114f0


	//   ....[39]....
        /*076c*/ 	.word	0x00011500


	//   ....[40]....
        /*0770*/ 	.word	0x00012c70


	//   ....[41]....
        /*0774*/ 	.word	0x00012e40


	//   ....[42]....
        /*0778*/ 	.word	0x00012e70


	//   ....[43]....
        /*077c*/ 	.word	0x00012ea0


	//   ....[44]....
        /*0780*/ 	.word	0x00012ed0


	//   ....[45]....
        /*0784*/ 	.word	0x00012f00


	//   ....[46]....
        /*0788*/ 	.word	0x00012f30


	//   ....[47]....
        /*078c*/ 	.word	0x000130a0


	//   ....[48]....
        /*0790*/ 	.word	0x000130d0


	//   ....[49]....
        /*0794*/ 	.word	0x00013100


	//   ....[50]....
        /*0798*/ 	.word	0x00013130


	//   ....[51]....
        /*079c*/ 	.word	0x00013160


	//   ....[52]....
        /*07a0*/ 	.word	0x00013190


	//   ....[53]....
        /*07a4*/ 	.word	0x00013240


	//   ....[54]....
        /*07a8*/ 	.word	0x000132a0


	//   ....[55]....
        /*07ac*/ 	.word	0x00013340


	//   ....[56]....
        /*07b0*/ 	.word	0x00014140


	//   ....[57]....
        /*07b4*/ 	.word	0x000157b0


	//   ....[58]....
        /*07b8*/ 	.word	0x00017320


	//   ....[59]....
        /*07bc*/ 	.word	0x00017370


	//   ....[60]....
        /*07c0*/ 	.word	0x000173a0


	//   ....[61]....
        /*07c4*/ 	.word	0x000173d0


	//   ....[62]....
        /*07c8*/ 	.word	0x000173e0


	//   ....[63]....
        /*07cc*/ 	.word	0x00017410


	//   ....[64]....
        /*07d0*/ 	.word	0x00017440


	//   ....[65]....
        /*07d4*/ 	.word	0x00017470


	//   ....[66]....
        /*07d8*/ 	.word	0x000175f0


	//   ....[67]....
        /*07dc*/ 	.word	0x00017620


	//   ....[68]....
        /*07e0*/ 	.word	0x00017650


	//   ....[69]....
        /*07e4*/ 	.word	0x00017680


	//   ....[70]....
        /*07e8*/ 	.word	0x000176b0


	//   ....[71]....
        /*07ec*/ 	.word	0x000176e0


	//   ....[72]....
        /*07f0*/ 	.word	0x000177a0


	//   ....[73]....
        /*07f4*/ 	.word	0x000177c0


	//   ....[74]....
        /*07f8*/ 	.word	0x00017830


	//   ....[75]....
        /*07fc*/ 	.word	0x00017ed0


	//   ....[76]....
        /*0800*/ 	.word	0x00018340


	//   ....[77]....
        /*0804*/ 	.word	0x000183e0


	//   ....[78]....
        /*0808*/ 	.word	0x00018480


	//   ....[79]....
        /*080c*/ 	.word	0x00018520


	//   ....[80]....
        /*0810*/ 	.word	0x00018600


	//   ....[81]....
        /*0814*/ 	.word	0x000186a0


	//   ....[82]....
        /*0818*/ 	.word	0x00018740


	//   ....[83]....
        /*081c*/ 	.word	0x000187e0


	//   ....[84]....
        /*0820*/ 	.word	0x00018ae0


	//   ....[85]....
        /*0824*/ 	.word	0x00018dc0


	//   ....[86]....
        /*0828*/ 	.word	0x000191e0


	//   ....[87]....
        /*082c*/ 	.word	0x00019280


	//   ....[88]....
        /*0830*/ 	.word	0x000193a0


	//   ....[89]....
        /*0834*/ 	.word	0x00019410


	//   ....[90]....
        /*0838*/ 	.word	0x00019480


	//   ....[91]....
        /*083c*/ 	.word	0x000194f0


	//   ....[92]....
        /*0840*/ 	.word	0x00019560


	//   ....[93]....
        /*0844*/ 	.word	0x000195e0


	//   ....[94]....
        /*0848*/ 	.word	0x00019670


	//   ....[95]....
        /*084c*/ 	.word	0x00019700


	//   ....[96]....
        /*0850*/ 	.word	0x00019770


	//   ....[97]....
        /*0854*/ 	.word	0x000197e0


	//   ....[98]....
        /*0858*/ 	.word	0x00019850


	//   ....[99]....
        /*085c*/ 	.word	0x000198d0


	//   ....[100]....
        /*0860*/ 	.word	0x00019940


	//   ....[101]....
        /*0864*/ 	.word	0x000199e0


	//   ....[102]....
        /*0868*/ 	.word	0x00019a70


	//   ....[103]....
        /*086c*/ 	.word	0x00019b90


	//----- nvinfo : EIATTR_REG_RECONFIG
	.align		4
.L_321:
        /*0870*/ 	.byte	0x01, 0x54
	.zero		2


	//----- nvinfo : EIATTR_SYSCALL_OFFSETS
	.align		4
        /*0874*/ 	.byte	0x04, 0x46
        /*0876*/ 	.short	(.L_323 - .L_322)


	//   ....[0]....
.L_322:
        /*0878*/ 	.word	0x000018f0


	//   ....[1]....
        /*087c*/ 	.word	0x00001a40


	//   ....[2]....
        /*0880*/ 	.word	0x000053e0


	//   ....[3]....
        /*0884*/ 	.word	0x00005770


	//   ....[4]....
        /*0888*/ 	.word	0x00015020


	//   ....[5]....
        /*088c*/ 	.word	0x000151a0


	//   ....[6]....
        /*0890*/ 	.word	0x00015300


	//   ....[7]....
        /*0894*/ 	.word	0x00015460


	//----- nvinfo : EIATTR_MBARRIER_INSTR_OFFSETS
	.align		4
.L_323:
        /*0898*/ 	.byte	0x04, 0x39
        /*089a*/ 	.short	(.L_325 - .L_324)


	//   ....[0]....
.L_324:
        /*089c*/ 	.word	0x000002e0
        /*08a0*/ 	.word	0x000000ff
        /*08a4*/ 	.word	0x00013200
        /*08a8*/ 	.short	0x0100
        /*08aa*/ 	.byte	0x08
	.zero		1


	//   ....[1]....
        /*08ac*/ 	.word	0x000002f0
        /*08b0*/ 	.word	0x000000ff
        /*08b4*/ 	.word	0x00013220
        /*08b8*/ 	.short	0x0100
        /*08ba*/ 	.byte	0x08
	.zero		1


	//   ....[2]....
        /*08bc*/ 	.word	0x000003e0
        /*08c0*/ 	.word	0x000000ff
        /*08c4*/ 	.word	0x00013230
        /*08c8*/ 	.short	0x0100
        /*08ca*/ 	.byte	0x08
	.zero		1


	//   ....[3]....
        /*08cc*/ 	.word	0x000003f0
        /*08d0*/ 	.word	0x000000ff
        /*08d4*/ 	.word	0x00013240
        /*08d8*/ 	.short	0x0100
        /*08da*/ 	.byte	0x08
	.zero		1


	//   ....[4]....
        /*08dc*/ 	.word	0x00000400
        /*08e0*/ 	.word	0x000000ff
        /*08e4*/ 	.word	0x00013238
        /*08e8*/ 	.short	0x0100
        /*08ea*/ 	.byte	0x08
	.zero		1


	//   ....[5]....
        /*08ec*/ 	.word	0x00000410
        /*08f0*/ 	.word	0x000000ff
        /*08f4*/ 	.word	0x00013248
        /*08f8*/ 	.short	0x0100
        /*08fa*/ 	.byte	0x08
	.zero		1


	//   ....[6]....
        /*08fc*/ 	.word	0x00000540
        /*0900*/ 	.word	0x000000ff
        /*0904*/ 	.word	0x00013250
        /*0908*/ 	.short	0x0100
        /*090a*/ 	.byte	0x08
	.zero		1


	//   ....[7]....
        /*090c*/ 	.word	0x00000550
        /*0910*/ 	.word	0x000000ff
        /*0914*/ 	.word	0x00013260
        /*0918*/ 	.short	0x0100
        /*091a*/ 	.byte	0x08
	.zero		1


	//   ....[8]....
        /*091c*/ 	.word	0x00000560
        /*0920*/ 	.word	0x000000ff
        /*0924*/ 	.word	0x00013258
        /*0928*/ 	.short	0x0100
        /*092a*/ 	.byte	0x08
	.zero		1


	//   ....[9]....
        /*092c*/ 	.word	0x00000570
        /*0930*/ 	.word	0x000000ff
        /*0934*/ 	.word	0x00013268
        /*0938*/ 	.short	0x0100
        /*093a*/ 	.byte	0x08
	.zero		1


	//   ....[10]....
        /*093c*/ 	.word	0x00000660
        /*0940*/ 	.word	0x000000ff
        /*0944*/ 	.word	0x00013270
        /*0948*/ 	.short	0x0100
        /*094a*/ 	.byte	0x06
	.zero		1


	//   ....[11]....
        /*094c*/ 	.word	0x00000670
        /*0950*/ 	.word	0x000000ff
        /*0954*/ 	.word	0x00013280
        /*0958*/ 	.short	0x0100
        /*095a*/ 	.byte	0x06
	.zero		1


	//   ....[12]....
        /*095c*/ 	.word	0x00000680
        /*0960*/ 	.word	0x000000ff
        /*0964*/ 	.word	0x00013278
        /*0968*/ 	.short	0x0100
        /*096a*/ 	.byte	0x06
	.zero		1


	//   ....[13]....
        /*096c*/ 	.word	0x00000690
        /*0970*/ 	.word	0x000000ff
        /*0974*/ 	.word	0x00013288
        /*0978*/ 	.short	0x0100
        /*097a*/ 	.byte	0x06
	.zero		1


	//   ....[14]....
        /*097c*/ 	.word	0x000007c0
        /*0980*/ 	.word	0x000000ff
        /*0984*/ 	.word	0x00013290
        /*0988*/ 	.short	0x0100
        /*098a*/ 	.byte	0x08
	.zero		1


	//   ....[15]....
        /*098c*/ 	.word	0x000007d0
        /*0990*/ 	.word	0x000000ff
        /*0994*/ 	.word	0x000132a0
        /*0998*/ 	.short	0x0100
        /*099a*/ 	.byte	0x08
	.zero		1


	//   ....[16]....
        /*099c*/ 	.word	0x000007e0
        /*09a0*/ 	.word	0x000000ff
        /*09a4*/ 	.word	0x00013298
        /*09a8*/ 	.short	0x0100
        /*09aa*/ 	.byte	0x08
	.zero		1


	//   ....[17]....
        /*09ac*/ 	.word	0x000007f0
        /*09b0*/ 	.word	0x000000ff
        /*09b4*/ 	.word	0x000132a8
        /*09b8*/ 	.short	0x0100
        /*09ba*/ 	.byte	0x08
	.zero		1


	//   ....[18]....
        /*09bc*/ 	.word	0x00000920
        /*09c0*/ 	.word	0x000000ff
        /*09c4*/ 	.word	0x000132b0
        /*09c8*/ 	.short	0x0100
        /*09ca*/ 	.byte	0x08
	.zero		1


	//   ....[19]....
        /*09cc*/ 	.word	0x00000930
        /*09d0*/ 	.word	0x000000ff
        /*09d4*/ 	.word	0x000132c0
        /*09d8*/ 	.short	0x0100
        /*09da*/ 	.byte	0x08
	.zero		1


	//   ....[20]....
        /*09dc*/ 	.word	0x00000940
        /*09e0*/ 	.word	0x000000ff
        /*09e4*/ 	.word	0x000132b8
        /*09e8*/ 	.short	0x0100
        /*09ea*/ 	.byte	0x08
	.zero		1


	//   ....[21]....
        /*09ec*/ 	.word	0x00000950
        /*09f0*/ 	.word	0x000000ff
        /*09f4*/ 	.word	0x000132c8
        /*09f8*/ 	.short	0x0100
        /*09fa*/ 	.byte	0x08
	.zero		1


	//   ....[22]....
        /*09fc*/ 	.word	0x000026a0
        /*0a00*/ 	.word	0x0000004b
        /*0a04*/ 	.word	0x00013290
        /*0a08*/ 	.short	0x010a
        /*0a0a*/ 	.byte	0x3f
	.zero		1


	//   ....[23]....
        /*0a0c*/ 	.word	0x00003740
        /*0a10*/ 	.word	0x0000004b
        /*0a14*/ 	.word	0x00013290
        /*0a18*/ 	.short	0x010a
        /*0a1a*/ 	.byte	0x3f
	.zero		1


	//   ....[24]....
        /*0a1c*/ 	.word	0x000047b0
        /*0a20*/ 	.word	0x0000004b
        /*0a24*/ 	.word	0x00013290
        /*0a28*/ 	.short	0x010a
        /*0a2a*/ 	.byte	0x3f
	.zero		1


	//   ....[25]....
        /*0a2c*/ 	.word	0x00004940
        /*0a30*/ 	.word	0x00000004
        /*0a34*/ 	.word	0x00000000
        /*0a38*/ 	.short	0x0101
        /*0a3a*/ 	.byte	0x3f
	.zero		1


	//   ....[26]....
        /*0a3c*/ 	.word	0x00004980
        /*0a40*/ 	.word	0x0000004b
        /*0a44*/ 	.word	0x000132b0
        /*0a48*/ 	.short	0x010a
        /*0a4a*/ 	.byte	0x3f
	.zero		1


	//   ....[27]....
        /*0a4c*/ 	.word	0x00004c00
        /*0a50*/ 	.word	0x0000004b
        /*0a54*/ 	.word	0x00000000
        /*0a58*/ 	.short	0x0101
        /*0a5a*/ 	.byte	0x3f
	.zero		1


	//   ....[28]....
        /*0a5c*/ 	.word	0x00005480
        /*0a60*/ 	.word	0x00000010
        /*0a64*/ 	.word	0x00013200
        /*0a68*/ 	.short	0x010a
        /*0a6a*/ 	.byte	0x3f
	.zero		1


	//   ....[29]....
        /*0a6c*/ 	.word	0x000054d0
        /*0a70*/ 	.word	0x00000010
        /*0a74*/ 	.word	0x00013200
        /*0a78*/ 	.short	0x010a
        /*0a7a*/ 	.byte	0x3f
	.zero		1


	//   ....[30]....
        /*0a7c*/ 	.word	0x00005d90
        /*0a80*/ 	.word	0x00000010
        /*0a84*/ 	.word	0x00013200
        /*0a88*/ 	.short	0x010a
        /*0a8a*/ 	.byte	0x3f
	.zero		1


	//   ....[31]....
        /*0a8c*/ 	.word	0x00007230
        /*0a90*/ 	.word	0x00000010
        /*0a94*/ 	.word	0x00013200
        /*0a98*/ 	.short	0x010a
        /*0a9a*/ 	.byte	0x3f
	.zero		1


	//   ....[32]....
        /*0a9c*/ 	.word	0x00008350
        /*0aa0*/ 	.word	0x0000000c
        /*0aa4*/ 	.word	0x00013230
        /*0aa8*/ 	.short	0x010a
        /*0aaa*/ 	.byte	0x3f
	.zero		1


	//   ....[33]....
        /*0aac*/ 	.word	0x00008400
        /*0ab0*/ 	.word	0x0000000c
        /*0ab4*/ 	.word	0x00013230
        /*0ab8*/ 	.short	0x010a
        /*0aba*/ 	.byte	0x3f
	.zero		1


	//   ....[34]....
        /*0abc*/ 	.word	0x00009f40
        /*0ac0*/ 	.word	0x00000045
        /*0ac4*/ 	.word	0x00000000
        /*0ac8*/ 	.short	0x0101
        /*0aca*/ 	.byte	0x3f
	.zero		1


	//   ....[35]....
        /*0acc*/ 	.word	0x0000b110
        /*0ad0*/ 	.word	0x0000000d
        /*0ad4*/ 	.word	0x00013230
        /*0ad8*/ 	.short	0x010a
        /*0ada*/ 	.byte	0x3f
	.zero		1


	//   ....[36]....
        /*0adc*/ 	.word	0x0000b1a0
        /*0ae0*/ 	.word	0x0000000d
        /*0ae4*/ 	.word	0x00013230
        /*0ae8*/ 	.short	0x010a
        /*0aea*/ 	.byte	0x3f
	.zero		1


	//   ....[37]....
        /*0aec*/ 	.word	0x0000b760
        /*0af0*/ 	.word	0x00000014
        /*0af4*/ 	.word	0x00013250
        /*0af8*/ 	.short	0x010a
        /*0afa*/ 	.byte	0x3f
	.zero		1


	//   ....[38]....
        /*0afc*/ 	.word	0x0000b7b0
        /*0b00*/ 	.word	0x00000014
        /*0b04*/ 	.word	0x00013250
        /*0b08*/ 	.short	0x010a
        /*0b0a*/ 	.byte	0x3f
	.zero		1


	//   ....[39]....
        /*0b0c*/ 	.word	0x0000da00
        /*0b10*/ 	.word	0x0000000d
        /*0b14*/ 	.word	0x00000000
        /*0b18*/ 	.short	0x0101
        /*0b1a*/ 	.byte	0x3f
	.zero		1


	//   ....[40]....
        /*0b1c*/ 	.word	0x0000db60
        /*0b20*/ 	.word	0x00000014
        /*0b24*/ 	.word	0x00000000
        /*0b28*/ 	.short	0x0101
        /*0b2a*/ 	.byte	0x3f
	.zero		1


	//   ....[41]....
        /*0b2c*/ 	.word	0x0000e180
        /*0b30*/ 	.word	0x00000003
        /*0b34*/ 	.word	0x00013230
        /*0b38*/ 	.short	0x010a
        /*0b3a*/ 	.byte	0x3f
	.zero		1


	//   ....[42]....
        /*0b3c*/ 	.word	0x0000e210
        /*0b40*/ 	.word	0x00000003
        /*0b44*/ 	.word	0x00013230
        /*0b48*/ 	.short	0x010a
        /*0b4a*/ 	.byte	0x3f
	.zero		1


	//   ....[43]....
        /*0b4c*/ 	.word	0x0000e7d0
        /*0b50*/ 	.word	0x0000000d
        /*0b54*/ 	.word	0x00013250
        /*0b58*/ 	.short	0x010a
        /*0b5a*/ 	.byte	0x3f
	.zero		1


	//   ....[44]....
        /*0b5c*/ 	.word	0x0000e820
        /*0b60*/ 	.word	0x0000000d
        /*0b64*/ 	.word	0x00013250
        /*0b68*/ 	.short	0x010a
        /*0b6a*/ 	.byte	0x3f
	.zero		1


	//   ....[45]....
        /*0b6c*/ 	.word	0x0000f910
        /*0b70*/ 	.word	0x00000014
        /*0b74*/ 	.word	0x00000000
        /*0b78*/ 	.short	0x0101
        /*0b7a*/ 	.byte	0x3f
	.zero		1


	//   ....[46]....
        /*0b7c*/ 	.word	0x00010580
        /*0b80*/ 	.word	0x0000000d
        /*0b84*/ 	.word	0x00000000
        /*0b88*/ 	.short	0x0101
        /*0b8a*/ 	.byte	0x3f
	.zero		1


	//   ....[47]....
        /*0b8c*/ 	.word	0x00010600
        /*0b90*/ 	.word	0x0000000d
        /*0b94*/ 	.word	0x00013250
        /*0b98*/ 	.short	0x010a
        /*0b9a*/ 	.byte	0x3f
	.zero		1


	//   ....[48]....
        /*0b9c*/ 	.word	0x00010650
        /*0ba0*/ 	.word	0x0000000d
        /*0ba4*/ 	.word	0x00013250
        /*0ba8*/ 	.short	0x010a
        /*0baa*/ 	.byte	0x3f
	.zero		1


	//   ....[49]....
        /*0bac*/ 	.word	0x00010cc0
        /*0bb0*/ 	.word	0x00000000
        /*0bb4*/ 	.word	0x00000000
        /*0bb8*/ 	.short	0x0101
        /*0bba*/ 	.byte	0x3f
	.zero		1


	//   ....[50]....
        /*0bbc*/ 	.word	0x00011e60
        /*0bc0*/ 	.word	0x00000000
        /*0bc4*/ 	.word	0x00000000
        /*0bc8*/ 	.short	0x0101
        /*0bca*/ 	.byte	0x3f
	.zero		1


	//   ....[51]....
        /*0bcc*/ 	.word	0x00014250
        /*0bd0*/ 	.word	0x00000005
        /*0bd4*/ 	.word	0x00013220
        /*0bd8*/ 	.short	0x010a
        /*0bda*/ 	.byte	0x3f
	.zero		1


	//   ....[52]....
        /*0bdc*/ 	.word	0x00014300
        /*0be0*/ 	.word	0x00000008
        /*0be4*/ 	.word	0x000132a0
        /*0be8*/ 	.short	0x010a
        /*0bea*/ 	.byte	0x3f
	.zero		1


	//   ....[53]....
        /*0bec*/ 	.word	0x00014530
        /*0bf0*/ 	.word	0x00000008
        /*0bf4*/ 	.word	0x000132c0
        /*0bf8*/ 	.short	0x010a
        /*0bfa*/ 	.byte	0x3f
	.zero		1


	//   ....[54]....
        /*0bfc*/ 	.word	0x00014880
        /*0c00*/ 	.word	0x00000007
        /*0c04*/ 	.word	0x000132a0
        /*0c08*/ 	.short	0x010a
        /*0c0a*/ 	.byte	0x3f
	.zero		1


	//   ....[55]....
        /*0c0c*/ 	.word	0x00014aa0
        /*0c10*/ 	.word	0x00000007
        /*0c14*/ 	.word	0x000132c0
        /*0c18*/ 	.short	0x010a
        /*0c1a*/ 	.byte	0x3f
	.zero		1


	//   ....[56]....
        /*0c1c*/ 	.word	0x00015a10
        /*0c20*/ 	.word	0x00000005
        /*0c24*/ 	.word	0x00013280
        /*0c28*/ 	.short	0x010a
        /*0c2a*/ 	.byte	0x3f
	.zero		1


	//   ....[57]....
        /*0c2c*/ 	.word	0x00015bd0
        /*0c30*/ 	.word	0x00000005
        /*0c34*/ 	.word	0x00013240
        /*0c38*/ 	.short	0x010a
        /*0c3a*/ 	.byte	0x3f
	.zero		1


	//   ....[58]....
        /*0c3c*/ 	.word	0x00015f70
        /*0c40*/ 	.word	0x00000005
        /*0c44*/ 	.word	0x00013220
        /*0c48*/ 	.short	0x010a
        /*0c4a*/ 	.byte	0x3f
	.zero		1


	//   ....[59]....
        /*0c4c*/ 	.word	0x00016260
        /*0c50*/ 	.word	0x00000006
        /*0c54*/ 	.word	0x00013280
        /*0c58*/ 	.short	0x010a
        /*0c5a*/ 	.byte	0x3f
	.zero		1


	//   ....[60]....
        /*0c5c*/ 	.word	0x000164b0
        /*0c60*/ 	.word	0x00000006
        /*0c64*/ 	.word	0x00013240
        /*0c68*/ 	.short	0x010a
        /*0c6a*/ 	.byte	0x3f
	.zero		1


	//   ....[61]....
        /*0c6c*/ 	.word	0x00016790
        /*0c70*/ 	.word	0x0000000d
        /*0c74*/ 	.word	0x00013270
        /*0c78*/ 	.short	0x010a
        /*0c7a*/ 	.byte	0x3f
	.zero		1


	//   ....[62]....
        /*0c7c*/ 	.word	0x00016820
        /*0c80*/ 	.word	0x0000000d
        /*0c84*/ 	.word	0x00013260
        /*0c88*/ 	.short	0x010a
        /*0c8a*/ 	.byte	0x3f
	.zero		1


	//   ....[63]....
        /*0c8c*/ 	.word	0x00016b20
        /*0c90*/ 	.word	0x0000000d
        /*0c94*/ 	.word	0x00013250
        /*0c98*/ 	.short	0x0101
        /*0c9a*/ 	.byte	0x3f
	.zero		1


	//   ....[64]....
        /*0c9c*/ 	.word	0x00016ba0
        /*0ca0*/ 	.word	0x00000004
        /*0ca4*/ 	.word	0x00000000
        /*0ca8*/ 	.short	0x0101
        /*0caa*/ 	.byte	0x3f
	.zero		1


	//   ....[65]....
        /*0cac*/ 	.word	0x00016d60
        /*0cb0*/ 	.word	0x00000003
        /*0cb4*/ 	.word	0x00013270
        /*0cb8*/ 	.short	0x010a
        /*0cba*/ 	.byte	0x3f
	.zero		1


	//   ....[66]....
        /*0cbc*/ 	.word	0x00016de0
        /*0cc0*/ 	.word	0x00000003
        /*0cc4*/ 	.word	0x00013260
        /*0cc8*/ 	.short	0x010a
        /*0cca*/ 	.byte	0x3f
	.zero		1


	//   ....[67]....
        /*0ccc*/ 	.word	0x000170f0
        /*0cd0*/ 	.word	0x00000003
        /*0cd4*/ 	.word	0x00013250
        /*0cd8*/ 	.short	0x0101
        /*0cda*/ 	.byte	0x3f
	.zero		1


	//   ....[68]....
        /*0cdc*/ 	.word	0x00017160
        /*0ce0*/ 	.word	0x00000000
        /*0ce4*/ 	.word	0x00000000
        /*0ce8*/ 	.short	0x0101
        /*0cea*/ 	.byte	0x3f
	.zero		1


	//   ....[69]....
        /*0cec*/ 	.word	0x00017e50
        /*0cf0*/ 	.word	0x00000007
        /*0cf4*/ 	.word	0x00013220
        /*0cf8*/ 	.short	0x010a
        /*0cfa*/ 	.byte	0x3f
	.zero		1


	//   ....[70]....
        /*0cfc*/ 	.word	0x00017fe0
        /*0d00*/ 	.word	0x00000005
        /*0d04*/ 	.word	0x00000000
        /*0d08*/ 	.short	0x010a
        /*0d0a*/ 	.byte	0x3f
	.zero		1


	//   ....[71]....
        /*0d0c*/ 	.word	0x00018050
        /*0d10*/ 	.word	0x00000003
        /*0d14*/ 	.word	0x00000000
        /*0d18*/ 	.short	0x010a
        /*0d1a*/ 	.byte	0x3f
	.zero		1


	//   ....[72]....
        /*0d1c*/ 	.word	0x000180a0
        /*0d20*/ 	.word	0x00000003
        /*0d24*/ 	.word	0x00013260
        /*0d28*/ 	.short	0x010a
        /*0d2a*/ 	.byte	0x3f
	.zero		1


	//   ....[73]....
        /*0d2c*/ 	.word	0x000180f0
        /*0d30*/ 	.word	0x00000005
        /*0d34*/ 	.word	0x00013260
        /*0d38*/ 	.short	0x010a
        /*0d3a*/ 	.byte	0x3f
	.zero		1


	//   ....[74]....
        /*0d3c*/ 	.word	0x00018130
        /*0d40*/ 	.word	0x00000003
        /*0d44*/ 	.word	0x00013280
        /*0d48*/ 	.short	0x010a
        /*0d4a*/ 	.byte	0x3f
	.zero		1


	//   ....[75]....
        /*0d4c*/ 	.word	0x00018150
        /*0d50*/ 	.word	0x00000005
        /*0d54*/ 	.word	0x00013280
        /*0d58*/ 	.short	0x010a
        /*0d5a*/ 	.byte	0x3f
	.zero		1


	//   ....[76]....
        /*0d5c*/ 	.word	0x000181b0
        /*0d60*/ 	.word	0x0000004b
        /*0d64*/ 	.word	0x00013290
        /*0d68*/ 	.short	0x010a
        /*0d6a*/ 	.byte	0x3f
	.zero		1


	//   ....[77]....
        /*0d6c*/ 	.word	0x00018200
        /*0d70*/ 	.word	0x0000004b
        /*0d74*/ 	.word	0x00013290
        /*0d78*/ 	.short	0x010a
        /*0d7a*/ 	.byte	0x3f
	.zero		1


	//   ....[78]....
        /*0d7c*/ 	.word	0x00018250
        /*0d80*/ 	.word	0x0000004b
        /*0d84*/ 	.word	0x00013290
        /*0d88*/ 	.short	0x010a
        /*0d8a*/ 	.byte	0x3f
	.zero		1


	//   ....[79]....
        /*0d8c*/ 	.word	0x000182a0
        /*0d90*/ 	.word	0x0000004b
        /*0d94*/ 	.word	0x000132b0
        /*0d98*/ 	.short	0x010a
        /*0d9a*/ 	.byte	0x3f
	.zero		1


	//   ....[80]....
        /*0d9c*/ 	.word	0x00018560
        /*0da0*/ 	.word	0x00000010
        /*0da4*/ 	.word	0x00013200
        /*0da8*/ 	.short	0x010a
        /*0daa*/ 	.byte	0x3f
	.zero		1


	//   ....[81]....
        /*0dac*/ 	.word	0x00018820
        /*0db0*/ 	.word	0x00000010
        /*0db4*/ 	.word	0x00013200
        /*0db8*/ 	.short	0x010a
        /*0dba*/ 	.byte	0x3f
	.zero		1


	//   ....[82]....
        /*0dbc*/ 	.word	0x00018870
        /*0dc0*/ 	.word	0x0000000c
        /*0dc4*/ 	.word	0x00013230
        /*0dc8*/ 	.short	0x010a
        /*0dca*/ 	.byte	0x3f
	.zero		1


	//   ....[83]....
        /*0dcc*/ 	.word	0x000188c0
        /*0dd0*/ 	.word	0x0000000d
        /*0dd4*/ 	.word	0x00013230
        /*0dd8*/ 	.short	0x010a
        /*0dda*/ 	.byte	0x3f
	.zero		1


	//   ....[84]....
        /*0ddc*/ 	.word	0x00018910
        /*0de0*/ 	.word	0x00000014
        /*0de4*/ 	.word	0x00013250
        /*0de8*/ 	.short	0x010a
        /*0dea*/ 	.byte	0x3f
	.zero		1


	//   ....[85]....
        /*0dec*/ 	.word	0x00018960
        /*0df0*/ 	.word	0x00000003
        /*0df4*/ 	.word	0x00013230
        /*0df8*/ 	.short	0x010a
        /*0dfa*/ 	.byte	0x3f
	.zero		1


	//   ....[86]....
        /*0dfc*/ 	.word	0x000189b0
        /*0e00*/ 	.word	0x0000000d
        /*0e04*/ 	.word	0x00013250
        /*0e08*/ 	.short	0x010a
        /*0e0a*/ 	.byte	0x3f
	.zero		1


	//   ....[87]....
        /*0e0c*/ 	.word	0x00018a00
        /*0e10*/ 	.word	0x0000000d
        /*0e14*/ 	.word	0x00013250
        /*0e18*/ 	.short	0x010a
        /*0e1a*/ 	.byte	0x3f
	.zero		1


	//   ....[88]....
        /*0e1c*/ 	.word	0x00018ba0
        /*0e20*/ 	.word	0x00000005
        /*0e24*/ 	.word	0x00013220
        /*0e28*/ 	.short	0x010a
        /*0e2a*/ 	.byte	0x3f
	.zero		1


	//   ....[89]....
        /*0e2c*/ 	.word	0x00018bf0
        /*0e30*/ 	.word	0x00000008
        /*0e34*/ 	.word	0x000132a0
        /*0e38*/ 	.short	0x010a
        /*0e3a*/ 	.byte	0x3f
	.zero		1


	//   ....[90]....
        /*0e3c*/ 	.word	0x00018c40
        /*0e40*/ 	.word	0x00000008
        /*0e44*/ 	.word	0x000132c0
        /*0e48*/ 	.short	0x010a
        /*0e4a*/ 	.byte	0x3f
	.zero		1


	//   ....[91]....
        /*0e4c*/ 	.word	0x00018c90
        /*0e50*/ 	.word	0x00000007
        /*0e54*/ 	.word	0x000132a0
        /*0e58*/ 	.short	0x010a
        /*0e5a*/ 	.byte	0x3f
	.zero		1


	//   ....[92]....
        /*0e5c*/ 	.word	0x00018ce0
        /*0e60*/ 	.word	0x00000007
        /*0e64*/ 	.word	0x000132c0
        /*0e68*/ 	.short	0x010a
        /*0e6a*/ 	.byte	0x3f
	.zero		1


	//   ....[93]....
        /*0e6c*/ 	.word	0x00018e80
        /*0e70*/ 	.word	0x00000005
        /*0e74*/ 	.word	0x00013280
        /*0e78*/ 	.short	0x010a
        /*0e7a*/ 	.byte	0x3f
	.zero		1


	//   ....[94]....
        /*0e7c*/ 	.word	0x00018ed0
        /*0e80*/ 	.word	0x00000005
        /*0e84*/ 	.word	0x00013240
        /*0e88*/ 	.short	0x010a
        /*0e8a*/ 	.byte	0x3f
	.zero		1


	//   ....[95]....
        /*0e8c*/ 	.word	0x00018f50
        /*0e90*/ 	.word	0x00000004
        /*0e94*/ 	.word	0x00013220
        /*0e98*/ 	.short	0x010a
        /*0e9a*/ 	.byte	0x3f
	.zero		1


	//   ....[96]....
        /*0e9c*/ 	.word	0x00018fa0
        /*0ea0*/ 	.word	0x00000006
        /*0ea4*/ 	.word	0x00013280
        /*0ea8*/ 	.short	0x010a
        /*0eaa*/ 	.byte	0x3f
	.zero		1


	//   ....[97]....
        /*0eac*/ 	.word	0x00018ff0
        /*0eb0*/ 	.word	0x00000006
        /*0eb4*/ 	.word	0x00013240
        /*0eb8*/ 	.short	0x010a
        /*0eba*/ 	.byte	0x3f
	.zero		1


	//   ....[98]....
        /*0ebc*/ 	.word	0x00019040
        /*0ec0*/ 	.word	0x0000000d
        /*0ec4*/ 	.word	0x00013270
        /*0ec8*/ 	.short	0x010a
        /*0eca*/ 	.byte	0x3f
	.zero		1


	//   ....[99]....
        /*0ecc*/ 	.word	0x00019090
        /*0ed0*/ 	.word	0x0000000d
        /*0ed4*/ 	.word	0x00013260
        /*0ed8*/ 	.short	0x010a
        /*0eda*/ 	.byte	0x3f
	.zero		1


	//   ....[100]....
        /*0edc*/ 	.word	0x000190e0
        /*0ee0*/ 	.word	0x00000003
        /*0ee4*/ 	.word	0x00013270
        /*0ee8*/ 	.short	0x010a
        /*0eea*/ 	.byte	0x3f
	.zero		1


	//   ....[101]....
        /*0eec*/ 	.word	0x00019130
        /*0ef0*/ 	.word	0x00000003
        /*0ef4*/ 	.word	0x00013260
        /*0ef8*/ 	.short	0x010a
        /*0efa*/ 	.byte	0x3f
	.zero		1


	//   ....[102]....
        /*0efc*/ 	.word	0x00019ab0
        /*0f00*/ 	.word	0x00000007
        /*0f04*/ 	.word	0x00013220
        /*0f08*/ 	.short	0x010a
        /*0f0a*/ 	.byte	0x3f
	.zero		1


	//   ....[103]....
        /*0f0c*/ 	.word	0x00019c50
        /*0f10*/ 	.word	0x00000005
        /*0f14*/ 	.word	0x00000000
        /*0f18*/ 	.short	0x010a
        /*0f1a*/ 	.byte	0x3f
	.zero		1


	//   ....[104]....
        /*0f1c*/ 	.word	0x00019ca0
        /*0f20*/ 	.word	0x00000003
        /*0f24*/ 	.word	0x00000000
        /*0f28*/ 	.short	0x010a
        /*0f2a*/ 	.byte	0x3f
	.zero		1


	//   ....[105]....
        /*0f2c*/ 	.word	0x00019cf0
        /*0f30*/ 	.word	0x00000003
        /*0f34*/ 	.word	0x00013260
        /*0f38*/ 	.short	0x010a
        /*0f3a*/ 	.byte	0x3f
	.zero		1


	//   ....[106]....
        /*0f3c*/ 	.word	0x00019d40
        /*0f40*/ 	.word	0x00000005
        /*0f44*/ 	.word	0x00013260
        /*0f48*/ 	.short	0x010a
        /*0f4a*/ 	.byte	0x3f
	.zero		1


	//   ....[107]....
        /*0f4c*/ 	.word	0x00019d90
        /*0f50*/ 	.word	0x00000003
        /*0f54*/ 	.word	0x00013280
        /*0f58*/ 	.short	0x010a
        /*0f5a*/ 	.byte	0x3f
	.zero		1


	//----- nvinfo : EIATTR_NUM_MBARRIERS
	.align		4
.L_325:
        /*0f5c*/ 	.byte	0x03, 0x38
        /*0f5e*/ 	.short	0x0016


	//----- nvinfo : EIATTR_EXIT_INSTR_OFFSETS
	.align		4
        /*0f60*/ 	.byte	0x04, 0x1c
        /*0f62*/ 	.short	(.L_327 - .L_326)


	//   ....[0]....
.L_326:
        /*0f64*/ 	.word	0x000181a0


	//----- nvinfo : EIATTR_MAX_THREADS
	.align		4
.L_327:
        /*0f68*/ 	.byte	0x04, 0x05
        /*0f6a*/ 	.short	(.L_329 - .L_328)
.L_328:
        /*0f6c*/ 	.word	0x00000200
        /*0f70*/ 	.word	0x00000001
        /*0f74*/ 	.word	0x00000001


	//----- nvinfo : EIATTR_CRS_STACK_SIZE
	.align		4
.L_329:
        /*0f78*/ 	.byte	0x04, 0x1e
        /*0f7a*/ 	.short	(.L_331 - .L_330)
.L_330:
        /*0f7c*/ 	.word	0x00000000


	//----- nvinfo : EIATTR_CBANK_PARAM_SIZE
	.align		4
.L_331:
        /*0f80*/ 	.byte	0x03, 0x19
        /*0f82*/ 	.short	0x0a70


	//----- nvinfo : EIATTR_PARAM_CBANK
	.align		4
        /*0f84*/ 	.byte	0x04, 0x0a
        /*0f86*/ 	.short	(.L_333 - .L_332)
	.align		4
.L_332:
        /*0f88*/ 	.word	index@(.nv.constant0._ZN7cutlass13device_kernelIN5flash11enable_sm90INS1_16FlashAttnFwdSm90INS1_25CollectiveMainloopFwdSm90ILi2EN4cute5tupleIJNS5_1CILi1EEES8_S8_EEENS6_IJNS7_ILi192EEENS7_ILi160EEENS7_ILi64EEEEEELi64ENS_12float_e4m3_tEfNS_4arch4Sm90ELb1ELb0ELb0ELb1ELb0ELb1ELb0ELb1ELb1ELb0ELb0ELb0EEENS1_21CollectiveEpilogueFwdINS6_IJSA_SC_SB_EEES9_NS_10bfloat16_tESG_Li384ELb1ELb0ELb0ELb1EEENS1_36VarlenDynamicPersistentTileSchedulerILi192ELi160ELi384ELi128ELb0ELb0ELb1ELb1ELb1ELb1EEEEEEEEEvNT_6ParamsE)
        /*0f8c*/ 	.short	0x0210
        /*0f8e*/ 	.short	0x0a70


	//----- nvinfo : EIATTR_SW_WAR
	.align		4
.L_333:
        /*0f90*/ 	.byte	0x04, 0x36
        /*0f92*/ 	.short	(.L_335 - .L_334)
.L_334:
        /*0f94*/ 	.word	0x00000008
.L_335:


//--------------------- .nv.callgraph             --------------------------
	.section	.nv.callgraph,"",@"SHT_CUDA_CALLGRAPH"
	.align	4
	.sectionentsize	8
	.align		4
        /*0000*/ 	.word	0x00000000
	.align		4
        /*0004*/ 	.word	0xffffffff
	.align		4
        /*0008*/ 	.word	index@(_ZN7cutlass13device_kernelIN5flash11enable_sm90INS1_16FlashAttnFwdSm90INS1_25CollectiveMainloopFwdSm90ILi2EN4cute5tupleIJNS5_1CILi1EEES8_S8_EEENS6_IJNS7_ILi192EEENS7_ILi160EEENS7_ILi64EEEEEELi64ENS_12float_e4m3_tEfNS_4arch4Sm90ELb0ELb0ELb0ELb0ELb0ELb0ELb0ELb1ELb1ELb0ELb0ELb0EEENS1_21CollectiveEpilogueFwdINS6_IJSA_SC_SB_EEES9_NS_10bfloat16_tESG_Li384ELb0ELb0ELb0ELb1EEENS1_29StaticPersistentTileSchedulerILb0EEEEEEEEEvNT_6ParamsE)
	.align		4
        /*000c*/ 	.word	index@(__assertfail)
	.align		4
        /*0010*/ 	.word	index@(_ZN7cutlass13device_kernelIN5flash11enable_sm90INS1_16FlashAttnFwdSm90INS1_25CollectiveMainloopFwdSm90ILi2EN4cute5tupleIJNS5_1CILi1EEES8_S8_EEENS6_IJNS7_ILi192EEENS7_ILi160EEENS7_ILi64EEEEEELi64ENS_12float_e4m3_tEfNS_4arch4Sm90ELb0ELb0ELb0ELb1ELb0ELb0ELb0ELb1ELb1ELb0ELb0ELb0EEENS1_21CollectiveEpilogueFwdINS6_IJSA_SC_SB_EEES9_NS_10bfloat16_tESG_Li384ELb1ELb0ELb0ELb1EEENS1_36VarlenDynamicPersistentTileSchedulerILi192ELi160ELi384ELi128ELb0ELb0ELb1ELb0ELb1ELb1EEEEEEEEEvNT_6ParamsE)
	.align		4
        /*0014*/ 	.word	index@(__assertfail)
	.align		4
        /*0018*/ 	.word	index@(_ZN7cutlass13device_kernelIN5flash11enable_sm90INS1_16FlashAttnFwdSm90INS1_25CollectiveMainloopFwdSm90ILi2EN4cute5tupleIJNS5_1CILi1EEES8_S8_EEENS6_IJNS7_ILi192EEENS7_ILi160EEENS7_ILi64EEEEEELi64ENS_12float_e4m3_tEfNS_4arch4Sm90ELb0ELb0ELb0ELb1ELb0ELb1ELb0ELb1ELb1ELb0ELb0ELb0EEENS1_21CollectiveEpilogueFwdINS6_IJSA_SC_SB_EEES9_NS_10bfloat16_tESG_Li384ELb1ELb0ELb0ELb1EEENS1_36VarlenDynamicPersistentTileSchedulerILi192ELi160ELi384ELi128ELb0ELb0ELb1ELb0ELb1ELb1EEEEEEEEEvNT_6ParamsE)
	.align		4
        /*001c*/ 	.word	index@(__assertfail)
	.align		4
        /*0020*/ 	.word	index@(_ZN7cutlass13device_kernelIN5flash11enable_sm90INS1_16FlashAttnFwdSm90INS1_25CollectiveMainloopFwdSm90ILi2EN4cute5tupleIJNS5_1CILi1EEES8_S8_EEENS6_IJNS7_ILi192EEENS7_ILi160EEENS7_ILi64EEEEEELi64ENS_12float_e4m3_tEfNS_4arch4Sm90ELb0ELb1ELb0ELb0ELb0ELb0ELb0ELb1ELb1ELb0ELb0ELb0EEENS1_21CollectiveEpilogueFwdINS6_IJSA_SC_SB_EEES9_NS_10bfloat16_tESG_Li384ELb0ELb0ELb0ELb1EEENS1_30DynamicPersistentTileSchedulerILi384ELi128ELb0ELb0ELb1EEEEEEEEEvNT_6ParamsE)
	.align		4
        /*0024*/ 	.word	index@(__assertfail)
	.align		4
        /*0028*/ 	.word	index@(_ZN7cutlass13device_kernelIN5flash11enable_sm90INS1_16FlashAttnFwdSm90INS1_25CollectiveMainloopFwdSm90ILi2EN4cute5tupleIJNS5_1CILi1EEES8_S8_EEENS6_IJNS7_ILi192EEENS7_ILi160EEENS7_ILi64EEEEEELi64ENS_12float_e4m3_tEfNS_4arch4Sm90ELb0ELb1ELb0ELb1ELb0ELb0ELb0ELb1ELb1ELb0ELb0ELb0EEENS1_21CollectiveEpilogueFwdINS6_IJSA_SC_SB_EEES9_NS_10bfloat16_tESG_Li384ELb1ELb0ELb0ELb1EEENS1_36VarlenDynamicPersistentTileSchedulerILi192ELi160ELi384ELi128ELb0ELb0ELb1ELb1ELb0ELb1EEEEEEEEEvNT_6ParamsE)
	.align		4
        /*002c*/ 	.word	index@(__assertfail)
	.align		4
        /*0030*/ 	.word	index@(_ZN7cutlass13device_kernelIN5flash11enable_sm90INS1_16FlashAttnFwdSm90INS1_25CollectiveMainloopFwdSm90ILi2EN4cute5tupleIJNS5_1CILi1EEES8_S8_EEENS6_IJNS7_ILi192EEENS7_ILi160EEENS7_ILi64EEEEEELi64ENS_12float_e4m3_tEfNS_4arch4Sm90ELb0ELb1ELb0ELb1ELb0ELb1ELb0ELb1ELb1ELb0ELb0ELb0EEENS1_21CollectiveEpilogueFwdINS6_IJSA_SC_SB_EEES9_NS_10bfloat16_tESG_Li384ELb1ELb0ELb0ELb1EEENS1_36VarlenDynamicPersistentTileSchedulerILi192ELi160ELi384ELi128ELb0ELb0ELb1ELb1ELb0ELb1EEEEEEEEEvNT_6ParamsE)
	.align		4
        /*0034*/ 	.word	index@(__assertfail)
	.align		4
        /*0038*/ 	.word	index@(_ZN7cutlass13device_kernelIN5flash11enable_sm90INS1_16FlashAttnFwdSm90INS1_25CollectiveMainloopFwdSm90ILi2EN4cute5tupleIJNS5_1CILi1EEES8_S8_EEENS6_IJNS7_ILi192EEENS7_ILi160EEENS7_ILi64EEEEEELi64ENS_12float_e4m3_tEfNS_4arch4Sm90ELb1ELb0ELb0ELb0ELb0ELb0ELb0ELb1ELb1ELb0ELb0ELb0EEENS1_21CollectiveEpilogueFwdINS6_IJSA_SC_SB_EEES9_NS_10bfloat16_tESG_Li384ELb0ELb0ELb0ELb1EEENS1_30DynamicPersistentTileSchedulerILi384ELi128ELb0ELb0ELb1EEEEEEEEEvNT_6ParamsE)
	.align		4
        /*003c*/ 	.word	index@(__assertfail)
	.align		4
        /*0040*/ 	.word	index@(_ZN7cutlass13device_kernelIN5flash11enable_sm90INS1_16FlashAttnFwdSm90INS1_25CollectiveMainloopFwdSm90ILi2EN4cute5tupleIJNS5_1CILi1EEES8_S8_EEENS6_IJNS7_ILi192EEENS7_ILi160EEENS7_ILi64EEEEEELi64ENS_12float_e4m3_tEfNS_4arch4Sm90ELb1ELb0ELb0ELb1ELb0ELb0ELb0ELb1ELb1ELb0ELb0ELb0EEENS1_21CollectiveEpilogueFwdINS6_IJSA_SC_SB_EEES9_NS_10bfloat16_tESG_Li384ELb1ELb0ELb0ELb1EEENS1_36VarlenDynamicPersistentTileSchedulerILi192ELi160ELi384ELi128ELb0ELb0ELb1ELb1ELb1ELb1EEEEEEEEEvNT_6ParamsE)
	.align		4
        /*0044*/ 	.word	index@(__assertfail)
	.align		4
        /*0048*/ 	.word	index@(_ZN7cutlass13device_kernelIN5flash11enable_sm90INS1_16FlashAttnFwdSm90INS1_25CollectiveMainloopFwdSm90ILi2EN4cute5tupleIJNS5_1CILi1EEES8_S8_EEENS6_IJNS7_ILi192EEENS7_ILi160EEENS7_ILi64EEEEEELi64ENS_12float_e4m3_tEfNS_4arch4Sm90ELb1ELb0ELb0ELb1ELb0ELb1ELb0ELb1ELb1ELb0ELb0ELb0EEENS1_21CollectiveEpilogueFwdINS6_IJSA_SC_SB_EEES9_NS_10bfloat16_tESG_Li384ELb1ELb0ELb0ELb1EEENS1_36VarlenDynamicPersistentTileSchedulerILi192ELi160ELi384ELi128ELb0ELb0ELb1ELb1ELb1ELb1EEEEEEEEEvNT_6ParamsE)
	.align		4
        /*004c*/ 	.word	index@(__assertfail)
	.align		4
        /*0050*/ 	.word	0x00000000
	.align		4
        /*0054*/ 	.word	0xfffffffe
	.align		4
        /*0058*/ 	.word	0x00000000
	.align		4
        /*005c*/ 	.word	0xfffffffd
	.align		4
        /*0060*/ 	.word	0x00000000
	.align		4
        /*0064*/ 	.word	0xfffffffc


//--------------------- .nv.constant4             --------------------------
	.section	.nv.constant4,"a",@progbits
	.align	8
	.align		8
.nv.constant4:
        /*0000*/ 	.dword	__assertfail
	.align		8
        /*0008*/ 	.dword	__unnamed_1
	.align		8
        /*0010*/ 	.dword	__unnamed_2
	.align		8
        /*0018*/ 	.dword	__unnamed_3
	.align		8
        /*0020*/ 	.dword	__unnamed_4
	.align		8
        /*0028*/ 	.dword	__unnamed_5
	.align		8
        /*0030*/ 	.dword	__unnamed_6
	.align		8
        /*0038*/ 	.dword	_ZZN5flash28permute_output_fp8_VcolmajorIN4cute6TensorINS1_11ArrayEngineIN7cutlass10bfloat16_tELm32EEENS1_6LayoutINS1_5tupleIJNS8_IJNS1_1CILi2EEESA_NS9_ILi8EEEEEENS9_ILi1EEESD_EEENS8_IJNS8_IJSD_SA_NS9_ILi4EEEEEENS9_ILi0EEESH_EEEEEEEEEvRT_E9upper_map
	.align		8
        /*0040*/ 	.dword	_ZN65_INTERNAL_6b7772f6_29_flash_fwd_hdim64_e4m3_sm90_cu_61719c98_43934cuda3std3__45__cpo5beginE
	.align		8
        /*0048*/ 	.dword	_ZN65_INTERNAL_6b7772f6_29_flash_fwd_hdim64_e4m3_sm90_cu_61719c98_43934cuda3std3__45__cpo3endE
	.align		8
        /*0050*/ 	.dword	_ZN65_INTERNAL_6b7772f6_29_flash_fwd_hdim64_e4m3_sm90_cu_61719c98_43934cuda3std3__45__cpo6cbeginE
	.align		8
        /*0058*/ 	.dword	_ZN65_INTERNAL_6b7772f6_29_flash_fwd_hdim64_e4m3_sm90_cu_61719c98_43934cuda3std3__45__cpo4cendE
	.align		8
        /*0060*/ 	.dword	_ZN65_INTERNAL_6b7772f6_29_flash_fwd_hdim64_e4m3_sm90_cu_61719c98_43934cuda3std3__467_GLOBAL__N__6b7772f6_29_flash_fwd_hdim64_e4m3_sm90_cu_61719c98_43936ignoreE
	.align		8
        /*0068*/ 	.dword	_ZN65_INTERNAL_6b7772f6_29_flash_fwd_hdim64_e4m3_sm90_cu_61719c98_43934cuda3std3__419piecewise_constructE
	.align		8
        /*0070*/ 	.dword	_ZN65_INTERNAL_6b7772f6_29_flash_fwd_hdim64_e4m3_sm90_cu_61719c98_43934cuda3std3__48in_placeE
	.align		8
        /*0078*/ 	.dword	_ZN65_INTERNAL_6b7772f6_29_flash_fwd_hdim64_e4m3_sm90_cu_61719c98_43934cuda3std6ranges3__45__cpo4swapE
	.align		8
        /*0080*/ 	.dword	_ZN65_INTERNAL_6b7772f6_29_flash_fwd_hdim64_e4m3_sm90_cu_61719c98_43934cuda3std6ranges3__45__cpo9iter_moveE
	.align		8
        /*0088*/ 	.dword	_ZN65_INTERNAL_6b7772f6_29_flash_fwd_hdim64_e4m3_sm90_cu_61719c98_43934cute7productE
	.align		8
        /*0090*/ 	.dword	_ZN65_INTERNAL_6b7772f6_29_flash_fwd_hdim64_e4m3_sm90_cu_61719c98_43934cute1_E
	.align		8
        /*0098*/ 	.dword	$str$23
	.align		8
        /*00a0*/ 	.dword	$str$24


//--------------------- .text._ZN7cutlass13device_kernelIN5flash11enable_sm90INS1_16FlashAttnFwdSm90INS1_25CollectiveMainloopFwdSm90ILi2EN4cute5tupleIJNS5_1CILi1EEES8_S8_EEENS6_IJNS7_ILi192EEENS7_ILi160EEENS7_ILi64EEEEEELi64ENS_12float_e4m3_tEfNS_4arch4Sm90ELb0ELb0ELb0ELb0ELb0ELb0ELb0ELb1ELb1ELb0ELb0ELb0EEENS1_21CollectiveEpilogueFwdINS6_IJSA_SC_SB_EEES9_NS_10bfloat16_tESG_Li384ELb0ELb0ELb0ELb1EEENS1_29StaticPersistentTileSchedulerILb0EEEEEEEEEvNT_6ParamsE --------------------------
	.section	.text._ZN7cutlass13device_kernelIN5flash11enable_sm90INS1_16FlashAttnFwdSm90INS1_25CollectiveMainloopFwdSm90ILi2EN4cute5tupleIJNS5_1CILi1EEES8_S8_EEENS6_IJNS7_ILi192EEENS7_ILi160EEENS7_ILi64EEEEEELi64ENS_12float_e4m3_tEfNS_4arch4Sm90ELb0ELb0ELb0ELb0ELb0ELb0ELb0ELb1ELb1ELb0ELb0ELb0EEENS1_21CollectiveEpilogueFwdINS6_IJSA_SC_SB_EEES9_NS_10bfloat16_tESG_Li384ELb0ELb0ELb0ELb1EEENS1_29StaticPersistentTileSchedulerILb0EEEEEEEEEvNT_6ParamsE,"ax",@progbits
	.align	128
.text._ZN7cutlass13device_kernelIN5flash11enable_sm90INS1_16FlashAttnFwdSm90INS1_25CollectiveMainloopFwdSm90ILi2EN4cute5tupleIJNS5_1CILi1EEES8_S8_EEENS6_IJNS7_ILi192EEENS7_ILi160EEENS7_ILi64EEEEEELi64ENS_12float_e4m3_tEfNS_4arch4Sm90ELb0ELb0ELb0ELb0ELb0ELb0ELb0ELb1ELb1ELb0ELb0ELb0EEENS1_21CollectiveEpilogueFwdINS6_IJSA_SC_SB_EEES9_NS_10bfloat16_tESG_Li384ELb0ELb0ELb0ELb1EEENS1_29StaticPersistentTileSchedulerILb0EEEEEEEEEvNT_6ParamsE:
        .type           _ZN7cutlass13device_kernelIN5flash11enable_sm90INS1_16FlashAttnFwdSm90INS1_25CollectiveMainloopFwdSm90ILi2EN4cute5tupleIJNS5_1CILi1EEES8_S8_EEENS6_IJNS7_ILi192EEENS7_ILi160EEENS7_ILi64EEEEEELi64ENS_12float_e4m3_tEfNS_4arch4Sm90ELb0ELb0ELb0ELb0ELb0ELb0ELb0ELb1ELb1ELb0ELb0ELb0EEENS1_21CollectiveEpilogueFwdINS6_IJSA_SC_SB_EEES9_NS_10bfloat16_tESG_Li384ELb0ELb0ELb0ELb1EEENS1_29StaticPersistentTileSchedulerILb0EEEEEEEEEvNT_6ParamsE,@function
        .size           _ZN7cutlass13device_kernelIN5flash11enable_sm90INS1_16FlashAttnFwdSm90INS1_25CollectiveMainloopFwdSm90ILi2EN4cute5tupleIJNS5_1CILi1EEES8_S8_EEENS6_IJNS7_ILi192EEENS7_ILi160EEENS7_ILi64EEEEEELi64ENS_12float_e4m3_tEfNS_4arch4Sm90ELb0ELb0ELb0ELb0ELb0ELb0ELb0ELb1ELb1ELb0ELb0ELb0EEENS1_21CollectiveEpilogueFwdINS6_IJSA_SC_SB_EEES9_NS_10bfloat16_tESG_Li384ELb0ELb0ELb0ELb1EEENS1_29StaticPersistentTileSchedulerILb0EEEEEEEEEvNT_6ParamsE,(.L_x_2163 - _ZN7cutlass13device_kernelIN5flash11enable_sm90INS1_16FlashAttnFwdSm90INS1_25CollectiveMainloopFwdSm90ILi2EN4cute5tupleIJNS5_1CILi1EEES8_S8_EEENS6_IJNS7_ILi192EEENS7_ILi160EEENS7_ILi64EEEEEELi64ENS_12float_e4m3_tEfNS_4arch4Sm90ELb0ELb0ELb0ELb0ELb0ELb0ELb0ELb1ELb1ELb0ELb0ELb0EEENS1_21CollectiveEpilogueFwdINS6_IJSA_SC_SB_EEES9_NS_10bfloat16_tESG_Li384ELb0ELb0ELb0ELb1EEENS1_29StaticPersistentTileSchedulerILb0EEEEEEEEEvNT_6ParamsE)
        .other          _ZN7cutlass13device_kernelIN5flash11enable_sm90INS1_16FlashAttnFwdSm90INS1_25CollectiveMainloopFwdSm90ILi2EN4cute5tupleIJNS5_1CILi1EEES8_S8_EEENS6_IJNS7_ILi192EEENS7_ILi160EEENS7_ILi64EEEEEELi64ENS_12float_e4m3_tEfNS_4arch4Sm90ELb0ELb0ELb0ELb0ELb0ELb0ELb0ELb1ELb1ELb0ELb0ELb0EEENS1_21CollectiveEpilogueFwdINS6_IJSA_SC_SB_EEES9_NS_10bfloat16_tESG_Li384ELb0ELb0ELb0ELb1EEENS1_29StaticPersistentTileSchedulerILb0EEEEEEEEEvNT_6ParamsE,@"STO_CUDA_ENTRY STV_DEFAULT"
_ZN7cutlass13device_kernelIN5flash11enable_sm90INS1_16FlashAttnFwdSm90INS1_25CollectiveMainloopFwdSm90ILi2EN4cute5tupleIJNS5_1CILi1EEES8_S8_EEENS6_IJNS7_ILi192EEENS7_ILi160EEENS7_ILi64EEEEEELi64ENS_12float_e4m3_tEfNS_4arch4Sm90ELb0ELb0ELb0ELb0ELb0ELb0ELb0ELb1ELb1ELb0ELb0ELb0EEENS1_21CollectiveEpilogueFwdINS6_IJSA_SC_SB_EEES9_NS_10bfloat16_tESG_Li384ELb0ELb0ELb0ELb1EEENS1_29StaticPersistentTileSchedulerILb0EEEEEEEEEvNT_6ParamsE:
[----:B------:R-:W1:Y:S01]  /*0000*/  LDC R1, c[0x0][0x28] ;  /* 0x00000a00ff017b82 */ /* 0x000e620000000800 */
[----:B------:R-:W2:Y:S01]  /*0010*/  S2R R2, SR_TID.X ;  /* 0x0000000000027919 */ /* 0x000ea20000002100 */
[----:B------:R-:W-:Y:S01]  /*0020*/  ELECT P0, URZ, PT ;  /* 0x00000000003f782f */ /* 0x000fe20003800000 */
[----:B------:R-:W-:Y:S01]  /*0030*/  BSSY B0, `(.L_x_0) ;  /* 0x0000014000007945 */ /* 0x000fe20003800000 */
[----:B--2---:R-:W-:-:S05]  /*0040*/  SHF.R.U32.HI R22, RZ, 0x5, R2 ;  /* 0x00000005ff167819 */ /* 0x004fca0000011602 */
[----:B------:R-:W2:Y:S02]  /*0050*/  SHFL.IDX PT, R0, R22, RZ, 0x1f ;  /* 0x00001fff16007589 */ /* 0x000ea400000e0000 */
[----:B--2---:R-:W-:Y:S02]  /*0060*/  ISETP.EQ.AND P0, PT, R0, RZ, P0 ;  /* 0x000000ff0000720c */ /* 0x004fe40000702270 */
[----:B------:R-:W-:-:S11]  /*0070*/  SHF.R.U32.HI R0, RZ, 0x7, R2 ;  /* 0x00000007ff007819 */ /* 0x000fd60000011602 */
[----:B-1----:R-:W-:Y:S05]  /*0080*/  @!P0 BRA `(.L_x_1) ;  /* 0x0000000000388947 */ /* 0x002fea0003800000 */
[----:B------:R-:W-:Y:S02]  /*0090*/  ULDC.64 UR4, c[0x0][0x198] ;  /* 0x0000660000047ab9 */ /* 0x000fe40000000a00 */
[----:B------:R-:W-:Y:S02]  /*00a0*/  UIADD3 UR6, UP0, UR4, 0x270, URZ ;  /* 0x0000027004067890 */ /* 0x000fe4000ff1e03f */
[----:B------:R-:W-:Y:S02]  /*00b0*/  UIADD3 UR8, UP1, UR4, 0x370, URZ ;  /* 0x0000037004087890 */ /* 0x000fe4000ff3e03f */
[----:B------:R-:W-:Y:S02]  /*00c0*/  UIADD3 UR10, UP2, UR4, 0x470, URZ ;  /* 0x00000470040a7890 */ /* 0x000fe4000ff5e03f */
[----:B------:R-:W-:Y:S02]  /*00d0*/  UIADD3 UR4, UP3, UR4, 0x9f0, URZ ;  /* 0x000009f004047890 */ /* 0x000fe4000ff7e03f */
[----:B------:R-:W-:-:S02]  /*00e0*/  UIADD3.X UR7, URZ, UR5, URZ, UP0, !UPT ;  /* 0x000000053f077290 */ /* 0x000fc400087fe43f */
[----:B------:R-:W-:Y:S02]  /*00f0*/  UIADD3.X UR9, URZ, UR5, URZ, UP1, !UPT ;  /* 0x000000053f097290 */ /* 0x000fe40008ffe43f */
[----:B------:R-:W-:Y:S02]  /*0100*/  UIADD3.X UR11, URZ, UR5, URZ, UP2, !UPT ;  /* 0x000000053f0b7290 */ /* 0x000fe400097fe43f */
[----:B------:R-:W-:-:S03]  /*0110*/  UIADD3.X UR5, URZ, UR5, URZ, UP3, !UPT ;  /* 0x000000053f057290 */ /* 0x000fc60009ffe43f */
[----:B------:R1:W-:Y:S02]  /*0120*/  UTMACCTL.PF [UR6] ;  /* 0x00000000060079b9 */ /* 0x0003e40008040000 */
[----:B------:R1:W-:Y:S02]  /*0130*/  UTMACCTL.PF [UR8] ;  /* 0x00000000080079b9 */ /* 0x0003e40008040000 */
[----:B------:R1:W-:Y:S02]  /*0140*/  UTMACCTL.PF [UR10] ;  /* 0x000000000a0079b9 */ /* 0x0003e40008040000 */
[----:B------:R1:W-:Y:S02]  /*0150*/  UTMACCTL.PF [UR4] ;  /* 0x00000000040079b9 */ /* 0x0003e40008040000 */
[----:B-1----:R-:W-:Y:S01]  /*0160*/  NOP ;  /* 0x0000000000007918 */ /* 0x002fe20000000000 */
.L_x_1:
[----:B------:R-:W-:Y:S05]  /*0170*/  BSYNC B0 ;  /* 0x0000000000007941 */ /* 0x000fea0003800000 */
.L_x_0:
[----:B------:R-:W-:Y:S01]  /*0180*/  VOTEU.ANY UP0, P0 ;  /* 0x00000000003f7886 */ /* 0x000fe20000000100 */
[----:B------:R-:W1:Y:S01]  /*0190*/  SHFL.IDX PT, R0, R0, RZ, 0x1f ;  /* 0x00001fff00007589 */ /* 0x000e6200000e0000 */
[----:B------:R-:W-:Y:S01]  /*01a0*/  UMOV UR4, 0x1 ;  /* 0x0000000100047882 */ /* 0x000fe20000000000 */
[----:B------:R-:W-:Y:S01]  /*01b0*/  VOTEU.ANY UP1, P0 ;  /* 0x00000000003f7886 */ /* 0x000fe20000020100 */
[----:B------:R-:W-:Y:S01]  /*01c0*/  VOTEU.ANY UP2, P0 ;  /* 0x00000000003f7886 */ /* 0x000fe20000040100 */
[----:B------:R-:W2:Y:S01]  /*01d0*/  @UP0 S2UR UR7, SR_CgaCtaId ;  /* 0x00000000000709c3 */ /* 0x000ea20000008800 */
[----:B------:R-:W3:Y:S01]  /*01e0*/  SHFL.IDX PT, R3, R22, RZ, 0x1f ;  /* 0x00001fff16037589 */ /* 0x000ee200000e0000 */
[----:B------:R-:W-:Y:S01]  /*01f0*/  @UP0 UMOV UR6, 0x400 ;  /* 0x0000040000060882 */ /* 0x000fe20000000000 */
[----:B------:R-:W-:-:S04]  /*0200*/  @UP0 UIADD3 UR4, -UR4, 0x100000, URZ ;  /* 0x0010000004040890 */ /* 0x000fc8000fffe13f */
[----:B------:R-:W-:Y:S02]  /*0210*/  @UP0 USHF.L.U32 UR5, UR4, 0xb, URZ ;  /* 0x0000000b04050899 */ /* 0x000fe4000800063f */
[----:B------:R-:W-:Y:S01]  /*0220*/  @UP0 USHF.L.U32 UR4, UR4, 0x1, URZ ;  /* 0x0000000104040899 */ /* 0x000fe2000800063f */
[----:B-1----:R-:W-:Y:S01]  /*0230*/  R2UR UR8, R0 ;  /* 0x00000000000872ca */ /* 0x002fe200000e0000 */
[----:B--2---:R-:W-:Y:S01]  /*0240*/  @UP0 ULEA UR6, UR7, UR6, 0x18 ;  /* 0x0000000607060291 */ /* 0x004fe2000f8ec03f */
[----:B---3--:R-:W-:-:S11]  /*0250*/  ISETP.NE.AND P1, PT, R3, RZ, PT ;  /* 0x000000ff0300720c */ /* 0x008fd60003f25270 */
[----:B------:R-:W-:Y:S01]  /*0260*/  UISETP.NE.AND UP0, UPT, UR8, URZ, UPT ;  /* 0x0000003f0800728c */ /* 0x000fe2000bf05270 */
[----:B------:R-:W1:Y:S02]  /*0270*/  FENCE.VIEW.ASYNC.S ;  /* 0x00000000000073c6 */ /* 0x000e640000000000 */
[----:B-1----:R1:W2:Y:S01]  /*0280*/  @UP1 SYNCS.EXCH.64 URZ, [UR6+0x13200], UR4 ;  /* 0x01320004063f15b2 */ /* 0x0022a20008000100 */
[----:B------:R1:W3:Y:S01]  /*0290*/  @UP2 SYNCS.EXCH.64 URZ, [UR6+0x13220], UR4 ;  /* 0x01322004063f25b2 */ /* 0x0002e20008000100 */
[----:B------:R-:W-:Y:S06]  /*02a0*/  @P1 BRA `(.L_x_2) ;  /* 0x0000000000481947 */ /* 0x000fec0003800000 */
[----:B-1----:R-:W1:Y:S01]  /*02b0*/  S2UR UR5, SR_CgaCtaId ;  /* 0x00000000000579c3 */ /* 0x002e620000008800 */
[----:B------:R-:W-:Y:S01]  /*02c0*/  UMOV UR4, 0x400 ;  /* 0x0000040000047882 */ /* 0x000fe20000000000 */
[----:B------:R-:W-:Y:S01]  /*02d0*/  UMOV UR6, 0x1 ;  /* 0x0000000100067882 */ /* 0x000fe20000000000 */
[----:B------:R-:W-:Y:S01]  /*02e0*/  UMOV UR9, 0x3 ;  /* 0x0000000300097882 */ /* 0x000fe20000000000 */
[----:B------:R-:W-:-:S04]  /*02f0*/  UIADD3 UR6, -UR6, 0x100000, URZ ;  /* 0x0010000006067890 */ /* 0x000fc8000fffe13f */
[----:B------:R-:W-:Y:S02]  /*0300*/  USHF.L.U32 UR7, UR6, 0xb, URZ ;  /* 0x0000000b06077899 */ /* 0x000fe4000800063f */
[----:B------:R-:W-:Y:S01]  /*0310*/  USHF.L.U32 UR6, UR6, 0x1, URZ ;  /* 0x0000000106067899 */ /* 0x000fe2000800063f */
[----:B------:R-:W-:Y:S01]  /*0320*/  ELECT P0, URZ, PT ;  /* 0x00000000003f782f */ /* 0x000fe20003800000 */
[----:B-1----:R-:W-:Y:S02]  /*0330*/  ULEA UR8, UR5, UR4, 0x18 ;  /* 0x0000000405087291 */ /* 0x002fe4000f8ec03f */
[----:B------:R-:W-:-:S04]  /*0340*/  UIADD3 UR4, -UR9, 0x100000, URZ ;  /* 0x0010000009047890 */ /* 0x000fc8000fffe13f */
[----:B------:R-:W-:Y:S02]  /*0350*/  USHF.L.U32 UR5, UR4, 0xb, URZ ;  /* 0x0000000b04057899 */ /* 0x000fe4000800063f */
[----:B------:R-:W-:Y:S01]  /*0360*/  USHF.L.U32 UR4, UR4, 0x1, URZ ;  /* 0x0000000104047899 */ /* 0x000fe2000800063f */
[----:B------:R-:W1:Y:S03]  /*0370*/  FENCE.VIEW.ASYNC.S ;  /* 0x00000000000073c6 */ /* 0x000e660000000000 */
[----:B-1----:R4:W1:Y:S08]  /*0380*/  SYNCS.EXCH.64 URZ, [UR8+0x13230], UR6 ;  /* 0x01323006083f75b2 */ /* 0x0028700008000100 */
[----:B------:R4:W1:Y:S01]  /*0390*/  SYNCS.EXCH.64 URZ, [UR8+0x13240], UR4 ;  /* 0x01324004083f75b2 */ /* 0x0008620008000100 */
[----:B------:R4:W1:Y:S01]  /*03a0*/  SYNCS.EXCH.64 URZ, [UR8+0x13238], UR6 ;  /* 0x01323806083f75b2 */ /* 0x0008620008000100 */
[----:B------:R4:W1:Y:S02]  /*03b0*/  SYNCS.EXCH.64 URZ, [UR8+0x13248], UR4 ;  /* 0x01324804083f75b2 */ /* 0x0008640008000100 */
[----:B----4-:R-:W-:Y:S01]  /*03c0*/  NOP ;  /* 0x0000000000007918 */ /* 0x010fe20000000000 */
.L_x_2:
[----:B------:R-:W4:Y:S01]  /*03d0*/  SHFL.IDX PT, R0, R22, RZ, 0x1f ;  /* 0x00001fff16007589 */ /* 0x000f2200000e0000 */
[----:B------:R-:W-:Y:S01]  /*03e0*/  NOP ;  /* 0x0000000000007918 */ /* 0x000fe20000000000 */
[----:B----4-:R-:W-:-:S13]  /*03f0*/  ISETP.NE.AND P0, PT, R0, RZ, PT ;  /* 0x000000ff0000720c */ /* 0x010fda0003f05270 */
[----:B------:R-:W-:Y:S05]  /*0400*/  @P0 BRA `(.L_x_3) ;  /* 0x0000000000480947 */ /* 0x000fea0003800000 */
[----:B-1----:R-:W1:Y:S01]  /*0410*/  S2UR UR5, SR_CgaCtaId ;  /* 0x00000000000579c3 */ /* 0x002e620000008800 */
[----:B------:R-:W-:Y:S01]  /*0420*/  UMOV UR4, 0x400 ;  /* 0x0000040000047882 */ /* 0x000fe20000000000 */
[----:B------:R-:W-:Y:S01]  /*0430*/  UMOV UR6, 0x80 ;  /* 0x0000008000067882 */ /* 0x000fe20000000000 */
[----:B------:R-:W-:Y:S01]  /*0440*/  UMOV UR7, 0x180 ;  /* 0x0000018000077882 */ /* 0x000fe20000000000 */
[----:B------:R-:W-:Y:S01]  /*0450*/  ELECT P0, URZ, PT ;  /* 0x00000000003f782f */ /* 0x000fe20003800000 */
[----:B-1----:R-:W-:Y:S02]  /*0460*/  ULEA UR8, UR5, UR4, 0x18 ;  /* 0x0000000405087291 */ /* 0x002fe4000f8ec03f */
[----:B------:R-:W-:-:S04]  /*0470*/  UIADD3 UR4, -UR6, 0x100000, URZ ;  /* 0x0010000006047890 */ /* 0x000fc8000fffe13f */
[----:B------:R-:W-:Y:S02]  /*0480*/  USHF.L.U32 UR5, UR4, 0xb, URZ ;  /* 0x0000000b04057899 */ /* 0x000fe4000800063f */
[----:B------:R-:W-:Y:S02]  /*0490*/  USHF.L.U32 UR4, UR4, 0x1, URZ ;  /* 0x0000000104047899 */ /* 0x000fe4000800063f */
        /* <DEDUP_REMOVED lines=9> */
.L_x_3:
[----:B------:R-:W4:Y:S01]  /*0530*/  SHFL.IDX PT, R0, R22, RZ, 0x1f ;  /* 0x00001fff16007589 */ /* 0x000f2200000e0000 */
[----:B------:R-:W-:Y:S01]  /*0540*/  NOP ;  /* 0x0000000000007918 */ /* 0x000fe20000000000 */
[----:B----4-:R-:W-:-:S13]  /*0550*/  ISETP.NE.AND P0, PT, R0, RZ, PT ;  /* 0x000000ff0000720c */ /* 0x010fda0003f05270 */
[----:B------:R-:W-:Y:S05]  /*0560*/  @P0 BRA `(.L_x_4) ;  /* 0x0000000000380947 */ /* 0x000fea0003800000 */
[----:B-1----:R-:W1:Y:S01]  /*0570*/  S2UR UR5, SR_CgaCtaId ;  /* 0x00000000000579c3 */ /* 0x002e620000008800 */
[----:B------:R-:W-:Y:S01]  /*0580*/  UMOV UR4, 0x400 ;  /* 0x0000040000047882 */ /* 0x000fe20000000000 */
[----:B------:R-:W-:Y:S01]  /*0590*/  UMOV UR7, 0x1 ;  /* 0x0000000100077882 */ /* 0x000fe20000000000 */
[----:B------:R-:W-:Y:S01]  /*05a0*/  ELECT P0, URZ, PT ;  /* 0x00000000003f782f */ /* 0x000fe20003800000 */
[----:B-1----:R-:W-:Y:S02]  /*05b0*/  ULEA UR6, UR5, UR4, 0x18 ;  /* 0x0000000405067291 */ /* 0x002fe4000f8ec03f */
[----:B------:R-:W-:-:S04]  /*05c0*/  UIADD3 UR4, -UR7, 0x100000, URZ ;  /* 0x0010000007047890 */ /* 0x000fc8000fffe13f */
[----:B------:R-:W-:Y:S02]  /*05d0*/  USHF.L.U32 UR5, UR4, 0xb, URZ ;  /* 0x0000000b04057899 */ /* 0x000fe4000800063f */
[----:B------:R-:W-:Y:S01]  /*05e0*/  USHF.L.U32 UR4, UR4, 0x1, URZ ;  /* 0x0000000104047899 */ /* 0x000fe2000800063f */
[----:B------:R-:W1:Y:S11]  /*05f0*/  FENCE.VIEW.ASYNC.S ;  /* 0x00000000000073c6 */ /* 0x000e760000000000 */
[----:B-1----:R4:W1:Y:S01]  /*0600*/  SYNCS.EXCH.64 URZ, [UR6+0x13270], UR4 ;  /* 0x01327004063f75b2 */ /* 0x0028620008000100 */
[----:B------:R4:W1:Y:S01]  /*0610*/  SYNCS.EXCH.64 URZ, [UR6+0x13280], UR4 ;  /* 0x01328004063f75b2 */ /* 0x0008620008000100 */
[----:B------:R4:W1:Y:S01]  /*0620*/  SYNCS.EXCH.64 URZ, [UR6+0x13278], UR4 ;  /* 0x01327804063f75b2 */ /* 0x0008620008000100 */
[----:B------:R4:W1:Y:S02]  /*0630*/  SYNCS.EXCH.64 URZ, [UR6+0x13288], UR4 ;  /* 0x01328804063f75b2 */ /* 0x0008640008000100 */
[----:B----4-:R-:W-:Y:S01]  /*0640*/  NOP ;  /* 0x0000000000007918 */ /* 0x010fe20000000000 */
.L_x_4:
        /* <DEDUP_REMOVED lines=22> */
.L_x_5:
        /* <DEDUP_REMOVED lines=22> */
.L_x_6:
[----:B------:R-:W-:Y:S01]  /*0910*/  PLOP3.LUT P0, PT, PT, PT, UP0, 0x80, 0x0 ;  /* 0x000000000000781c */ /* 0x000fe20003f0f008 */
[----:B------:R-:W-:Y:S01]  /*0920*/  UMOV UR46, 0x1 ;  /* 0x00000001002e7882 */ /* 0x000fe20000000000 */
[----:B------:R-:W-:Y:S01]  /*0930*/  NOP ;  /* 0x0000000000007918 */ /* 0x000fe20000000000 */
[----:B------:R-:W-:Y:S01]  /*0940*/  USEL UR46, UR46, 0x2, !UP0 ;  /* 0x000000022e2e7887 */ /* 0x000fe2000c000000 */
[----:B------:R-:W-:Y:S01]  /*0950*/  LOP3.LUT R23, R2, 0x7f, RZ, 0xc0, !PT ;  /* 0x0000007f02177812 */ /* 0x000fe200078ec0ff */
[----:B------:R-:W-:Y:S01]  /*0960*/  ULDC.64 UR50, c[0x0][0x208] ;  /* 0x0000820000327ab9 */ /* 0x000fe20000000a00 */
[----:B-123--:R-:W-:Y:S07]  /*0970*/  BAR.SYNC.DEFER_BLOCKING 0x0 ;  /* 0x0000000000007b1d */ /* 0x00efee0000010000 */
[----:B------:R-:W-:Y:S05]  /*0980*/  @!P0 BRA `(.L_x_7) ;  /* 0x0000006800408947 */ /* 0x000fea0003800000 */
.L_x_8:
[----:B------:R-:W-:-:S08]  /*0990*/  NOP ;  /* 0x0000000000007918 */ /* 0x000fd00000000000 */
[----:B------:R-:W1:Y:S02]  /*09a0*/  USETMAXREG.TRY_ALLOC.CTAPOOL UP0, 0xa0 ;  /* 0x000000a0000079c8 */ /* 0x000e640008000600 */
[----:B-1----:R-:W-:-:S13]  /*09b0*/  PLOP3.LUT P0, PT, PT, PT, UP0, 0x80, 0x0 ;  /* 0x000000000000781c */ /* 0x002fda0003f0f008 */
[----:B------:R-:W-:Y:S05]  /*09c0*/  @!P0 BRA `(.L_x_8) ;  /* 0xfffffffc00f08947 */ /* 0x000fea000383ffff */
[----:B------:R-:W1:Y:S08]  /*09d0*/  S2UR UR48, SR_CTAID.X ;  /* 0x00000000003079c3 */ /* 0x000e700000002500 */
[----:B------:R-:W-:Y:S08]  /*09e0*/  BAR.ARV 0x8, 0x1a0 ;  /* 0x0206800000007b1d */ /* 0x000ff00000002000 */
[----:B------:R-:W1:Y:S02]  /*09f0*/  LDC R0, c[0x0][0xda4] ;  /* 0x00036900ff007b82 */ /* 0x000e640000000800 */
[----:B-1----:R-:W-:-:S13]  /*0a00*/  ISETP.LE.AND P0, PT, R0, UR48, PT ;  /* 0x0000003000007c0c */ /* 0x002fda000bf03270 */
[----:B------:R-:W-:Y:S05]  /*0a10*/  @P0 EXIT ;  /* 0x000000000000094d */ /* 0x000fea0003800000 */
[----:B------:R-:W-:Y:S01]  /*0a20*/  VIADD R0, R2, 0xffffff80 ;  /* 0xffffff8002007836 */ /* 0x000fe20000000000 */
[----:B------:R-:W1:Y:S01]  /*0a30*/  S2UR UR39, SR_CgaCtaId ;  /* 0x00000000002779c3 */ /* 0x000e620000008800 */
[----:B------:R-:W-:Y:S01]  /*0a40*/  UMOV UR40, 0x400 ;  /* 0x0000040000287882 */ /* 0x000fe20000000000 */
[----:B------:R-:W-:Y:S02]  /*0a50*/  ULOP3.LUT UR47, UR46, 0x1, URZ, 0xfc, !UPT ;  /* 0x000000012e2f7892 */ /* 0x000fe4000f8efc3f */
[----:B------:R-:W-:Y:S01]  /*0a60*/  SHF.R.S32.HI R3, RZ, 0x1f, R0 ;  /* 0x0000001fff037819 */ /* 0x000fe20000011400 */
[----:B------:R-:W-:Y:S01]  /*0a70*/  ULDC.64 UR52, c[0x0][0x198] ;  /* 0x0000660000347ab9 */ /* 0x000fe20000000a00 */
[----:B------:R-:W-:Y:S01]  /*0a80*/  UMOV UR36, URZ ;  /* 0x0000003f00247c82 */ /* 0x000fe20008000000 */
[----:B------:R-:W-:Y:S01]  /*0a90*/  UMOV UR37, URZ ;  /* 0x0000003f00257c82 */ /* 0x000fe20008000000 */
[CC--:B------:R-:W-:Y:S01]  /*0aa0*/  LEA.HI R22, R3.reuse, R0.reuse, RZ, 0x7 ;  /* 0x0000000003167211 */ /* 0x0c0fe200078f38ff */
[----:B------:R-:W2:Y:S01]  /*0ab0*/  S2UR UR6, SR_SWINHI ;  /* 0x00000000000679c3 */ /* 0x000ea20000002f00 */
[----:B------:R-:W-:Y:S01]  /*0ac0*/  LEA.HI R6, R3, R0, RZ, 0x4 ;  /* 0x0000000003067211 */ /* 0x000fe200078f20ff */
[----:B------:R-:W-:Y:S01]  /*0ad0*/  UMOV UR38, URZ ;  /* 0x0000003f00267c82 */ /* 0x000fe20008000000 */
[----:B------:R-:W-:-:S02]  /*0ae0*/  LOP3.LUT R19, R22, 0xffffff80, RZ, 0xc0, !PT ;  /* 0xffffff8016137812 */ /* 0x000fc400078ec0ff */
[----:B------:R-:W-:Y:S02]  /*0af0*/  SHF.R.S32.HI R7, RZ, 0x4, R6 ;  /* 0x00000004ff077819 */ /* 0x000fe40000011406 */
[----:B------:R-:W-:Y:S01]  /*0b00*/  LEA.HI R17, R3, R0, RZ, 0x5 ;  /* 0x0000000003117211 */ /* 0x000fe200078f28ff */
[----:B------:R-:W-:Y:S01]  /*0b10*/  IMAD.IADD R19, R0, 0x1, -R19 ;  /* 0x0000000100137824 */ /* 0x000fe200078e0a13 */
[C---:B------:R-:W-:Y:S02]  /*0b20*/  LEA.HI R8, R6.reuse, R7, RZ, 0x1 ;  /* 0x0000000706087211 */ /* 0x040fe400078f08ff */
[----:B------:R-:W-:Y:S02]  /*0b30*/  LOP3.LUT R3, R6, 0x3fffff0, RZ, 0xc0, !PT ;  /* 0x03fffff006037812 */ /* 0x000fe400078ec0ff */
[----:B------:R-:W-:Y:S02]  /*0b40*/  SHF.R.S32.HI R4, RZ, 0x1f, R19 ;  /* 0x0000001fff047819 */ /* 0x000fe40000011413 */
[----:B------:R-:W-:Y:S01]  /*0b50*/  SHF.R.S32.HI R17, RZ, 0x5, R17 ;  /* 0x00000005ff117819 */ /* 0x000fe20000011411 */
[----:B------:R-:W-:Y:S01]  /*0b60*/  IMAD.IADD R0, R0, 0x1, -R3 ;  /* 0x0000000100007824 */ /* 0x000fe200078e0a03 */
[----:B------:R-:W-:Y:S01]  /*0b70*/  LEA.HI R5, R4, R19, RZ, 0x2 ;  /* 0x0000001304057211 */ /* 0x000fe200078f10ff */
[----:B-1----:R-:W-:Y:S01]  /*0b80*/  ULEA UR40, UR39, UR40, 0x18 ;  /* 0x0000002827287291 */ /* 0x002fe2000f8ec03f */
[----:B------:R-:W-:Y:S01]  /*0b90*/  LOP3.LUT R8, R8, 0x1ffffffe, RZ, 0xc0, !PT ;  /* 0x1ffffffe08087812 */ /* 0x000fe200078ec0ff */
[----:B------:R-:W-:Y:S01]  /*0ba0*/  IMAD R3, R17, 0x10, R0 ;  /* 0x0000001011037824 */ /* 0x000fe200078e0200 */
[----:B------:R-:W-:-:S02]  /*0bb0*/  SHF.R.S32.HI R6, RZ, 0x2, R5 ;  /* 0x00000002ff067819 */ /* 0x000fc40000011405 */
[----:B------:R-:W-:Y:S01]  /*0bc0*/  SHF.R.S32.HI R9, RZ, 0x1f, R5 ;  /* 0x0000001fff097819 */ /* 0x000fe20000011405 */
[----:B------:R-:W-:Y:S01]  /*0bd0*/  IMAD.IADD R8, R7, 0x1, -R8 ;  /* 0x0000000107087824 */ /* 0x000fe200078e0a08 */
[----:B------:R-:W-:Y:S01]  /*0be0*/  SHF.R.S32.HI R22, RZ, 0x7, R22 ;  /* 0x00000007ff167819 */ /* 0x000fe20000011416 */
[----:B------:R-:W-:Y:S01]  /*0bf0*/  UMOV UR4, UR40 ;  /* 0x0000002800047c82 */ /* 0x000fe20008000000 */
[----:B--2---:R-:W-:Y:S01]  /*0c00*/  UMOV UR5, UR6 ;  /* 0x0000000600057c82 */ /* 0x004fe20008000000 */
[----:B------:R-:W-:Y:S01]  /*0c10*/  LEA.HI R9, R9, R6, RZ, 0x3 ;  /* 0x0000000609097211 */ /* 0x000fe200078f18ff */
[----:B------:R-:W-:Y:S02]  /*0c20*/  IMAD R8, R3, 0x8, R8 ;  /* 0x0000000803087824 */ /* 0x000fe400078e0208 */
[----:B------:R-:W-:Y:S01]  /*0c30*/  IMAD.HI R0, R22, 0x55555556, RZ ;  /* 0x5555555616007827 */ /* 0x000fe200078e02ff */
[----:B------:R-:W-:-:S03]  /*0c40*/  LOP3.LUT R9, R9, 0xfffffff8, RZ, 0xc0, !PT ;  /* 0xfffffff809097812 */ /* 0x000fc600078ec0ff */
[----:B------:R-:W-:Y:S01]  /*0c50*/  IMAD.MOV.U32 R7, RZ, RZ, -0x2 ;  /* 0xfffffffeff077424 */ /* 0x000fe200078e00ff */
[----:B------:R-:W-:Y:S01]  /*0c60*/  LEA.HI R3, R0, R0, RZ, 0x1 ;  /* 0x0000000000037211 */ /* 0x000fe200078f08ff */
[----:B------:R-:W-:Y:S01]  /*0c70*/  IMAD.IADD R9, R6, 0x1, -R9 ;  /* 0x0000000106097824 */ /* 0x000fe200078e0a09 */
[----:B------:R-:W-:Y:S01]  /*0c80*/  LEA.HI R6, R4, R19, RZ, 0x5 ;  /* 0x0000001304067211 */ /* 0x000fe200078f28ff */
[----:B------:R-:W-:Y:S01]  /*0c90*/  IMAD.U32 R156, RZ, RZ, UR4 ;  /* 0x00000004ff9c7e24 */ /* 0x000fe2000f8e00ff */
[----:B------:R-:W-:Y:S01]  /*0ca0*/  LOP3.LUT R4, R5, 0x7ffffffc, RZ, 0xc0, !PT ;  /* 0x7ffffffc05047812 */ /* 0x000fe200078ec0ff */
[----:B------:R-:W-:Y:S01]  /*0cb0*/  IMAD.U32 R157, RZ, RZ, UR5 ;  /* 0x00000005ff9d7e24 */ /* 0x000fe2000f8e00ff */
[----:B------:R-:W-:Y:S01]  /*0cc0*/  SHF.R.S32.HI R6, RZ, 0x5, R6 ;  /* 0x00000005ff067819 */ /* 0x000fe20000011406 */
[----:B------:R-:W-:Y:S02]  /*0cd0*/  IMAD.SHL.U32 R5, R8, 0x8, RZ ;  /* 0x0000000808057824 */ /* 0x000fe400078e00ff */
[----:B------:R-:W-:-:S02]  /*0ce0*/  IMAD.IADD R4, R19, 0x1, -R4 ;  /* 0x0000000113047824 */ /* 0x000fc400078e0a04 */
[----:B------:R-:W-:Y:S02]  /*0cf0*/  IMAD R3, R3, -0x3, R22 ;  /* 0xfffffffd03037824 */ /* 0x000fe400078e0216 */
[----:B------:R-:W-:Y:S02]  /*0d00*/  IMAD R6, R6, 0x10, R9 ;  /* 0x0000001006067824 */ /* 0x000fe400078e0209 */
[----:B------:R-:W-:Y:S02]  /*0d10*/  IMAD R18, R4, R7, 0xa0 ;  /* 0x000000a004127424 */ /* 0x000fe400078e0207 */
[----:B------:R-:W-:-:S04]  /*0d20*/  IMAD.WIDE R156, R5, 0x2, R156 ;  /* 0x00000002059c7825 */ /* 0x000fc800078e029c */
[----:B------:R-:W-:-:S07]  /*0d30*/  IMAD R16, R3, 0x40, R6 ;  /* 0x0000004003107824 */ /* 0x000fce00078e0206 */
.L_x_33:
[----:B------:R-:W-:Y:S01]  /*0d40*/  ULDC UR4, c[0x0][0xda8] ;  /* 0x00036a0000047ab9 */ /* 0x000fe20000000800 */
[----:B------:R-:W-:Y:S01]  /*0d50*/  ULDC UR43, c[0x0][0xdb4] ;  /* 0x00036d00002b7ab9 */ /* 0x000fe20000000800 */
[----:B------:R-:W-:Y:S01]  /*0d60*/  UISETP.NE.AND UP1, UPT, UR4, 0x1, UPT ;  /* 0x000000010400788c */ /* 0x000fe2000bf25270 */
[----:B------:R-:W-:Y:S01]  /*0d70*/  IMAD.MOV.U32 R3, RZ, RZ, 0x3f800000 ;  /* 0x3f800000ff037424 */ /* 0x000fe200078e00ff */
[----:B------:R-:W-:Y:S01]  /*0d80*/  UISETP.NE.AND UP2, UPT, UR43, 0x1, UPT ;  /* 0x000000012b00788c */ /* 0x000fe2000bf45270 */
[----:B------:R-:W-:Y:S01]  /*0d90*/  IMAD.MOV.U32 R0, RZ, RZ, 0x3f800000 ;  /* 0x3f800000ff007424 */ /* 0x000fe200078e00ff */
[----:B------:R-:W-:Y:S01]  /*0da0*/  ULDC.64 UR4, c[0x0][0x990] ;  /* 0x0002640000047ab9 */ /* 0x000fe20000000a00 */
[----:B------:R-:W-:Y:S01]  /*0db0*/  UMOV UR45, UR48 ;  /* 0x00000030002d7c82 */ /* 0x000fe20008000000 */
[----:B------:R-:W-:Y:S01]  /*0dc0*/  UISETP.NE.U32.AND UP0, UPT, UR4, URZ, UPT ;  /* 0x0000003f0400728c */ /* 0x000fe2000bf05070 */
[----:B------:R-:W1:Y:S01]  /*0dd0*/  SHFL.IDX PT, R8, R22, RZ, 0x1f ;  /* 0x00001fff16087589 */ /* 0x000e6200000e0000 */
[----:B------:R-:W-:-:S02]  /*0de0*/  ULDC UR54, c[0x0][0x404] ;  /* 0x0001010000367ab9 */ /* 0x000fc40000000800 */
[----:B------:R-:W-:Y:S01]  /*0df0*/  UISETP.NE.AND.EX UP0, UPT, UR5, URZ, UPT, UP0 ;  /* 0x0000003f0500728c */ /* 0x000fe2000bf05300 */
[----:B------:R-:W-:Y:S01]  /*0e00*/  @UP1 ULDC UR6, c[0x0][0xdac] ;  /* 0x00036b0000061ab9 */ /* 0x000fe20000000800 */
[----:B------:R-:W-:Y:S01]  /*0e10*/  @UP1 ULDC UR8, c[0x0][0xdb0] ;  /* 0x00036c0000081ab9 */ /* 0x000fe20000000800 */
[----:B------:R-:W-:Y:S01]  /*0e20*/  UIMAD.WIDE.U32 UR6, UR48, UR6, URZ ;  /* 0x00000006300672a5 */ /* 0x000fe2000f8e003f */
[----:B------:R-:W-:Y:S02]  /*0e30*/  @UP2 ULDC.64 UR10, c[0x0][0xdb8] ;  /* 0x00036e00000a2ab9 */ /* 0x000fe40000000a00 */
[----:B------:R-:W-:Y:S01]  /*0e40*/  PLOP3.LUT P0, PT, PT, PT, UP0, 0x80, 0x0 ;  /* 0x000000000000781c */ /* 0x000fe20003f0f008 */
[----:B------:R-:W-:-:S03]  /*0e50*/  @UP1 USHF.R.U32.HI UR45, URZ, UR8, UR7 ;  /* 0x000000083f2d1299 */ /* 0x000fc60008011607 */
[----:B------:R-:W-:Y:S01]  /*0e60*/  ULDC.64 UR6, c[0x0][0x998] ;  /* 0x0002660000067ab9 */ /* 0x000fe20000000a00 */
[----:B------:R-:W-:Y:S02]  /*0e70*/  UIMAD.WIDE.U32 UR8, UR45, UR10, URZ ;  /* 0x0000000a2d0872a5 */ /* 0x000fe4000f8e003f */
[----:B------:R-:W-:Y:S01]  /*0e80*/  UISETP.NE.U32.AND UP1, UPT, UR6, URZ, UPT ;  /* 0x0000003f0600728c */ /* 0x000fe2000bf25070 */
[----:B------:R-:W-:Y:S01]  /*0e90*/  ULDC UR10, c[0x0][0x428] ;  /* 0x00010a00000a7ab9 */ /* 0x000fe20000000800 */
[----:B------:R-:W-:Y:S02]  /*0ea0*/  UMOV UR44, UR45 ;  /* 0x0000002d002c7c82 */ /* 0x000fe40008000000 */
[----:B------:R-:W-:Y:S02]  /*0eb0*/  UISETP.NE.AND.EX UP1, UPT, UR7, URZ, UPT, UP1 ;  /* 0x0000003f0700728c */ /* 0x000fe4000bf25310 */
[----:B------:R-:W-:Y:S02]  /*0ec0*/  @UP2 USHF.R.U32.HI UR44, URZ, UR11, UR9 ;  /* 0x0000000b3f2c2299 */ /* 0x000fe40008011609 */
[----:B------:R-:W-:-:S02]  /*0ed0*/  UISETP.NE.AND UP2, UPT, UR10, 0x1, UPT ;  /* 0x000000010a00788c */ /* 0x000fc4000bf45270 */
[----:B------:R-:W-:Y:S01]  /*0ee0*/  @UP0 USHF.R.S32.HI UR8, URZ, 0x1f, UR44 ;  /* 0x0000001f3f080899 */ /* 0x000fe2000801142c */
[----:B------:R-:W-:Y:S01]  /*0ef0*/  PLOP3.LUT P1, PT, PT, PT, UP1, 0x80, 0x0 ;  /* 0x000000000000781c */ /* 0x000fe20003f2f018 */
[----:B------:R-:W-:Y:S01]  /*0f00*/  @UP0 ULDC.64 UR14, c[0x0][0x9a8] ;  /* 0x00026a00000e0ab9 */ /* 0x000fe20000000a00 */
[----:B------:R-:W-:Y:S02]  /*0f10*/  UIADD3 UR11, -UR44, URZ, URZ ;  /* 0x0000003f2c0b7290 */ /* 0x000fe4000fffe13f */
[----:B------:R-:W-:Y:S02]  /*0f20*/  @UP0 UIMAD UR10, UR8, UR14, URZ ;  /* 0x0000000e080a02a4 */ /* 0x000fe4000f8e023f */
[----:B------:R-:W-:Y:S02]  /*0f30*/  @UP0 UIMAD.WIDE.U32 UR8, UR44, UR14, URZ ;  /* 0x0000000e2c0802a5 */ /* 0x000fe4000f8e003f */
[----:B------:R-:W-:Y:S02]  /*0f40*/  UIMAD UR43, UR43, UR11, UR45 ;  /* 0x0000000b2b2b72a4 */ /* 0x000fe4000f8e022d */
[----:B------:R-:W-:Y:S01]  /*0f50*/  @UP1 USHF.R.S32.HI UR14, URZ, 0x1f, UR44 ;  /* 0x0000001f3f0e1899 */ /* 0x000fe2000801142c */
[----:B------:R-:W-:Y:S01]  /*0f60*/  @UP1 ULDC.64 UR16, c[0x0][0x9b8] ;  /* 0x00026e0000101ab9 */ /* 0x000fe20000000a00 */
[----:B------:R-:W-:Y:S01]  /*0f70*/  @UP0 UIMAD UR15, UR44, UR15, UR10 ;  /* 0x0000000f2c0f02a4 */ /* 0x000fe2000f8e020a */
[----:B------:R-:W-:Y:S01]  /*0f80*/  @UP2 ULDC UR12, c[0x0][0x42c] ;  /* 0x00010b00000c2ab9 */ /* 0x000fe20000000800 */
[----:B------:R-:W-:-:S02]  /*0f90*/  @UP1 UIMAD.WIDE.U32 UR10, UR44, UR16, URZ ;  /* 0x000000102c0a12a5 */ /* 0x000fc4000f8e003f */
[----:B------:R-:W-:Y:S02]  /*0fa0*/  UIMAD.WIDE.U32 UR12, UR43, UR12, URZ ;  /* 0x0000000c2b0c72a5 */ /* 0x000fe4000f8e003f */
[----:B------:R-:W-:Y:S01]  /*0fb0*/  @UP1 UIMAD UR16, UR14, UR16, URZ ;  /* 0x000000100e1012a4 */ /* 0x000fe2000f8e023f */
[----:B------:R-:W-:Y:S02]  /*0fc0*/  @UP2 ULDC UR18, c[0x0][0x430] ;  /* 0x00010c0000122ab9 */ /* 0x000fe40000000800 */
[----:B------:R-:W-:Y:S01]  /*0fd0*/  UMOV UR14, UR43 ;  /* 0x0000002b000e7c82 */ /* 0x000fe20008000000 */
[----:B------:R-:W-:Y:S02]  /*0fe0*/  @UP2 USHF.R.U32.HI UR14, URZ, UR18, UR13 ;  /* 0x000000123f0e2299 */ /* 0x000fe4000801160d */
[----:B------:R-:W-:Y:S02]  /*0ff0*/  @UP1 UIMAD UR16, UR44, UR17, UR16 ;  /* 0x000000112c1012a4 */ /* 0x000fe4000f8e0210 */
[----:B------:R-:W-:-:S02]  /*1000*/  @UP0 USHF.R.S32.HI UR12, URZ, 0x1f, UR14 ;  /* 0x0000001f3f0c0899 */ /* 0x000fc4000801140e */
[----:B------:R-:W-:Y:S01]  /*1010*/  @UP1 USHF.R.S32.HI UR13, URZ, 0x1f, UR14 ;  /* 0x0000001f3f0d1899 */ /* 0x000fe2000801140e */
[----:B------:R-:W-:Y:S01]  /*1020*/  @UP0 ULDC.64 UR18, c[0x0][0x9b0] ;  /* 0x00026c0000120ab9 */ /* 0x000fe20000000a00 */
[----:B------:R-:W-:Y:S02]  /*1030*/  @UP1 UIADD3 UR11, UR11, UR16, URZ ;  /* 0x000000100b0b1290 */ /* 0x000fe4000fffe03f */
[----:B------:R-:W-:Y:S01]  /*1040*/  @UP0 UIADD3 UR9, UR9, UR15, URZ ;  /* 0x0000000f09090290 */ /* 0x000fe2000fffe03f */
[----:B------:R-:W-:Y:S01]  /*1050*/  @UP1 ULDC.64 UR16, c[0x0][0x9c0] ;  /* 0x0002700000101ab9 */ /* 0x000fe20000000a00 */
[----:B------:R-:W-:Y:S02]  /*1060*/  @UP0 UIMAD UR12, UR12, UR18, URZ ;  /* 0x000000120c0c02a4 */ /* 0x000fe4000f8e023f */
[----:B------:R-:W-:Y:S02]  /*1070*/  @UP1 UIMAD UR13, UR13, UR16, URZ ;  /* 0x000000100d0d12a4 */ /* 0x000fe4000f8e023f */
[----:B------:R-:W-:-:S02]  /*1080*/  @UP0 UIMAD.WIDE.U32 UR8, UR14, UR18, UR8 ;  /* 0x000000120e0802a5 */ /* 0x000fc4000f8e0008 */
[----:B------:R-:W-:Y:S02]  /*1090*/  @UP0 UIMAD UR12, UR14, UR19, UR12 ;  /* 0x000000130e0c02a4 */ /* 0x000fe4000f8e020c */
[----:B------:R-:W-:Y:S02]  /*10a0*/  @UP1 UIMAD.WIDE.U32 UR10, UR14, UR16, UR10 ;  /* 0x000000100e0a12a5 */ /* 0x000fe4000f8e000a */
[----:B------:R-:W-:Y:S02]  /*10b0*/  @UP1 UIMAD UR13, UR14, UR17, UR13 ;  /* 0x000000110e0d12a4 */ /* 0x000fe4000f8e020d */
[----:B------:R-:W-:Y:S02]  /*10c0*/  @UP0 UIADD3 UR12, UR9, UR12, URZ ;  /* 0x0000000c090c0290 */ /* 0x000fe4000fffe03f */
[----:B------:R-:W-:Y:S02]  /*10d0*/  @UP0 ULEA UR4, UP3, UR8, UR4, 0x2 ;  /* 0x0000000408040291 */ /* 0x000fe4000f86103f */
[----:B------:R-:W-:-:S02]  /*10e0*/  @UP1 ULEA UR6, UP4, UR10, UR6, 0x2 ;  /* 0x000000060a061291 */ /* 0x000fc4000f88103f */
[----:B------:R-:W-:Y:S02]  /*10f0*/  @UP1 UIADD3 UR9, UR11, UR13, URZ ;  /* 0x0000000d0b091290 */ /* 0x000fe4000fffe03f */
[----:B------:R-:W-:Y:S01]  /*1100*/  @UP0 ULEA.HI.X UR5, UR8, UR5, UR12, 0x2, UP3 ;  /* 0x0000000508050291 */ /* 0x000fe200098f140c */
[----:B------:R-:W-:Y:S01]  /*1110*/  IMAD.U32 R4, RZ, RZ, UR4 ;  /* 0x00000004ff047e24 */ /* 0x000fe2000f8e00ff */
[----:B------:R-:W-:Y:S01]  /*1120*/  @UP1 ULEA.HI.X UR7, UR10, UR7, UR9, 0x2, UP4 ;  /* 0x000000070a071291 */ /* 0x000fe2000a0f1409 */
[----:B------:R-:W-:Y:S01]  /*1130*/  IMAD.U32 R6, RZ, RZ, UR6 ;  /* 0x00000006ff067e24 */ /* 0x000fe2000f8e00ff */
[----:B------:R-:W-:Y:S01]  /*1140*/  ULDC UR8, c[0x0][0x2e0] ;  /* 0x0000b80000087ab9 */ /* 0x000fe20000000800 */
[----:B------:R-:W-:Y:S01]  /*1150*/  ULDC UR9, c[0x0][0x988] ;  /* 0x0002620000097ab9 */ /* 0x000fe20000000800 */
[----:B------:R-:W-:Y:S01]  /*1160*/  IMAD.U32 R5, RZ, RZ, UR5 ;  /* 0x00000005ff057e24 */ /* 0x000fe2000f8e00ff */
[----:B------:R-:W-:Y:S01]  /*1170*/  @UP2 ULDC UR10, c[0x0][0x430] ;  /* 0x00010c00000a2ab9 */ /* 0x000fe20000000800 */
[----:B------:R-:W-:Y:S01]  /*1180*/  IMAD.U32 R7, RZ, RZ, UR7 ;  /* 0x00000007ff077e24 */ /* 0x000fe2000f8e00ff */
[----:B-1----:R-:W-:Y:S01]  /*1190*/  R2UR UR6, R8 ;  /* 0x00000000080672ca */ /* 0x002fe200000e0000 */
[----:B------:R-:W-:Y:S01]  /*11a0*/  ULDC.64 UR4, c[0x0][0x3f8] ;  /* 0x0000fe0000047ab9 */ /* 0x000fe20000000a00 */
[----:B------:R-:W2:Y:S04]  /*11b0*/  @P0 LDG.E R3, desc[UR50][R4.64] ;  /* 0x0000003204030981 */ /* 0x000ea8000c1e1900 */
[----:B------:R-:W2:Y:S01]  /*11c0*/  @P1 LDG.E R0, desc[UR50][R6.64] ;  /* 0x0000003206001981 */ /* 0x000ea2000c1e1900 */
[----:B------:R-:W-:-:S02]  /*11d0*/  UISETP.NE.U32.AND UP0, UPT, UR4, URZ, UPT ;  /* 0x0000003f0400728c */ /* 0x000fc4000bf05070 */
[----:B------:R-:W-:Y:S02]  /*11e0*/  UIADD3 UR7, UR40, 0xb000, URZ ;  /* 0x0000b00028077890 */ /* 0x000fe4000fffe03f */
[----:B------:R-:W-:Y:S02]  /*11f0*/  UISETP.NE.AND.EX UP0, UPT, UR5, URZ, UPT, UP0 ;  /* 0x0000003f0500728c */ /* 0x000fe4000bf05300 */
[----:B------:R-:W-:Y:S02]  /*1200*/  UIMAD.WIDE UR4, UR6, 0x55555556, URZ ;  /* 0x55555556060478a5 */ /* 0x000fe4000f8e023f */
[----:B------:R-:W-:Y:S02]  /*1210*/  USEL UR54, UR54, 0x1, UP0 ;  /* 0x0000000136367887 */ /* 0x000fe40008000000 */
[----:B------:R-:W-:Y:S02]  /*1220*/  ULOP3.LUT UP0, URZ, UR7, 0x9f, URZ, 0xc0, !UPT ;  /* 0x0000009f073f7892 */ /* 0x000fe4000f80c03f */
[----:B------:R-:W-:-:S02]  /*1230*/  UIMAD UR54, UR54, UR8, URZ ;  /* 0x00000008363672a4 */ /* 0x000fc4000f8e023f */
[----:B------:R-:W-:Y:S02]  /*1240*/  ULEA.HI UR5, UR5, UR5, URZ, 0x1 ;  /* 0x0000000505057291 */ /* 0x000fe4000f8f083f */
[----:B------:R-:W-:Y:S01]  /*1250*/  UIADD3 UR4, UR54, 0x9f, URZ ;  /* 0x0000009f36047890 */ /* 0x000fe2000fffe03f */
[----:B------:R-:W-:Y:S01]  /*1260*/  PLOP3.LUT P0, PT, PT, PT, UP0, 0x80, 0x0 ;  /* 0x000000000000781c */ /* 0x000fe20003f0f008 */
[----:B------:R-:W-:Y:S02]  /*1270*/  UIMAD UR6, UR5, -0x3, UR6 ;  /* 0xfffffffd050678a4 */ /* 0x000fe4000f8e0206 */
[----:B------:R-:W-:Y:S02]  /*1280*/  UIMAD.WIDE UR4, UR4, 0x66666667, URZ ;  /* 0x66666667040478a5 */ /* 0x000fe4000f8e023f */
[----:B------:R-:W-:Y:S01]  /*1290*/  ULEA UR6, UR6, UR7, 0xc ;  /* 0x0000000706067291 */ /* 0x000fe2000f8e603f */
[----:B------:R-:W-:Y:S01]  /*12a0*/  @UP2 ULDC UR8, c[0x0][0x42c] ;  /* 0x00010b0000082ab9 */ /* 0x000fe20000000800 */
[----:B------:R-:W-:-:S02]  /*12b0*/  UMOV UR42, UR43 ;  /* 0x0000002b002a7c82 */ /* 0x000fc40008000000 */
[----:B------:R-:W-:Y:S01]  /*12c0*/  USHF.R.U32.HI UR6, URZ, 0x4, UR6 ;  /* 0x000000043f067899 */ /* 0x000fe20008011606 */
[----:B------:R-:W-:Y:S01]  /*12d0*/  UMOV UR49, UR5 ;  /* 0x0000000500317c82 */ /* 0x000fe20008000000 */
[----:B------:R-:W-:Y:S02]  /*12e0*/  UIMAD.WIDE.U32 UR4, UR43, UR8, URZ ;  /* 0x000000082b0472a5 */ /* 0x000fe4000f8e003f */
[----:B------:R-:W-:Y:S02]  /*12f0*/  USHF.R.U32.HI UR7, URZ, 0x1f, UR49 ;  /* 0x0000001f3f077899 */ /* 0x000fe40008011631 */
[----:B------:R-:W-:Y:S02]  /*1300*/  ULOP3.LUT UR55, UR6, 0x3fff, URZ, 0xc0, !UPT ;  /* 0x00003fff06377892 */ /* 0x000fe4000f8ec03f */
[----:B------:R-:W-:Y:S02]  /*1310*/  ULEA.HI.SX32 UR49, UR49, UR7, 0x1a ;  /* 0x0000000731317291 */ /* 0x000fe4000f8fd23f */
[----:B------:R-:W-:Y:S01]  /*1320*/  @UP2 USHF.R.U32.HI UR42, URZ, UR10, UR5 ;  /* 0x0000000a3f2a2299 */ /* 0x000fe20008011605 */
[----:B--2---:R-:W-:-:S04]  /*1330*/  FMUL.FTZ R0, R3, R0 ;  /* 0x0000000003007220 */ /* 0x004fc80000410000 */
[----:B------:R-:W-:-:S05]  /*1340*/  FMUL.FTZ R0, R0, UR9 ;  /* 0x0000000900007c20 */ /* 0x000fca0008410000 */
[----:B------:R-:W-:Y:S01]  /*1350*/  R2UR UR41, R0 ;  /* 0x00000000002972ca */ /* 0x000fe200000e0000 */
[----:B------:R-:W-:-:S14]  /*1360*/  @!P0 BRA `(.L_x_9) ;  /* 0x0000000000408947 */ /* 0x000fdc0003800000 */
[----:B------:R-:W-:Y:S01]  /*1370*/  MOV R0, 0x0 ;  /* 0x0000000000007802 */ /* 0x000fe20000000f00 */
[----:B------:R-:W-:Y:S01]  /*1380*/  ULDC.64 UR4, c[0x4][0x98] ;  /* 0x0100260000047ab9 */ /* 0x000fe20000000a00 */
[----:B------:R-:W-:Y:S01]  /*1390*/  ULDC.64 UR6, c[0x4][0x28] ;  /* 0x01000a0000067ab9 */ /* 0x000fe20000000a00 */
[----:B------:R-:W-:Y:S01]  /*13a0*/  IMAD.U32 R4, RZ, RZ, UR4 ;  /* 0x00000004ff047e24 */ /* 0x000fe2000f8e00ff */
[----:B------:R1:W2:Y:S01]  /*13b0*/  LDC.64 R14, c[0x4][R0] ;  /* 0x01000000000e7b82 */ /* 0x0002a20000000a00 */
[----:B------:R-:W-:Y:S01]  /*13c0*/  IMAD.U32 R5, RZ, RZ, UR5 ;  /* 0x00000005ff057e24 */ /* 0x000fe2000f8e00ff */
[----:B------:R-:W-:Y:S01]  /*13d0*/  ULDC.64 UR4, c[0x4][0xa0] ;  /* 0x0100280000047ab9 */ /* 0x000fe20000000a00 */
[----:B------:R-:W-:Y:S02]  /*13e0*/  IMAD.U32 R10, RZ, RZ, UR6 ;  /* 0x00000006ff0a7e24 */ /* 0x000fe4000f8e00ff */
[----:B------:R-:W-:Y:S02]  /*13f0*/  IMAD.U32 R6, RZ, RZ, UR4 ;  /* 0x00000004ff067e24 */ /* 0x000fe4000f8e00ff */
[----:B------:R-:W-:-:S02]  /*1400*/  IMAD.U32 R7, RZ, RZ, UR5 ;  /* 0x00000005ff077e24 */ /* 0x000fc4000f8e00ff */
[----:B------:R-:W-:Y:S02]  /*1410*/  IMAD.U32 R11, RZ, RZ, UR7 ;  /* 0x00000007ff0b7e24 */ /* 0x000fe4000f8e00ff */
[----:B------:R-:W-:Y:S02]  /*1420*/  IMAD.MOV.U32 R8, RZ, RZ, 0x70 ;  /* 0x00000070ff087424 */ /* 0x000fe400078e00ff */
[----:B------:R-:W-:Y:S02]  /*1430*/  IMAD.MOV.U32 R12, RZ, RZ, 0x1 ;  /* 0x00000001ff0c7424 */ /* 0x000fe400078e00ff */
[----:B-1----:R-:W-:-:S07]  /*1440*/  IMAD.MOV.U32 R13, RZ, RZ, RZ ;  /* 0x000000ffff0d7224 */ /* 0x002fce00078e00ff */
[----:B------:R-:W-:-:S07]  /*1450*/  LEPC R20, `(.L_x_9) ;  /* 0x000000001014794e */ /* 0x000fce0000000000 */
[----:B--2---:R-:W-:Y:S05]  /*1460*/  CALL.ABS.NOINC R14 ;  /* 0x000000000e007343 */ /* 0x004fea0003c00000 */
.L_x_9:
[----:B------:R-:W-:Y:S01]  /*1470*/  ULOP3.LUT UR4, UR36, 0x1, URZ, 0xc0, !UPT ;  /* 0x0000000124047892 */ /* 0x000fe2000f8ec03f */
[----:B------:R-:W-:-:S05]  /*1480*/  IMAD.U32 R3, RZ, RZ, UR47 ;  /* 0x0000002fff037e24 */ /* 0x000fca000f8e00ff */
[----:B------:R-:W-:Y:S01]  /*1490*/  IMAD.U32 R0, RZ, RZ, UR4 ;  /* 0x00000004ff007e24 */ /* 0x000fe2000f8e00ff */
[----:B------:R-:W-:-:S04]  /*14a0*/  ISETP.NE.AND P0, PT, R3, 0x3, PT ;  /* 0x000000030300780c */ /* 0x000fc80003f05270 */
[----:B------:R-:W-:-:S04]  /*14b0*/  SHF.L.U32 R0, R0, 0x1f, RZ ;  /* 0x0000001f00007819 */ /* 0x000fc800000006ff */
[----:B------:R-:W1:Y:S02]  /*14c0*/  SYNCS.PHASECHK.TRANS64.TRYWAIT P1, [UR40+0x13200], R0 ;  /* 0x01320000ff0075a7 */ /* 0x000e640008020168 */
[----:B-1----:R-:W-:Y:S05]  /*14d0*/  @!P1 BRA `(.L_x_10) ;  /* 0x0000008000889947 */ /* 0x002fea0003800000 */
.L_x_90:
[----:B------:R-:W-:Y:S05]  /*14e0*/  @!P0 BRA `(.L_x_11) ;  /* 0x0000000000048947 */ /* 0x000fea0003800000 */
[----:B------:R-:W-:Y:S01]  /*14f0*/  BPT.TRAP 0x1 ;  /* 0x000000040000795c */ /* 0x000fe20000300000 */
.L_x_11:
[----:B------:R-:W-:Y:S02]  /*1500*/  IMAD.U32 R4, RZ, RZ, UR38 ;  /* 0x00000026ff047e24 */ /* 0x000fe4000f8e00ff */
[----:B-1----:R-:W-:-:S03]  /*1510*/  IMAD.U32 R3, RZ, RZ, UR37 ;  /* 0x00000025ff037e24 */ /* 0x002fc6000f8e00ff */
[----:B------:R-:W-:Y:S02]  /*1520*/  LEA R4, R4, UR40, 0x3 ;  /* 0x0000002804047c11 */ /* 0x000fe4000f8e18ff */
[----:B------:R-:W-:-:S04]  /*1530*/  SHF.L.U32 R3, R3, 0x1f, RZ ;  /* 0x0000001f03037819 */ /* 0x000fc800000006ff */
[----:B------:R1:W2:Y:S01]  /*1540*/  SYNCS.PHASECHK.TRANS64.TRYWAIT P1, [R4+URZ+0x13230], R3 ;  /* 0x01323003040075a7 */ /* 0x0002a2000802017f */
[----:B------:R-:W-:Y:S05]  /*1550*/  @!P0 BRA `(.L_x_12) ;  /* 0x0000000000048947 */ /* 0x000fea0003800000 */
[----:B------:R-:W-:Y:S01]  /*1560*/  BPT.TRAP 0x1 ;  /* 0x000000040000795c */ /* 0x000fe20000300000 */
.L_x_12:
[----:B--2---:R-:W-:Y:S05]  /*1570*/  @P1 BRA `(.L_x_13) ;  /* 0x0000000000081947 */ /* 0x004fea0003800000 */
[----:B------:R-:W2:Y:S02]  /*1580*/  SYNCS.PHASECHK.TRANS64.TRYWAIT P1, [R4+URZ+0x13230], R3 ;  /* 0x01323003040075a7 */ /* 0x000ea4000802017f */
[----:B--2---:R-:W-:Y:S05]  /*1590*/  @!P1 BRA `(.L_x_14) ;  /* 0x0000008000709947 */ /* 0x004fea0003800000 */
.L_x_13:
[----:B------:R-:W-:Y:S01]  /*15a0*/  UIADD3 UR4, UR40, 0xe000, URZ ;  /* 0x0000e00028047890 */ /* 0x000fe2000fffe03f */
[----:B------:R-:W-:Y:S01]  /*15b0*/  LOP3.LUT P1, RZ, R2, 0x7f, RZ, 0xc0, !PT ;  /* 0x0000007f02ff7812 */ /* 0x000fe2000782c0ff */
[----:B------:R-:W-:Y:S01]  /*15c0*/  IMAD.MOV.U32 R55, RZ, RZ, RZ ;  /* 0x000000ffff377224 */ /* 0x000fe200078e00ff */
[----:B-12---:R-:W-:Y:S01]  /*15d0*/  LOP3.LUT R3, R3, 0xffffffef, RZ, 0xc0, !PT ;  /* 0xffffffef03037812 */ /* 0x006fe200078ec0ff */
[----:B------:R-:W-:-:S04]  /*15e0*/  USHF.R.U32.HI UR4, URZ, 0x4, UR4 ;  /* 0x000000043f047899 */ /* 0x000fc80008011604 */
[----:B------:R-:W-:-:S06]  /*15f0*/  ULOP3.LUT UR4, UR4, 0x3fff, URZ, 0xc0, !UPT ;  /* 0x00003fff04047892 */ /* 0x000fcc000f8ec03f */
[----:B------:R-:W-:Y:S01]  /*1600*/  IMAD.U32 R0, RZ, RZ, UR4 ;  /* 0x00000004ff007e24 */ /* 0x000fe2000f8e00ff */
[----:B------:R-:W-:Y:S05]  /*1610*/  WARPSYNC.ALL ;  /* 0x0000000000007948 */ /* 0x000fea0003800000 */
[----:B------:R-:W-:Y:S02]  /*1620*/  LOP3.LUT R0, R0, 0x10000, RZ, 0xfc, !PT ;  /* 0x0001000000007812 */ /* 0x000fe400078efcff */
[----:B------:R-:W-:Y:S02]  /*1630*/  @P1 LOP3.LUT R3, R3, 0x10, RZ, 0xfc, !PT ;  /* 0x0000001003031812 */ /* 0x000fe400078efcff */
[----:B------:R-:W-:Y:S01]  /*1640*/  R2UR UR12, R0 ;  /* 0x00000000000c72ca */ /* 0x000fe200000e0000 */
[----:B------:R-:W-:Y:S01]  /*1650*/  ULOP3.LUT UR55, UR55, 0x10000, URZ, 0xfc, !UPT ;  /* 0x0001000037377892 */ /* 0x000fe2000f8efc3f */
[----:B------:R-:W-:Y:S01]  /*1660*/  WARPGROUP.ARRIVE ;  /* 0x00000000000079c5 */ /* 0x000fe20000000000 */
[----:B------:R-:W-:Y:S01]  /*1670*/  UMOV UR9, 0x80000020 ;  /* 0x8000002000097882 */ /* 0x000fe20000000000 */
[----:B------:R-:W-:Y:S01]  /*1680*/  UMOV UR11, 0x80000020 ;  /* 0x80000020000b7882 */ /* 0x000fe20000000000 */
[----:B------:R-:W-:Y:S01]  /*1690*/  UIADD3 UR6, UR55, 0x2, URZ ;  /* 0x0000000237067890 */ /* 0x000fe2000fffe03f */
[----:B------:R-:W-:Y:S01]  /*16a0*/  VIADD R5, R18, UR54 ;  /* 0x0000003612057c36 */ /* 0x000fe20008000000 */
[----:B------:R-:W-:Y:S01]  /*16b0*/  UMOV UR7, 0x80000020 ;  /* 0x8000002000077882 */ /* 0x000fe20000000000 */
[----:B------:R-:W-:Y:S01]  /*16c0*/  UMOV UR8, UR55 ;  /* 0x0000003700087c82 */ /* 0x000fe20008000000 */
[----:B------:R-:W-:Y:S01]  /*16d0*/  IMAD.U32 R8, RZ, RZ, UR49 ;  /* 0x00000031ff087e24 */ /* 0x000fe2000f8e00ff */
[----:B------:R-:W-:Y:S01]  /*16e0*/  P2R R6, PR, RZ, 0x1 ;  /* 0x00000001ff067803 */ /* 0x000fe20000000000 */
[----:B------:R-:W-:Y:S01]  /*16f0*/  IMAD.U32 R44, RZ, RZ, UR41 ;  /* 0x00000029ff2c7e24 */ /* 0x000fe2000f8e00ff */
[----:B------:R-:W-:Y:S01]  /*1700*/  UISETP.GE.AND UP0, UPT, UR54, 0xa1, UPT ;  /* 0x000000a13600788c */ /* 0x000fe2000bf06270 */
[----:B------:R-:W-:Y:S01]  /*1710*/  IMAD R5, R8, -0xa0, R5 ;  /* 0xffffff6008057824 */ /* 0x000fe200078e0205 */
[----:B------:R-:W-:-:S04]  /*1720*/  UIMAD UR12, UR38, 0x280, UR12 ;  /* 0x00000280260c78a4 */ /* 0x000fc8000f8e020c */
[----:B------:R-:W-:Y:S01]  /*1730*/  UIADD3 UR4, UR12, 0x180, URZ ;  /* 0x000001800c047890 */ /* 0x000fe2000fffe03f */
[C---:B------:R-:W-:Y:S01]  /*1740*/  ISETP.GT.AND P2, PT, R5.reuse, RZ, PT ;  /* 0x000000ff0500720c */ /* 0x040fe20003f44270 */
[----:B------:R-:W-:Y:S01]  /*1750*/  UIADD3 UR5, UR12, 0x200, URZ ;  /* 0x000002000c057890 */ /* 0x000fe2000fffe03f */
[C---:B------:R-:W-:Y:S01]  /*1760*/  ISETP.GT.AND P5, PT, R5.reuse, 0x1, PT ;  /* 0x000000010500780c */ /* 0x040fe20003fa4270 */
[----:B------:R-:W-:Y:S01]  /*1770*/  UMOV UR10, UR12 ;  /* 0x0000000c000a7c82 */ /* 0x000fe20008000000 */
[----:B------:R-:W-:Y:S01]  /*1780*/  UIADD3 UR13, UR12, 0x2, URZ ;  /* 0x000000020c0d7890 */ /* 0x000fe2000fffe03f */
[----:B------:R-:W-:Y:S01]  /*1790*/  QGMMA.64x32x32.F32.E4M3.E4M3 R104, gdesc[UR8], RZ, !UPT, gsb0 ;  /* 0x00600000086879f3 */ /* 0x000fe2000c0008ff */
[----:B------:R-:W-:Y:S01]  /*17a0*/  UIADD3 UR10, UR12, 0x80, URZ ;  /* 0x000000800c0a7890 */ /* 0x000fe2000fffe03f */
[C---:B------:R-:W-:Y:S01]  /*17b0*/  ISETP.GT.AND P4, PT, R5.reuse, 0x8, PT ;  /* 0x000000080500780c */ /* 0x040fe20003f84270 */
[----:B------:R-:W-:Y:S01]  /*17c0*/  UMOV UR11, 0x80000020 ;  /* 0x80000020000b7882 */ /* 0x000fe20000000000 */
[----:B------:R-:W-:-:S02]  /*17d0*/  ISETP.GT.AND P1, PT, R5, 0x9, PT ;  /* 0x000000090500780c */ /* 0x000fc40003f24270 */
[C---:B------:R-:W-:Y:S02]  /*17e0*/  ISETP.GT.AND P3, PT, R5.reuse, 0x10, PT ;  /* 0x000000100500780c */ /* 0x040fe40003f64270 */
[C---:B------:R-:W-:Y:S02]  /*17f0*/  ISETP.GT.AND P0, PT, R5.reuse, 0x79, PT ;  /* 0x000000790500780c */ /* 0x040fe40003f04270 */
[----:B------:R-:W-:Y:S01]  /*1800*/  ISETP.GT.AND P6, PT, R5, 0x80, PT ;  /* 0x000000800500780c */ /* 0x000fe20003fc4270 */
[----:B------:R-:W-:Y:S02]  /*1810*/  WARPGROUP.DEPBAR.LE gsb0, 0x0 ;  /* 0x00008000000079c5 */ /* 0x000fe40000010000 */
[----:B------:R-:W-:-:S06]  /*1820*/  WARPGROUP.ARRIVE ;  /* 0x00000000000079c5 */ /* 0x000fcc0000000000 */
[----:B------:R-:W-:Y:S01]  /*1830*/  QGMMA.64x32x32.F32.E4M3.E4M3 R88, gdesc[UR8], RZ, !UPT, gsb0 ;  /* 0x00600000085879f3 */ /* 0x000fe2000c0008ff */
[----:B------:R-:W-:Y:S01]  /*1840*/  UIADD3 UR10, UR12, 0x100, URZ ;  /* 0x000001000c0a7890 */ /* 0x000fe2000fffe03f */
[----:B------:R-:W-:Y:S01]  /*1850*/  UMOV UR11, 0x80000020 ;  /* 0x80000020000b7882 */ /* 0x000fe20000000000 */
[----:B------:R-:W-:Y:S02]  /*1860*/  WARPGROUP.DEPBAR.LE gsb0, 0x0 ;  /* 0x00008000000079c5 */ /* 0x000fe40000010000 */
[----:B------:R-:W-:-:S06]  /*1870*/  WARPGROUP.ARRIVE ;  /* 0x00000000000079c5 */ /* 0x000fcc0000000000 */
[----:B------:R-:W-:Y:S01]  /*1880*/  QGMMA.64x32x32.F32.E4M3.E4M3 R72, gdesc[UR8], RZ, !UPT, gsb0 ;  /* 0x00600000084879f3 */ /* 0x000fe2000c0008ff */
[----:B------:R-:W-:Y:S01]  /*1890*/  UMOV UR10, UR4 ;  /* 0x00000004000a7c82 */ /* 0x000fe20008000000 */
[----:B------:R-:W-:Y:S01]  /*18a0*/  UMOV UR11, 0x80000020 ;  /* 0x80000020000b7882 */ /* 0x000fe20000000000 */
[----:B------:R-:W-:Y:S01]  /*18b0*/  UMOV UR4, UR6 ;  /* 0x0000000600047c82 */ /* 0x000fe20008000000 */
[----:B------:R-:W-:Y:S01]  /*18c0*/  UMOV UR6, UR13 ;  /* 0x0000000d00067c82 */ /* 0x000fe20008000000 */
[----:B------:R-:W-:Y:S02]  /*18d0*/  WARPGROUP.DEPBAR.LE gsb0, 0x0 ;  /* 0x00008000000079c5 */ /* 0x000fe40000010000 */
[----:B------:R-:W-:-:S06]  /*18e0*/  WARPGROUP.ARRIVE ;  /* 0x00000000000079c5 */ /* 0x000fcc0000000000 */
[----:B------:R-:W-:Y:S01]  /*18f0*/  QGMMA.64x32x32.F32.E4M3.E4M3 R56, gdesc[UR8], RZ, !UPT, gsb0 ;  /* 0x00600000083879f3 */ /* 0x000fe2000c0008ff */
[----:B------:R-:W-:Y:S01]  /*1900*/  UMOV UR10, UR5 ;  /* 0x00000005000a7c82 */ /* 0x000fe20008000000 */
[----:B------:R-:W-:Y:S01]  /*1910*/  UMOV UR11, 0x80000020 ;  /* 0x80000020000b7882 */ /* 0x000fe20000000000 */
[----:B------:R-:W-:Y:S01]  /*1920*/  UMOV UR5, 0x80000020 ;  /* 0x8000002000057882 */ /* 0x000fe20000000000 */
[----:B------:R-:W-:Y:S02]  /*1930*/  WARPGROUP.DEPBAR.LE gsb0, 0x0 ;  /* 0x00008000000079c5 */ /* 0x000fe40000010000 */
[----:B------:R-:W-:-:S06]  /*1940*/  WARPGROUP.ARRIVE ;  /* 0x00000000000079c5 */ /* 0x000fcc0000000000 */
[----:B------:R-:W-:Y:S01]  /*1950*/  QGMMA.64x32x32.F32.E4M3.E4M3 R24, gdesc[UR8], RZ, !UPT, gsb0 ;  /* 0x00600000081879f3 */ /* 0x000fe2000c0008ff */
[----:B------:R-:W-:Y:S02]  /*1960*/  UIADD3 UR10, UR12, 0x182, URZ ;  /* 0x000001820c0a7890 */ /* 0x000fe4000fffe03f */
[----:B------:R-:W-:Y:S02]  /*1970*/  WARPGROUP.DEPBAR.LE gsb0, 0x0 ;  /* 0x00008000000079c5 */ /* 0x000fe40000010000 */
[----:B------:R-:W-:-:S06]  /*1980*/  WARPGROUP.ARRIVE ;  /* 0x00000000000079c5 */ /* 0x000fcc0000000000 */
[----:B------:R-:W-:Y:S01]  /*1990*/  QGMMA.64x32x32.F32.E4M3.E4M3 R104, gdesc[UR4], R104, gsb0 ;  /* 0x00600000046879f3 */ /* 0x000fe20008000868 */
[----:B------:R-:W-:Y:S01]  /*19a0*/  UIADD3 UR6, UR12, 0x82, URZ ;  /* 0x000000820c067890 */ /* 0x000fe2000fffe03f */
[----:B------:R-:W-:Y:S01]  /*19b0*/  UMOV UR7, 0x80000020 ;  /* 0x8000002000077882 */ /* 0x000fe20000000000 */
[----:B------:R-:W-:Y:S02]  /*19c0*/  WARPGROUP.DEPBAR.LE gsb0, 0x0 ;  /* 0x00008000000079c5 */ /* 0x000fe40000010000 */
[----:B------:R-:W-:Y:S01]  /*19d0*/  WARPGROUP.ARRIVE ;  /* 0x00000000000079c5 */ /* 0x000fe20000000000 */
[----:B------:R-:W-:Y:S02]  /*19e0*/  FSEL R104, R104, -INF , P2 ;  /* 0xff80000068687808 */ /* 0x000fe40001000000 */
[----:B------:R-:W-:Y:S02]  /*19f0*/  FSEL R105, R105, -INF , P5 ;  /* 0xff80000069697808 */ /* 0x000fe40002800000 */
[----:B------:R-:W-:Y:S01]  /*1a00*/  FSEL R108, R108, -INF , P4 ;  /* 0xff8000006c6c7808 */ /* 0x000fe20002000000 */
[----:B------:R-:W-:Y:S01]  /*1a10*/  QGMMA.64x32x32.F32.E4M3.E4M3 R88, gdesc[UR4], R88, gsb0 ;  /* 0x00600000045879f3 */ /* 0x000fe20008000858 */
[----:B------:R-:W-:Y:S01]  /*1a20*/  UIADD3 UR6, UR12, 0x102, URZ ;  /* 0x000001020c067890 */ /* 0x000fe2000fffe03f */
[----:B------:R-:W-:Y:S01]  /*1a30*/  FMNMX.FTZ R3, R104, R105, !PT ;  /* 0x0000006968037209 */ /* 0x000fe20007810000 */
[----:B------:R-:W-:Y:S01]  /*1a40*/  UMOV UR7, 0x80000020 ;  /* 0x8000002000077882 */ /* 0x000fe20000000000 */
[----:B------:R-:W-:Y:S01]  /*1a50*/  FSEL R109, R109, -INF , P1 ;  /* 0xff8000006d6d7808 */ /* 0x000fe20000800000 */
[----:B------:R-:W-:Y:S01]  /*1a60*/  UIADD3 UR12, UR12, 0x202, URZ ;  /* 0x000002020c0c7890 */ /* 0x000fe2000fffe03f */
[----:B------:R-:W-:-:S02]  /*1a70*/  FMNMX.FTZ R8, R108, R3, !PT ;  /* 0x000000036c087209 */ /* 0x000fc40007810000 */
[----:B------:R-:W-:Y:S02]  /*1a80*/  FSEL R106, R106, -INF , P2 ;  /* 0xff8000006a6a7808 */ /* 0x000fe40001000000 */
[----:B------:R-:W-:Y:S02]  /*1a90*/  ISETP.GT.AND P2, PT, R5, 0x11, PT ;  /* 0x000000110500780c */ /* 0x000fe40003f44270 */
[----:B------:R-:W-:Y:S02]  /*1aa0*/  FSEL R112, R112, -INF , P3 ;  /* 0xff80000070707808 */ /* 0x000fe40001800000 */
[----:B------:R-:W-:Y:S02]  /*1ab0*/  FMNMX.FTZ R3, R109, R8, !PT ;  /* 0x000000086d037209 */ /* 0x000fe40007810000 */
[----:B------:R-:W-:Y:S02]  /*1ac0*/  FSEL R107, R107, -INF , P5 ;  /* 0xff8000006b6b7808 */ /* 0x000fe40002800000 */
[----:B------:R-:W-:-:S02]  /*1ad0*/  ISETP.GT.AND P5, PT, R5, 0x18, PT ;  /* 0x000000180500780c */ /* 0x000fc40003fa4270 */
[----:B------:R-:W-:Y:S02]  /*1ae0*/  FSEL R113, R113, -INF , P2 ;  /* 0xff80000071717808 */ /* 0x000fe40001000000 */
[----:B------:R-:W-:Y:S02]  /*1af0*/  FMNMX.FTZ R8, R112, R3, !PT ;  /* 0x0000000370087209 */ /* 0x000fe40007810000 */
[----:B------:R-:W-:Y:S02]  /*1b00*/  FSEL R110, R110, -INF , P4 ;  /* 0xff8000006e6e7808 */ /* 0x000fe40002000000 */
[----:B------:R-:W-:Y:S02]  /*1b10*/  ISETP.GT.AND P4, PT, R5, 0x19, PT ;  /* 0x000000190500780c */ /* 0x000fe40003f84270 */
[----:B------:R-:W-:Y:S02]  /*1b20*/  FSEL R116, R116, -INF , P5 ;  /* 0xff80000074747808 */ /* 0x000fe40002800000 */
[----:B------:R-:W-:-:S02]  /*1b30*/  FMNMX.FTZ R3, R113, R8, !PT ;  /* 0x0000000871037209 */ /* 0x000fc40007810000 */
[----:B------:R-:W-:Y:S02]  /*1b40*/  FSEL R114, R114, -INF , P3 ;  /* 0xff80000072727808 */ /* 0x000fe40001800000 */
[----:B------:R-:W-:Y:S02]  /*1b50*/  FSEL R117, R117, -INF , P4 ;  /* 0xff80000075757808 */ /* 0x000fe40002000000 */
[----:B------:R-:W-:Y:S02]  /*1b60*/  ISETP.GT.AND P3, PT, R5, 0x20, PT ;  /* 0x000000200500780c */ /* 0x000fe40003f64270 */
[----:B------:R-:W-:Y:S02]  /*1b70*/  FMNMX.FTZ R8, R116, R3, !PT ;  /* 0x0000000374087209 */ /* 0x000fe40007810000 */
[----:B------:R-:W-:Y:S02]  /*1b80*/  FSEL R111, R111, -INF , P1 ;  /* 0xff8000006f6f7808 */ /* 0x000fe40000800000 */
[----:B------:R-:W-:-:S02]  /*1b90*/  ISETP.GT.AND P1, PT, R5, 0x21, PT ;  /* 0x000000210500780c */ /* 0x000fc40003f24270 */
[----:B------:R-:W-:Y:S02]  /*1ba0*/  FMNMX.FTZ R3, R117, R8, !PT ;  /* 0x0000000875037209 */ /* 0x000fe40007810000 */
[----:B------:R-:W-:Y:S02]  /*1bb0*/  FSEL R115, R115, -INF , P2 ;  /* 0xff80000073737808 */ /* 0x000fe40001000000 */
[C---:B------:R-:W-:Y:S02]  /*1bc0*/  ISETP.GT.AND P2, PT, R5.reuse, 0x28, PT ;  /* 0x000000280500780c */ /* 0x040fe40003f44270 */
[----:B------:R-:W-:Y:S02]  /*1bd0*/  FSEL R118, R118, -INF , P5 ;  /* 0xff80000076767808 */ /* 0x000fe40002800000 */
[----:B------:R-:W-:Y:S02]  /*1be0*/  ISETP.GT.AND P5, PT, R5, 0x29, PT ;  /* 0x000000290500780c */ /* 0x000fe40003fa4270 */
[----:B------:R-:W-:-:S02]  /*1bf0*/  FSEL R119, R119, -INF , P4 ;  /* 0xff80000077777808 */ /* 0x000fc40002000000 */
[----:B------:R-:W-:Y:S02]  /*1c00*/  ISETP.GT.AND P4, PT, R5, 0x30, PT ;  /* 0x000000300500780c */ /* 0x000fe40003f84270 */
[----:B------:R-:W-:Y:S01]  /*1c10*/  FMNMX.FTZ R13, R106, R107, !PT ;  /* 0x0000006b6a0d7209 */ /* 0x000fe20007810000 */
[----:B------:R-:W-:Y:S02]  /*1c20*/  WARPGROUP.DEPBAR.LE gsb0, 0x0 ;  /* 0x00008000000079c5 */ /* 0x000fe40000010000 */
[----:B------:R-:W-:Y:S01]  /*1c30*/  WARPGROUP.ARRIVE ;  /* 0x00000000000079c5 */ /* 0x000fe20000000000 */
[----:B------:R-:W-:Y:S02]  /*1c40*/  FSEL R88, R88, -INF , P3 ;  /* 0xff80000058587808 */ /* 0x000fe40001800000 */
[----:B------:R-:W-:Y:S02]  /*1c50*/  FSEL R89, R89, -INF , P1 ;  /* 0xff80000059597808 */ /* 0x000fe40000800000 */
[----:B------:R-:W-:Y:S01]  /*1c60*/  FMNMX.FTZ R8, R88, R3, !PT ;  /* 0x0000000358087209 */ /* 0x000fe20007810000 */
[----:B------:R-:W-:Y:S01]  /*1c70*/  QGMMA.64x32x32.F32.E4M3.E4M3 R72, gdesc[UR4], R72, gsb0 ;  /* 0x00600000044879f3 */ /* 0x000fe20008000848 */
[----:B------:R-:W-:Y:S01]  /*1c80*/  UMOV UR6, UR10 ;  /* 0x0000000a00067c82 */ /* 0x000fe20008000000 */
[----:B------:R-:W-:Y:S01]  /*1c90*/  UMOV UR7, 0x80000020 ;  /* 0x8000002000077882 */ /* 0x000fe20000000000 */
[----:B------:R-:W-:-:S02]  /*1ca0*/  FSEL R92, R92, -INF , P2 ;  /* 0xff8000005c5c7808 */ /* 0x000fc40001000000 */
[----:B------:R-:W-:Y:S02]  /*1cb0*/  FMNMX.FTZ R3, R89, R8, !PT ;  /* 0x0000000859037209 */ /* 0x000fe40007810000 */
[----:B------:R-:W-:Y:S02]  /*1cc0*/  FSEL R93, R93, -INF , P5 ;  /* 0xff8000005d5d7808 */ /* 0x000fe40002800000 */
[----:B------:R-:W-:Y:S02]  /*1cd0*/  FMNMX.FTZ R8, R92, R3, !PT ;  /* 0x000000035c087209 */ /* 0x000fe40007810000 */
[----:B------:R-:W-:Y:S02]  /*1ce0*/  FSEL R90, R90, -INF , P3 ;  /* 0xff8000005a5a7808 */ /* 0x000fe40001800000 */
[----:B------:R-:W-:Y:S02]  /*1cf0*/  ISETP.GT.AND P3, PT, R5, 0x31, PT ;  /* 0x000000310500780c */ /* 0x000fe40003f64270 */
[----:B------:R-:W-:-:S02]  /*1d00*/  FSEL R96, R96, -INF , P4 ;  /* 0xff80000060607808 */ /* 0x000fc40002000000 */
[----:B------:R-:W-:Y:S02]  /*1d10*/  FMNMX.FTZ R3, R93, R8, !PT ;  /* 0x000000085d037209 */ /* 0x000fe40007810000 */
[----:B------:R-:W-:Y:S02]  /*1d20*/  FSEL R91, R91, -INF , P1 ;  /* 0xff8000005b5b7808 */ /* 0x000fe40000800000 */
[----:B------:R-:W-:Y:S02]  /*1d30*/  ISETP.GT.AND P1, PT, R5, 0x38, PT ;  /* 0x000000380500780c */ /* 0x000fe40003f24270 */
[----:B------:R-:W-:Y:S02]  /*1d40*/  FSEL R97, R97, -INF , P3 ;  /* 0xff80000061617808 */ /* 0x000fe40001800000 */
[----:B------:R-:W-:Y:S02]  /*1d50*/  FMNMX.FTZ R8, R96, R3, !PT ;  /* 0x0000000360087209 */ /* 0x000fe40007810000 */
[----:B------:R-:W-:-:S02]  /*1d60*/  FSEL R94, R94, -INF , P2 ;  /* 0xff8000005e5e7808 */ /* 0x000fc40001000000 */
[----:B------:R-:W-:Y:S02]  /*1d70*/  ISETP.GT.AND P2, PT, R5, 0x39, PT ;  /* 0x000000390500780c */ /* 0x000fe40003f44270 */
        /* <DEDUP_REMOVED lines=8> */
[----:B------:R-:W-:Y:S02]  /*1e00*/  FMNMX.FTZ R3, R101, R8, !PT ;  /* 0x0000000865037209 */ /* 0x000fe40007810000 */
[----:B------:R-:W-:Y:S02]  /*1e10*/  FSEL R99, R99, -INF , P3 ;  /* 0xff80000063637808 */ /* 0x000fe40001800000 */
[----:B------:R-:W-:-:S02]  /*1e20*/  ISETP.GT.AND P3, PT, R5, 0x48, PT ;  /* 0x000000480500780c */ /* 0x000fc40003f64270 */
[----:B------:R-:W-:Y:S02]  /*1e30*/  FSEL R102, R102, -INF , P1 ;  /* 0xff80000066667808 */ /* 0x000fe40000800000 */
[----:B------:R-:W-:Y:S02]  /*1e40*/  ISETP.GT.AND P1, PT, R5, 0x49, PT ;  /* 0x000000490500780c */ /* 0x000fe40003f24270 */
[----:B------:R-:W-:Y:S02]  /*1e50*/  FSEL R103, R103, -INF , P2 ;  /* 0xff80000067677808 */ /* 0x000fe40001000000 */
[----:B------:R-:W-:Y:S01]  /*1e60*/  ISETP.GT.AND P2, PT, R5, 0x50, PT ;  /* 0x000000500500780c */ /* 0x000fe20003f44270 */
[----:B------:R-:W-:Y:S02]  /*1e70*/  WARPGROUP.DEPBAR.LE gsb0, 0x0 ;  /* 0x00008000000079c5 */ /* 0x000fe40000010000 */
[----:B------:R-:W-:Y:S01]  /*1e80*/  WARPGROUP.ARRIVE ;  /* 0x00000000000079c5 */ /* 0x000fe20000000000 */
[----:B------:R-:W-:-:S02]  /*1e90*/  FSEL R72, R72, -INF , P5 ;  /* 0xff80000048487808 */ /* 0x000fc40002800000 */
[----:B------:R-:W-:Y:S02]  /*1ea0*/  FSEL R73, R73, -INF , P4 ;  /* 0xff80000049497808 */ /* 0x000fe40002000000 */
[----:B------:R-:W-:Y:S01]  /*1eb0*/  FMNMX.FTZ R8, R72, R3, !PT ;  /* 0x0000000348087209 */ /* 0x000fe20007810000 */
[----:B------:R-:W-:Y:S01]  /*1ec0*/  QGMMA.64x32x32.F32.E4M3.E4M3 R56, gdesc[UR4], R56, gsb0 ;  /* 0x00600000043879f3 */ /* 0x000fe20008000838 */
[----:B------:R-:W-:Y:S01]  /*1ed0*/  UMOV UR6, UR12 ;  /* 0x0000000c00067c82 */ /* 0x000fe20008000000 */
[----:B------:R-:W-:Y:S01]  /*1ee0*/  UMOV UR7, 0x80000020 ;  /* 0x8000002000077882 */ /* 0x000fe20000000000 */
[----:B------:R-:W-:Y:S02]  /*1ef0*/  FSEL R76, R76, -INF , P3 ;  /* 0xff8000004c4c7808 */ /* 0x000fe40001800000 */
[----:B------:R-:W-:Y:S02]  /*1f00*/  FMNMX.FTZ R3, R73, R8, !PT ;  /* 0x0000000849037209 */ /* 0x000fe40007810000 */
        /* <DEDUP_REMOVED lines=20> */
[----:B------:R-:W-:Y:S02]  /*2050*/  FMNMX.FTZ R3, R85, R8, !PT ;  /* 0x0000000855037209 */ /* 0x000fe40007810000 */
[----:B------:R-:W-:Y:S02]  /*2060*/  FSEL R83, R83, -INF , P5 ;  /* 0xff80000053537808 */ /* 0x000fe40002800000 */
[C---:B------:R-:W-:Y:S02]  /*2070*/  ISETP.GT.AND P5, PT, R5.reuse, 0x68, PT ;  /* 0x000000680500780c */ /* 0x040fe40003fa4270 */
[----:B------:R-:W-:Y:S02]  /*2080*/  FSEL R86, R86, -INF , P4 ;  /* 0xff80000056567808 */ /* 0x000fe40002000000 */
[----:B------:R-:W-:-:S02]  /*2090*/  ISETP.GT.AND P4, PT, R5, 0x69, PT ;  /* 0x000000690500780c */ /* 0x000fc40003f84270 */
[----:B------:R-:W-:Y:S02]  /*20a0*/  FSEL R87, R87, -INF , P3 ;  /* 0xff80000057577808 */ /* 0x000fe40001800000 */
[----:B------:R-:W-:Y:S01]  /*20b0*/  ISETP.GT.AND P3, PT, R5, 0x70, PT ;  /* 0x000000700500780c */ /* 0x000fe20003f64270 */
[----:B------:R-:W-:Y:S02]  /*20c0*/  WARPGROUP.DEPBAR.LE gsb0, 0x0 ;  /* 0x00008000000079c5 */ /* 0x000fe40000010000 */
[----:B------:R-:W-:Y:S01]  /*20d0*/  WARPGROUP.ARRIVE ;  /* 0x00000000000079c5 */ /* 0x000fe20000000000 */
[----:B------:R-:W-:Y:S02]  /*20e0*/  FSEL R69, R69, -INF , P0 ;  /* 0xff80000045457808 */ /* 0x000fe40000000000 */
[----:B------:R-:W-:Y:S02]  /*20f0*/  ISETP.GT.AND P0, PT, R5, 0x81, PT ;  /* 0x000000810500780c */ /* 0x000fe40003f04270 */
[----:B------:R-:W-:Y:S01]  /*2100*/  FSEL R56, R56, -INF , P1 ;  /* 0xff80000038387808 */ /* 0x000fe20000800000 */
[----:B------:R-:W-:Y:S01]  /*2110*/  QGMMA.64x32x32.F32.E4M3.E4M3 R24, gdesc[UR4], R24, gsb0 ;  /* 0x00600000041879f3 */ /* 0x000fe20008000818 */
[----:B------:R-:W-:-:S02]  /*2120*/  P2R R12, PR, RZ, 0x1 ;  /* 0x00000001ff0c7803 */ /* 0x000fc40000000000 */
[----:B------:R-:W-:Y:S02]  /*2130*/  FSEL R57, R57, -INF , P2 ;  /* 0xff80000039397808 */ /* 0x000fe40001000000 */
[----:B------:R-:W-:Y:S02]  /*2140*/  FMNMX.FTZ R8, R56, R3, !PT ;  /* 0x0000000338087209 */ /* 0x000fe40007810000 */
[----:B------:R-:W-:Y:S02]  /*2150*/  FSEL R60, R60, -INF , P5 ;  /* 0xff8000003c3c7808 */ /* 0x000fe40002800000 */
[----:B------:R-:W-:Y:S02]  /*2160*/  FMNMX.FTZ R3, R57, R8, !PT ;  /* 0x0000000839037209 */ /* 0x000fe40007810000 */
[----:B------:R-:W-:Y:S02]  /*2170*/  FSEL R61, R61, -INF , P4 ;  /* 0xff8000003d3d7808 */ /* 0x000fe40002000000 */
        /* <DEDUP_REMOVED lines=10> */
[----:B------:R-:W-:Y:S02]  /*2220*/  FMNMX.FTZ R3, R65, R8, !PT ;  /* 0x0000000841037209 */ /* 0x000fe40007810000 */
[----:B------:R-:W-:Y:S02]  /*2230*/  FSEL R67, R67, -INF , P1 ;  /* 0xff80000043437808 */ /* 0x000fe40000800000 */
[----:B------:R-:W-:-:S02]  /*2240*/  FMNMX.FTZ R8, R68, R3, !PT ;  /* 0x0000000344087209 */ /* 0x000fc40007810000 */
[----:B------:R-:W-:Y:S02]  /*2250*/  ISETP.GT.AND P1, PT, R5, 0x88, PT ;  /* 0x000000880500780c */ /* 0x000fe40003f24270 */
[----:B------:R-:W-:Y:S02]  /*2260*/  FMNMX.FTZ R8, R69, R8, !PT ;  /* 0x0000000845087209 */ /* 0x000fe40007810000 */
[----:B------:R-:W-:Y:S02]  /*2270*/  FSEL R70, R70, -INF , P2 ;  /* 0xff80000046467808 */ /* 0x000fe40001000000 */
[C---:B------:R-:W-:Y:S02]  /*2280*/  ISETP.GT.AND P2, PT, R5.reuse, 0x89, PT ;  /* 0x000000890500780c */ /* 0x040fe40003f44270 */
[----:B------:R-:W-:Y:S02]  /*2290*/  FSEL R66, R66, -INF , P3 ;  /* 0xff80000042427808 */ /* 0x000fe40001800000 */
[----:B------:R-:W-:-:S02]  /*22a0*/  ISETP.GT.AND P3, PT, R5, 0x90, PT ;  /* 0x000000900500780c */ /* 0x000fc40003f64270 */
[----:B------:R-:W-:Y:S02]  /*22b0*/  FSEL R63, R63, -INF , P4 ;  /* 0xff8000003f3f7808 */ /* 0x000fe40002000000 */
[C---:B------:R-:W-:Y:S02]  /*22c0*/  ISETP.GT.AND P4, PT, R5.reuse, 0x91, PT ;  /* 0x000000910500780c */ /* 0x040fe40003f84270 */
[----:B------:R-:W-:Y:S02]  /*22d0*/  FSEL R62, R62, -INF , P5 ;  /* 0xff8000003e3e7808 */ /* 0x000fe40002800000 */
[----:B------:R-:W-:Y:S02]  /*22e0*/  ISETP.GT.AND P5, PT, R5, 0x98, PT ;  /* 0x000000980500780c */ /* 0x000fe40003fa4270 */
[----:B------:R-:W-:Y:S01]  /*22f0*/  P2R R11, PR, RZ, 0x2 ;  /* 0x00000002ff0b7803 */ /* 0x000fe20000000000 */
[----:B------:R-:W-:Y:S02]  /*2300*/  WARPGROUP.DEPBAR.LE gsb0, 0x0 ;  /* 0x00008000000079c5 */ /* 0x000fe40000010000 */
[----:B------:R-:W-:-:S02]  /*2310*/  FSEL R43, R25, -INF , P0 ;  /* 0xff800000192b7808 */ /* 0x000fc40000000000 */
[----:B------:R-:W-:Y:S02]  /*2320*/  ISETP.GT.AND P0, PT, R5, 0x80, PT ;  /* 0x000000800500780c */ /* 0x000fe40003f04270 */
[----:B------:R-:W-:Y:S02]  /*2330*/  FSEL R41, R24, -INF , P6 ;  /* 0xff80000018297808 */ /* 0x000fe40003000000 */
[----:B------:R-:W-:Y:S02]  /*2340*/  FSEL R26, R26, -INF , P0 ;  /* 0xff8000001a1a7808 */ /* 0x000fe40000000000 */
[----:B------:R-:W-:Y:S02]  /*2350*/  ISETP.NE.AND P0, PT, R12, RZ, PT ;  /* 0x000000ff0c00720c */ /* 0x000fe40003f05270 */
[----:B------:R-:W-:Y:S02]  /*2360*/  FMNMX.FTZ R8, R41, R8, !PT ;  /* 0x0000000829087209 */ /* 0x000fe40007810000 */
[----:B------:R-:W-:-:S02]  /*2370*/  FSEL R27, R27, -INF , P0 ;  /* 0xff8000001b1b7808 */ /* 0x000fc40000000000 */
[----:B------:R-:W-:Y:S02]  /*2380*/  ISETP.NE.AND P0, PT, R6, RZ, PT ;  /* 0x000000ff0600720c */ /* 0x000fe40003f05270 */
[----:B------:R-:W-:Y:S02]  /*2390*/  FMNMX.FTZ R6, R110, R13, !PT ;  /* 0x0000000d6e067209 */ /* 0x000fe40007810000 */
[----:B------:R-:W-:Y:S02]  /*23a0*/  FSEL R49, R28, -INF , P1 ;  /* 0xff8000001c317808 */ /* 0x000fe40000800000 */
[----:B------:R-:W-:Y:S02]  /*23b0*/  FMNMX.FTZ R13, R111, R6, !PT ;  /* 0x000000066f0d7209 */ /* 0x000fe40007810000 */
[----:B------:R-:W-:Y:S02]  /*23c0*/  FMNMX.FTZ R8, R43, R8, !PT ;  /* 0x000000082b087209 */ /* 0x000fe40007810000 */
[----:B------:R-:W-:-:S02]  /*23d0*/  FMNMX.FTZ R6, R114, R13, !PT ;  /* 0x0000000d72067209 */ /* 0x000fc40007810000 */
[----:B------:R-:W-:Y:S02]  /*23e0*/  FSEL R47, R29, -INF , P2 ;  /* 0xff8000001d2f7808 */ /* 0x000fe40001000000 */
[----:B------:R-:W-:Y:S02]  /*23f0*/  FMNMX.FTZ R15, R115, R6, !PT ;  /* 0x00000006730f7209 */ /* 0x000fe40007810000 */
[----:B------:R-:W-:Y:S02]  /*2400*/  FMNMX.FTZ R8, R49, R8, !PT ;  /* 0x0000000831087209 */ /* 0x000fe40007810000 */
[----:B------:R-:W-:Y:S02]  /*2410*/  FMNMX.FTZ R6, R118, R15, !PT ;  /* 0x0000000f76067209 */ /* 0x000fe40007810000 */
[----:B------:R-:W-:Y:S02]  /*2420*/  FSEL R45, R32, -INF , P3 ;  /* 0xff800000202d7808 */ /* 0x000fe40001800000 */
[----:B------:R-:W-:-:S02]  /*2430*/  FMNMX.FTZ R15, R119, R6, !PT ;  /* 0x00000006770f7209 */ /* 0x000fc40007810000 */
[----:B------:R-:W-:Y:S02]  /*2440*/  FMNMX.FTZ R8, R47, R8, !PT ;  /* 0x000000082f087209 */ /* 0x000fe40007810000 */
        /* <DEDUP_REMOVED lines=9> */
[----:B------:R-:W-:Y:S02]  /*24e0*/  ISETP.GT.AND P6, PT, R5, 0x99, PT ;  /* 0x000000990500780c */ /* 0x000fe40003fc4270 */
[----:B------:R-:W-:-:S02]  /*24f0*/  FMNMX.FTZ R23, R99, R6, !PT ;  /* 0x0000000663177209 */ /* 0x000fc40007810000 */
[----:B------:R-:W-:Y:S02]  /*2500*/  FSEL R37, R37, -INF , P6 ;  /* 0xff80000025257808 */ /* 0x000fe40003000000 */
[----:B------:R-:W-:Y:S02]  /*2510*/  FMNMX.FTZ R6, R102, R23, !PT ;  /* 0x0000001766067209 */ /* 0x000fe40007810000 */
[----:B------:R-:W-:Y:S02]  /*2520*/  FMNMX.FTZ R8, R42, R3, !PT ;  /* 0x000000032a087209 */ /* 0x000fe40007810000 */
[----:B------:R-:W-:Y:S02]  /*2530*/  FMNMX.FTZ R23, R103, R6, !PT ;  /* 0x0000000667177209 */ /* 0x000fe40007810000 */
[----:B------:R-:W-:Y:S02]  /*2540*/  FMNMX.FTZ R8, R37, R8, !PT ;  /* 0x0000000825087209 */ /* 0x000fe40007810000 */
[----:B------:R-:W-:-:S02]  /*2550*/  FMNMX.FTZ R6, R74, R23, !PT ;  /* 0x000000174a067209 */ /* 0x000fc40007810000 */
[----:B------:R-:W-:Y:S01]  /*2560*/  ISETP.GT.AND P1, PT, R5, 0x79, PT ;  /* 0x000000790500780c */ /* 0x000fe20003f24270 */
[----:B------:R-:W1:Y:S01]  /*2570*/  SHFL.BFLY PT, R3, R8, 0x2, 0x1f ;  /* 0x0c401f0008037f89 */ /* 0x000e6200000e0000 */
[----:B------:R-:W-:Y:S02]  /*2580*/  FMNMX.FTZ R25, R75, R6, !PT ;  /* 0x000000064b197209 */ /* 0x000fe40007810000 */
[----:B------:R-:W-:Y:S02]  /*2590*/  FSEL R71, R71, -INF , P1 ;  /* 0xff80000047477808 */ /* 0x000fe40000800000 */
[----:B------:R-:W-:Y:S02]  /*25a0*/  FMNMX.FTZ R6, R78, R25, !PT ;  /* 0x000000194e067209 */ /* 0x000fe40007810000 */
[----:B------:R-:W-:Y:S02]  /*25b0*/  P2R R9, PR, RZ, 0x4 ;  /* 0x00000004ff097803 */ /* 0x000fe40000000000 */
[----:B------:R-:W-:-:S02]  /*25c0*/  FMNMX.FTZ R25, R79, R6, !PT ;  /* 0x000000064f197209 */ /* 0x000fc40007810000 */
[----:B------:R-:W-:Y:S02]  /*25d0*/  ISETP.NE.AND P1, PT, R11, RZ, PT ;  /* 0x000000ff0b00720c */ /* 0x000fe40003f25270 */
[----:B------:R-:W-:Y:S02]  /*25e0*/  FMNMX.FTZ R6, R82, R25, !PT ;  /* 0x0000001952067209 */ /* 0x000fe40007810000 */
[----:B------:R-:W-:Y:S02]  /*25f0*/  FSEL R30, R30, -INF , P1 ;  /* 0xff8000001e1e7808 */ /* 0x000fe40000800000 */
[----:B------:R-:W-:Y:S02]  /*2600*/  FMNMX.FTZ R29, R83, R6, !PT ;  /* 0x00000006531d7209 */ /* 0x000fe40007810000 */
[----:B------:R-:W-:Y:S02]  /*2610*/  FSEL R52, R34, -INF , P3 ;  /* 0xff80000022347808 */ /* 0x000fe40001800000 */
[----:B------:R-:W-:-:S02]  /*2620*/  FMNMX.FTZ R6, R86, R29, !PT ;  /* 0x0000001d56067209 */ /* 0x000fc40007810000 */
[----:B------:R-:W-:Y:S02]  /*2630*/  FSEL R38, R38, -INF , P5 ;  /* 0xff80000026267808 */ /* 0x000fe40002800000 */
[----:B-1----:R-:W-:Y:S02]  /*2640*/  FMNMX.FTZ R7, R8, R3, !PT ;  /* 0x0000000308077209 */ /* 0x002fe40007810000 */
[----:B------:R-:W-:Y:S02]  /*2650*/  FMNMX.FTZ R29, R87, R6, !PT ;  /* 0x00000006571d7209 */ /* 0x000fe40007810000 */
[----:B------:R-:W-:Y:S01]  /*2660*/  FSEL R54, R39, -INF , P6 ;  /* 0xff80000027367808 */ /* 0x000fe20003000000 */
[----:B------:R-:W1:Y:S01]  /*2670*/  SHFL.BFLY PT, R10, R7, 0x1, 0x1f ;  /* 0x0c201f00070a7f89 */ /* 0x000e6200000e0000 */
[----:B------:R-:W-:-:S04]  /*2680*/  FMNMX.FTZ R6, R58, R29, !PT ;  /* 0x0000001d3a067209 */ /* 0x000fc80007810000 */
[----:B------:R-:W-:-:S04]  /*2690*/  FMNMX.FTZ R29, R59, R6, !PT ;  /* 0x000000063b1d7209 */ /* 0x000fc80007810000 */
[----:B------:R-:W-:-:S04]  /*26a0*/  FMNMX.FTZ R6, R62, R29, !PT ;  /* 0x0000001d3e067209 */ /* 0x000fc80007810000 */
[----:B------:R-:W-:-:S04]  /*26b0*/  FMNMX.FTZ R29, R63, R6, !PT ;  /* 0x000000063f1d7209 */ /* 0x000fc80007810000 */
[----:B------:R-:W-:-:S04]  /*26c0*/  FMNMX.FTZ R6, R66, R29, !PT ;  /* 0x0000001d42067209 */ /* 0x000fc80007810000 */
[----:B------:R-:W-:Y:S02]  /*26d0*/  FMNMX.FTZ R53, R67, R6, !PT ;  /* 0x0000000643357209 */ /* 0x000fe40007810000 */
[----:B-1----:R-:W-:Y:S02]  /*26e0*/  FMNMX.FTZ R3, R7, R10, !PT ;  /* 0x0000000a07037209 */ /* 0x002fe40007810000 */
[----:B------:R-:W-:Y:S02]  /*26f0*/  FMNMX.FTZ R6, R70, R53, !PT ;  /* 0x0000003546067209 */ /* 0x000fe40007810000 */
[C---:B------:R-:W-:Y:S01]  /*2700*/  FSETP.NEU.FTZ.AND P2, PT, R3.reuse, -INF , PT ;  /* 0xff8000000300780b */ /* 0x040fe20003f5d000 */
[----:B------:R-:W-:-:S01]  /*2710*/  FFMA.FTZ R44, R3, R44, -8 ;  /* 0xc1000000032c7423 */ /* 0x000fc2000001002c */
[----:B------:R-:W-:-:S04]  /*2720*/  FMNMX.FTZ R53, R71, R6, !PT ;  /* 0x0000000647357209 */ /* 0x000fc80007810000 */
[----:B------:R-:W-:Y:S02]  /*2730*/  FMNMX.FTZ R6, R26, R53, !PT ;  /* 0x000000351a067209 */ /* 0x000fe40007810000 */
[----:B------:R-:W-:Y:S02]  /*2740*/  FSEL R44, R44, RZ, P2 ;  /* 0x000000ff2c2c7208 */ /* 0x000fe40001000000 */
[----:B------:R-:W-:Y:S02]  /*2750*/  ISETP.NE.AND P2, PT, R9, RZ, PT ;  /* 0x000000ff0900720c */ /* 0x000fe40003f45270 */
[----:B------:R-:W-:Y:S01]  /*2760*/  FMNMX.FTZ R53, R27, R6, !PT ;  /* 0x000000061b357209 */ /* 0x000fe20007810000 */
[--C-:B------:R-:W-:Y:S01]  /*2770*/  FFMA.FTZ R32, R73, UR41, -R44.reuse ;  /* 0x0000002949207c23 */ /* 0x100fe2000801082c */
[----:B------:R-:W-:Y:S01]  /*2780*/  FSEL R50, R31, -INF , P2 ;  /* 0xff8000001f327808 */ /* 0x000fe20001000000 */
[--C-:B------:R-:W-:Y:S01]  /*2790*/  FFMA.FTZ R72, R72, UR41, -R44.reuse ;  /* 0x0000002948487c23 */ /* 0x100fe2000801082c */
[----:B------:R-:W-:Y:S01]  /*27a0*/  FMNMX.FTZ R53, R30, R53, !PT ;  /* 0x000000351e357209 */ /* 0x000fe20007810000 */
[--C-:B------:R-:W-:Y:S01]  /*27b0*/  FFMA.FTZ R34, R56, UR41, -R44.reuse ;  /* 0x0000002938227c23 */ /* 0x100fe2000801082c */
[----:B------:R-:W-:-:S01]  /*27c0*/  FFMA.FTZ R46, R76, UR41, -R44 ;  /* 0x000000294c2e7c23 */ /* 0x000fc2000801082c */
[----:B------:R1:W-:Y:S01]  /*27d0*/  MUFU.EX2 R25, R72 ;  /* 0x0000004800197308 */ /* 0x0003e20000000800 */
[----:B------:R-:W-:Y:S01]  /*27e0*/  FMNMX.FTZ R73, R50, R53, !PT ;  /* 0x0000003532497209 */ /* 0x000fe20007810000 */
[--C-:B------:R-:W-:Y:S01]  /*27f0*/  FFMA.FTZ R56, R61, UR41, -R44.reuse ;  /* 0x000000293d387c23 */ /* 0x100fe2000801082c */
[----:B------:R-:W-:Y:S01]  /*2800*/  FSEL R53, R35, -INF , P4 ;  /* 0xff80000023357808 */ /* 0x000fe20002000000 */
[--C-:B------:R-:W-:Y:S01]  /*2810*/  FFMA.FTZ R61, R68, UR41, -R44.reuse ;  /* 0x00000029443d7c23 */ /* 0x100fe2000801082c */
[----:B------:R-:W-:Y:S01]  /*2820*/  FMNMX.FTZ R6, R52, R73, !PT ;  /* 0x0000004934067209 */ /* 0x000fe20007810000 */
[--C-:B------:R-:W-:Y:S01]  /*2830*/  FFMA.FTZ R76, R33, UR41, -R44.reuse ;  /* 0x00000029214c7c23 */ /* 0x100fe2000801082c */
[----:B------:R-:W-:-:S01]  /*2840*/  FFMA.FTZ R68, R43, UR41, -R44 ;  /* 0x000000292b447c23 */ /* 0x000fc2000801082c */
[--C-:B------:R-:W-:Y:S01]  /*2850*/  FFMA.FTZ R33, R42, UR41, -R44.reuse ;  /* 0x000000292a217c23 */ /* 0x100fe2000801082c */
[----:B------:R-:W-:Y:S01]  /*2860*/  FMNMX.FTZ R35, R53, R6, !PT ;  /* 0x0000000635237209 */ /* 0x000fe20007810000 */
[--C-:B-1----:R-:W-:Y:S01]  /*2870*/  FFMA.FTZ R72, R57, UR41, -R44.reuse ;  /* 0x0000002939487c23 */ /* 0x102fe2000801082c */
[----:B------:R-:W-:-:S01]  /*2880*/  FFMA.FTZ R57, R64, UR41, -R44 ;  /* 0x0000002940397c23 */ /* 0x000fc2000801082c */
[--C-:B------:R-:W-:Y:S01]  /*2890*/  FFMA.FTZ R5, R104, UR41, -R44.reuse ;  /* 0x0000002968057c23 */ /* 0x100fe2000801082c */
[----:B------:R-:W-:Y:S01]  /*28a0*/  FMNMX.FTZ R39, R38, R35, !PT ;  /* 0x0000002326277209 */ /* 0x000fe20007810000 */
[--C-:B------:R-:W-:Y:S01]  /*28b0*/  FFMA.FTZ R8, R105, UR41, -R44.reuse ;  /* 0x0000002969087c23 */ /* 0x100fe2000801082c */
[----:B------:R1:W-:Y:S01]  /*28c0*/  MUFU.EX2 R35, R72 ;  /* 0x0000004800237308 */ /* 0x0003e20000000800 */
[----:B------:R-:W-:-:S01]  /*28d0*/  FFMA.FTZ R7, R108, UR41, -R44 ;  /* 0x000000296c077c23 */ /* 0x000fc2000801082c */
[----:B------:R-:W-:Y:S01]  /*28e0*/  FMNMX.FTZ R6, R54, R39, !PT ;  /* 0x0000002736067209 */ /* 0x000fe20007810000 */
[----:B------:R-:W-:-:S01]  /*28f0*/  FFMA.FTZ R39, R60, UR41, -R44 ;  /* 0x000000293c277c23 */ /* 0x000fc2000801082c */
[--C-:B------:R-:W-:Y:S01]  /*2900*/  FFMA.FTZ R10, R109, UR41, -R44.reuse ;  /* 0x000000296d0a7c23 */ /* 0x100fe2000801082c */
[----:B------:R-:W-:-:S01]  /*2910*/  FFMA.FTZ R9, R112, UR41, -R44 ;  /* 0x0000002970097c23 */ /* 0x000fc2000801082c */
[--C-:B------:R-:W-:Y:S01]  /*2920*/  FFMA.FTZ R12, R113, UR41, -R44.reuse ;  /* 0x00000029710c7c23 */ /* 0x100fe2000801082c */
[----:B------:R-:W2:Y:S01]  /*2930*/  SHFL.BFLY PT, R73, R6, 0x2, 0x1f ;  /* 0x0c401f0006497f89 */ /* 0x000ea200000e0000 */
[----:B------:R-:W-:-:S01]  /*2940*/  FFMA.FTZ R11, R116, UR41, -R44 ;  /* 0x00000029740b7c23 */ /* 0x000fc2000801082c */
[----:B-1----:R-:W-:Y:S01]  /*2950*/  FFMA.FTZ R72, R47, UR41, -R44 ;  /* 0x000000292f487c23 */ /* 0x002fe2000801082c */
[----:B------:R-:W-:-:S02]  /*2960*/  IMAD.U32 R47, RZ, RZ, UR41 ;  /* 0x00000029ff2f7e24 */ /* 0x000fc4000f8e00ff */
[--C-:B------:R-:W-:Y:S01]  /*2970*/  FFMA.FTZ R14, R117, UR41, -R44.reuse ;  /* 0x00000029750e7c23 */ /* 0x100fe2000801082c */
[----:B------:R-:W-:-:S01]  /*2980*/  FFMA.FTZ R88, R88, UR41, -R44 ;  /* 0x0000002958587c23 */ /* 0x000fc2000801082c */
        /* <DEDUP_REMOVED lines=18> */
[----:B--2---:R-:W-:Y:S01]  /*2ab0*/  FMNMX.FTZ R73, R6, R73, !PT ;  /* 0x0000004906497209 */ /* 0x004fe20007810000 */
[----:B------:R-:W-:Y:S01]  /*2ac0*/  MUFU.EX2 R5, R5 ;  /* 0x0000000500057308 */ /* 0x000fe20000000800 */
[----:B------:R-:W-:-:S03]  /*2ad0*/  LOP3.LUT P2, RZ, R2, 0x7f, RZ, 0xc0, !PT ;  /* 0x0000007f02ff7812 */ /* 0x000fc6000784c0ff */
[----:B------:R-:W1:Y:S04]  /*2ae0*/  SHFL.BFLY PT, R6, R73, 0x1, 0x1f ;  /* 0x0c201f0049067f89 */ /* 0x000e6800000e0000 */
[----:B------:R-:W2:Y:S08]  /*2af0*/  MUFU.EX2 R8, R8 ;  /* 0x0000000800087308 */ /* 0x000eb00000000800 */
[----:B------:R-:W3:Y:S08]  /*2b00*/  MUFU.EX2 R7, R7 ;  /* 0x0000000700077308 */ /* 0x000ef00000000800 */
[----:B------:R-:W4:Y:S01]  /*2b10*/  MUFU.EX2 R10, R10 ;  /* 0x0000000a000a7308 */ /* 0x000f220000000800 */
[----:B-1----:R-:W-:-:S04]  /*2b20*/  FMNMX.FTZ R6, R73, R6, !PT ;  /* 0x0000000649067209 */ /* 0x002fc80007810000 */
[C---:B------:R-:W-:Y:S01]  /*2b30*/  FSETP.NEU.FTZ.AND P1, PT, R6.reuse, -INF , PT ;  /* 0xff8000000600780b */ /* 0x040fe20003f3d000 */
[----:B------:R-:W-:-:S02]  /*2b40*/  FFMA.FTZ R47, R6, R47, -8 ;  /* 0xc1000000062f7423 */ /* 0x000fc4000001002f */
[----:B------:R1:W-:Y:S03]  /*2b50*/  MUFU.EX2 R29, R80 ;  /* 0x00000050001d7308 */ /* 0x0003e60000000800 */
[----:B------:R-:W-:Y:S02]  /*2b60*/  FSEL R47, R47, RZ, P1 ;  /* 0x000000ff2f2f7208 */ /* 0x000fe40000800000 */
[----:B------:R-:W-:-:S03]  /*2b70*/  PLOP3.LUT P1, PT, PT, PT, UP0, 0x80, 0x0 ;  /* 0x000000000000781c */ /* 0x000fc60003f2f008 */
[----:B------:R-:W-:Y:S01]  /*2b80*/  MUFU.EX2 R9, R9 ;  /* 0x0000000900097308 */ /* 0x000fe20000000800 */
[----:B------:R-:W-:-:S01]  /*2b90*/  FFMA.FTZ R37, R106, UR41, -R47 ;  /* 0x000000296a257c23 */ /* 0x000fc2000801082f */
[--C-:B------:R-:W-:Y:S01]  /*2ba0*/  FFMA.FTZ R44, R107, UR41, -R47.reuse ;  /* 0x000000296b2c7c23 */ /* 0x100fe2000801082f */
[----:B------:R-:W-:-:S01]  /*2bb0*/  FFMA.FTZ R65, R110, UR41, -R47 ;  /* 0x000000296e417c23 */ /* 0x000fc2000801082f */
[--C-:B------:R-:W-:Y:S01]  /*2bc0*/  FFMA.FTZ R84, R111, UR41, -R47.reuse ;  /* 0x000000296f547c23 */ /* 0x100fe2000801082f */
[----:B------:R-:W-:-:S01]  /*2bd0*/  FFMA.FTZ R49, R114, UR41, -R47 ;  /* 0x0000002972317c23 */ /* 0x000fc2000801082f */
[--C-:B-1----:R-:W-:Y:S01]  /*2be0*/  FFMA.FTZ R80, R115, UR41, -R47.reuse ;  /* 0x0000002973507c23 */ /* 0x102fe2000801082f */
[----:B------:R-:W-:-:S01]  /*2bf0*/  FFMA.FTZ R89, R78, UR41, -R47 ;  /* 0x000000294e597c23 */ /* 0x000fc2000801082f */
[----:B------:R-:W-:Y:S01]  /*2c00*/  MUFU.EX2 R37, R37 ;  /* 0x0000002500257308 */ /* 0x000fe20000000800 */
[----:B------:R-:W-:-:S01]  /*2c10*/  FFMA.FTZ R77, R118, UR41, -R47 ;  /* 0x00000029764d7c23 */ /* 0x000fc2000801082f */
[--C-:B------:R-:W-:Y:S01]  /*2c20*/  FFMA.FTZ R78, R82, UR41, -R47.reuse ;  /* 0x00000029524e7c23 */ /* 0x100fe2000801082f */
[----:B------:R-:W-:-:S01]  /*2c30*/  FFMA.FTZ R82, R86, UR41, -R47 ;  /* 0x0000002956527c23 */ /* 0x000fc2000801082f */
[----:B------:R-:W-:Y:S01]  /*2c40*/  FFMA.FTZ R73, R98, UR41, -R47 ;  /* 0x0000002962497c23 */ /* 0x000fe2000801082f */
[----:B--2---:R-:W-:-:S01]  /*2c50*/  FADD.FTZ R86, R5, R8 ;  /* 0x0000000805567221 */ /* 0x004fc20000010000 */
[--C-:B------:R-:W-:Y:S01]  /*2c60*/  FFMA.FTZ R98, R79, UR41, -R47.reuse ;  /* 0x000000294f627c23 */ /* 0x100fe2000801082f */
[----:B------:R-:W-:-:S01]  /*2c70*/  FFMA.FTZ R79, R83, UR41, -R47 ;  /* 0x00000029534f7c23 */ /* 0x000fc2000801082f */
[----:B------:R-:W1:Y:S01]  /*2c80*/  MUFU.EX2 R44, R44 ;  /* 0x0000002c002c7308 */ /* 0x000e620000000800 */
[----:B------:R-:W-:-:S01]  /*2c90*/  FFMA.FTZ R83, R87, UR41, -R47 ;  /* 0x0000002957537c23 */ /* 0x000fc2000801082f */
[----:B---3--:R-:W-:Y:S01]  /*2ca0*/  FADD.FTZ R87, R7, R86 ;  /* 0x0000005607577221 */ /* 0x008fe20000010000 */
[----:B------:R-:W-:-:S01]  /*2cb0*/  FFMA.FTZ R69, R90, UR41, -R47 ;  /* 0x000000295a457c23 */ /* 0x000fc2000801082f */
[--C-:B------:R-:W-:Y:S01]  /*2cc0*/  FFMA.FTZ R85, R102, UR41, -R47.reuse ;  /* 0x0000002966557c23 */ /* 0x100fe2000801082f */
[----:B------:R-:W-:-:S01]  /*2cd0*/  FFMA.FTZ R86, R58, UR41, -R47 ;  /* 0x000000293a567c23 */ /* 0x000fc2000801082f */
[----:B------:R-:W-:-:S02]  /*2ce0*/  @!P2 VIADD R58, R4, 0x13240 ;  /* 0x00013240043aa836 */ /* 0x000fc40000000000 */
[----:B------:R-:W-:-:S01]  /*2cf0*/  FFMA.FTZ R81, R94, UR41, -R47 ;  /* 0x000000295e517c23 */ /* 0x000fc2000801082f */
[----:B------:R-:W2:Y:S01]  /*2d00*/  MUFU.EX2 R65, R65 ;  /* 0x0000004100417308 */ /* 0x000ea20000000800 */
[----:B------:R-:W-:-:S01]  /*2d10*/  FFMA.FTZ R94, R95, UR41, -R47 ;  /* 0x000000295f5e7c23 */ /* 0x000fc2000801082f */
[--C-:B------:R-:W-:Y:S01]  /*2d20*/  FFMA.FTZ R90, R99, UR41, -R47.reuse ;  /* 0x00000029635a7c23 */ /* 0x100fe2000801082f */
[----:B------:R-:W-:Y:S01]  /*2d30*/  @!P2 PRMT R58, RZ, 0x654, R58 ;  /* 0x00000654ff3aa816 */ /* 0x000fe2000000003a */
[--C-:B------:R-:W-:Y:S01]  /*2d40*/  FFMA.FTZ R74, R74, UR41, -R47.reuse ;  /* 0x000000294a4a7c23 */ /* 0x100fe2000801082f */
[----:B------:R-:W-:-:S01]  /*2d50*/  FFMA.FTZ R75, R75, UR41, -R47 ;  /* 0x000000294b4b7c23 */ /* 0x000fc2000801082f */
[--C-:B------:R-:W-:Y:S01]  /*2d60*/  FFMA.FTZ R59, R59, UR41, -R47.reuse ;  /* 0x000000293b3b7c23 */ /* 0x100fe2000801082f */
[----:B------:R3:W-:Y:S01]  /*2d70*/  @!P2 SYNCS.ARRIVE.TRANS64.RED.A1T0 RZ, [R58+URZ], RZ ;  /* 0x000000ff3affa9a7 */ /* 0x0007e2000810043f */
[----:B------:R-:W5:Y:S01]  /*2d80*/  MUFU.EX2 R84, R84 ;  /* 0x0000005400547308 */ /* 0x000f620000000800 */
[----:B------:R-:W-:-:S01]  /*2d90*/  FFMA.FTZ R63, R63, UR41, -R47 ;  /* 0x000000293f3f7c23 */ /* 0x000fc2000801082f */
[--C-:B------:R-:W-:Y:S01]  /*2da0*/  FFMA.FTZ R66, R66, UR41, -R47.reuse ;  /* 0x0000002942427c23 */ /* 0x100fe2000801082f */
[----:B------:R-:W-:-:S01]  /*2db0*/  FFMA.FTZ R67, R67, UR41, -R47 ;  /* 0x0000002943437c23 */ /* 0x000fc2000801082f */
[--C-:B------:R-:W-:Y:S01]  /*2dc0*/  FFMA.FTZ R70, R70, UR41, -R47.reuse ;  /* 0x0000002946467c23 */ /* 0x100fe2000801082f */
[----:B------:R-:W-:-:S01]  /*2dd0*/  FFMA.FTZ R71, R71, UR41, -R47 ;  /* 0x0000002947477c23 */ /* 0x000fc2000801082f */
[--C-:B------:R-:W-:Y:S01]  /*2de0*/  FFMA.FTZ R30, R30, UR41, -R47.reuse ;  /* 0x000000291e1e7c23 */ /* 0x100fe2000801082f */
[----:B---3--:R-:W-:-:S01]  /*2df0*/  FFMA.FTZ R58, R62, UR41, -R47 ;  /* 0x000000293e3a7c23 */ /* 0x008fc2000801082f */
[----:B------:R-:W3:Y:S01]  /*2e00*/  MUFU.EX2 R49, R49 ;  /* 0x0000003100317308 */ /* 0x000ee20000000800 */
[----:B------:R-:W-:-:S01]  /*2e10*/  FFMA.FTZ R50, R50, UR41, -R47 ;  /* 0x0000002932327c23 */ /* 0x000fc2000801082f */
[--C-:B------:R-:W-:Y:S01]  /*2e20*/  FFMA.FTZ R52, R52, UR41, -R47.reuse ;  /* 0x0000002934347c23 */ /* 0x100fe2000801082f */
[----:B------:R-:W-:-:S01]  /*2e30*/  FFMA.FTZ R53, R53, UR41, -R47 ;  /* 0x0000002935357c23 */ /* 0x000fc2000801082f */
[----:B------:R-:W-:Y:S01]  /*2e40*/  FFMA.FTZ R38, R38, UR41, -R47 ;  /* 0x0000002926267c23 */ /* 0x000fe2000801082f */
[----:B----4-:R-:W-:-:S03]  /*2e50*/  F2FP.SATFINITE.E4M3.F32.PACK_AB_MERGE_C R152, R10, R7, RZ ;  /* 0x000000070a98723e */ /* 0x010fc600048070ff */
[----:B------:R-:W4:Y:S01]  /*2e60*/  MUFU.EX2 R12, R12 ;  /* 0x0000000c000c7308 */ /* 0x000f220000000800 */
[----:B------:R-:W-:-:S07]  /*2e70*/  F2FP.SATFINITE.E4M3.F32.PACK_AB_MERGE_C R152, R8, R5, R152 ;  /* 0x000000050898723e */ /* 0x000fce0004807098 */
[----:B------:R1:W-:Y:S08]  /*2e80*/  MUFU.EX2 R23, R100 ;  /* 0x0000006400177308 */ /* 0x0003f00000000800 */
[----:B------:R-:W4:Y:S01]  /*2e90*/  MUFU.EX2 R80, R80 ;  /* 0x0000005000507308 */ /* 0x000f220000000800 */
[----:B-1----:R-:W-:-:S07]  /*2ea0*/  FADD.FTZ R100, R37, R44 ;  /* 0x0000002c25647221 */ /* 0x002fce0000010000 */
[----:B------:R1:W-:Y:S08]  /*2eb0*/  MUFU.EX2 R15, R92 ;  /* 0x0000005c000f7308 */ /* 0x0003f00000000800 */
[----:B------:R-:W4:Y:S01]  /*2ec0*/  MUFU.EX2 R11, R11 ;  /* 0x0000000b000b7308 */ /* 0x000f220000000800 */
[----:B-1----:R-:W-:-:S07]  /*2ed0*/  FFMA.FTZ R92, R119, UR41, -R47 ;  /* 0x00000029775c7c23 */ /* 0x002fce000801082f */
[----:B------:R1:W-:Y:S08]  /*2ee0*/  MUFU.EX2 R13, R88 ;  /* 0x00000058000d7308 */ /* 0x0003f00000000800 */
[----:B------:R-:W4:Y:S01]  /*2ef0*/  MUFU.EX2 R77, R77 ;  /* 0x0000004d004d7308 */ /* 0x000f220000000800 */
[----:B-1----:R-:W-:-:S01]  /*2f00*/  FFMA.FTZ R88, R91, UR41, -R47 ;  /* 0x000000295b587c23 */ /* 0x002fc2000801082f */
[----:B--2---:R-:W-:Y:S01]  /*2f10*/  FADD.FTZ R91, R65, R100 ;  /* 0x00000064415b7221 */ /* 0x004fe20000010000 */
[----:B------:R-:W-:-:S01]  /*2f20*/  FADD.FTZ R100, R10, R87 ;  /* 0x000000570a647221 */ /* 0x000fc20000010000 */
[----:B-----5:R-:W-:-:S02]  /*2f30*/  F2FP.SATFINITE.E4M3.F32.PACK_AB_MERGE_C R65, R84, R65, RZ ;  /* 0x000000415441723e */ /* 0x020fc400048070ff */
[----:B------:R-:W-:-:S01]  /*2f40*/  FADD.FTZ R102, R84, R91 ;  /* 0x0000005b54667221 */ /* 0x000fc20000010000 */
[----:B------:R-:W-:Y:S01]  /*2f50*/  FADD.FTZ R87, R9, R100 ;  /* 0x0000006409577221 */ /* 0x000fe20000010000 */
[----:B------:R-:W1:Y:S01]  /*2f60*/  MUFU.EX2 R14, R14 ;  /* 0x0000000e000e7308 */ /* 0x000e620000000800 */
[----:B------:R-:W-:Y:S01]  /*2f70*/  F2FP.SATFINITE.E4M3.F32.PACK_AB_MERGE_C R153, R44, R37, R65 ;  /* 0x000000252c99723e */ /* 0x000fe20004807041 */
[----:B---3--:R-:W-:Y:S01]  /*2f80*/  FADD.FTZ R91, R49, R102 ;  /* 0x00000066315b7221 */ /* 0x008fe20000010000 */
[----:B----4-:R-:W-:-:S01]  /*2f90*/  FADD.FTZ R100, R12, R87 ;  /* 0x000000570c647221 */ /* 0x010fc20000010000 */
[----:B------:R-:W-:Y:S02]  /*2fa0*/  IMAD.MOV.U32 R44, RZ, RZ, R55 ;  /* 0x000000ffff2c7224 */ /* 0x000fe400078e0037 */
[----:B------:R-:W-:-:S01]  /*2fb0*/  FADD.FTZ R102, R80, R91 ;  /* 0x0000005b50667221 */ /* 0x000fc20000010000 */
[----:B------:R-:W-:Y:S01]  /*2fc0*/  FADD.FTZ R87, R11, R100 ;  /* 0x000000640b577221 */ /* 0x000fe20000010000 */
[----:B------:R-:W2:Y:S01]  /*2fd0*/  MUFU.EX2 R92, R92 ;  /* 0x0000005c005c7308 */ /* 0x000ea20000000800 */
[----:B------:R-:W-:-:S02]  /*2fe0*/  IMAD.MOV.U32 R37, RZ, RZ, R55 ;  /* 0x000000ffff257224 */ /* 0x000fc400078e0037 */
[----:B------:R-:W-:-:S05]  /*2ff0*/  FADD.FTZ R91, R77, R102 ;  /* 0x000000664d5b7221 */ /* 0x000fca0000010000 */
[----:B------:R-:W-:Y:S01]  /*3000*/  MUFU.EX2 R69, R69 ;  /* 0x0000004500457308 */ /* 0x000fe20000000800 */
[----:B-1----:R-:W-:-:S01]  /*3010*/  FADD.FTZ R62, R14, R87 ;  /* 0x000000570e3e7221 */ /* 0x002fc20000010000 */
[----:B------:R-:W-:-:S03]  /*3020*/  F2FP.SATFINITE.E4M3.F32.PACK_AB_MERGE_C R154, R14, R11, RZ ;  /* 0x0000000b0e9a723e */ /* 0x000fc600048070ff */
[----:B------:R-:W-:Y:S01]  /*3030*/  FADD.FTZ R87, R13, R62 ;  /* 0x0000003e0d577221 */ /* 0x000fe20000010000 */
[----:B------:R-:W-:Y:S02]  /*3040*/  F2FP.SATFINITE.E4M3.F32.PACK_AB_MERGE_C R154, R12, R9, R154 ;  /* 0x000000090c9a723e */ /* 0x000fe4000480709a */
[----:B------:R-:W1:Y:S01]  /*3050*/  MUFU.EX2 R20, R20 ;  /* 0x0000001400147308 */ /* 0x000e620000000800 */
[----:B--2---:R-:W-:-:S04]  /*3060*/  F2FP.SATFINITE.E4M3.F32.PACK_AB_MERGE_C R77, R92, R77, RZ ;  /* 0x0000004d5c4d723e */ /* 0x004fc800048070ff */
[----:B------:R-:W-:Y:S01]  /*3070*/  F2FP.SATFINITE.E4M3.F32.PACK_AB_MERGE_C R155, R80, R49, R77 ;  /* 0x00000031509b723e */ /* 0x000fe2000480704d */
[----:B------:R-:W-:Y:S02]  /*3080*/  IMAD.MOV.U32 R49, RZ, RZ, R55 ;  /* 0x000000ffff317224 */ /* 0x000fe400078e0037 */
[----:B------:R-:W-:Y:S08]  /*3090*/  MUFU.EX2 R88, R88 ;  /* 0x0000005800587308 */ /* 0x000ff00000000800 */
[----:B------:R-:W-:Y:S01]  /*30a0*/  MUFU.EX2 R81, R81 ;  /* 0x0000005100517308 */ /* 0x000fe20000000800 */
[----:B-1----:R-:W-:-:S04]  /*30b0*/  FADD.FTZ R62, R20, R87 ;  /* 0x00000057143e7221 */ /* 0x002fc80000010000 */
[----:B------:R-:W-:Y:S01]  /*30c0*/  FADD.FTZ R87, R15, R62 ;  /* 0x0000003e0f577221 */ /* 0x000fe20000010000 */
[----:B------:R-:W-:-:S02]  /*30d0*/  FFMA.FTZ R62, R26, UR41, -R47 ;  /* 0x000000291a3e7c23 */ /* 0x000fc4000801082f */
[----:B------:R-:W1:Y:S08]  /*30e0*/  MUFU.EX2 R24, R24 ;  /* 0x0000001800187308 */ /* 0x000e700000000800 */
[----:B------:R-:W2:Y:S08]  /*30f0*/  MUFU.EX2 R94, R94 ;  /* 0x0000005e005e7308 */ /* 0x000eb00000000800 */
[----:B------:R3:W-:Y:S01]  /*3100*/  MUFU.EX2 R4, R86 ;  /* 0x0000005600047308 */ /* 0x0007e20000000800 */
[----:B-1----:R-:W-:-:S01]  /*3110*/  FADD.FTZ R100, R24, R87 ;  /* 0x0000005718647221 */ /* 0x002fc20000010000 */
[----:B------:R-:W-:Y:S01]  /*3120*/  F2FP.SATFINITE.E4M3.F32.PACK_AB_MERGE_C R136, R24, R15, RZ ;  /* 0x0000000f1888723e */ /* 0x000fe200048070ff */
[----:B------:R-:W-:-:S03]  /*3130*/  IMAD.MOV.U32 R24, RZ, RZ, R55 ;  /* 0x000000ffff187224 */ /* 0x000fc600078e0037 */
[----:B------:R-:W-:Y:S02]  /*3140*/  F2FP.SATFINITE.E4M3.F32.PACK_AB_MERGE_C R136, R20, R13, R136 ;  /* 0x0000000d1488723e */ /* 0x000fe40004807088 */
[----:B------:R1:W4:Y:S01]  /*3150*/  MUFU.EX2 R21, R96 ;  /* 0x0000006000157308 */ /* 0x0003220000000800 */
[----:B---3--:R-:W-:-:S04]  /*3160*/  FADD.FTZ R86, R92, R91 ;  /* 0x0000005b5c567221 */ /* 0x008fc80000010000 */
[----:B------:R-:W-:-:S03]  /*3170*/  FADD.FTZ R91, R69, R86 ;  /* 0x00000056455b7221 */ /* 0x000fc60000010000 */
[----:B------:R-:W3:Y:S01]  /*3180*/  MUFU.EX2 R73, R73 ;  /* 0x0000004900497308 */ /* 0x000ee20000000800 */
[----:B------:R-:W-:-:S01]  /*3190*/  FADD.FTZ R86, R88, R91 ;  /* 0x0000005b58567221 */ /* 0x000fc20000010000 */
[----:B-1----:R-:W-:-:S03]  /*31a0*/  FFMA.FTZ R96, R103, UR41, -R47 ;  /* 0x0000002967607c23 */ /* 0x002fc6000801082f */
[----:B------:R-:W-:Y:S01]  /*31b0*/  FADD.FTZ R91, R81, R86 ;  /* 0x00000056515b7221 */ /* 0x000fe20000010000 */
[----:B------:R-:W-:-:S01]  /*31c0*/  FFMA.FTZ R86, R27, UR41, -R47 ;  /* 0x000000291b567c23 */ /* 0x000fc2000801082f */
[----:B------:R-:W-:Y:S01]  /*31d0*/  FFMA.FTZ R47, R54, UR41, -R47 ;  /* 0x00000029362f7c23 */ /* 0x000fe2000801082f */
[----:B------:R-:W1:Y:S01]  /*31e0*/  MUFU.EX2 R28, R28 ;  /* 0x0000001c001c7308 */ /* 0x000e620000000800 */
[----:B--2---:R-:W-:-:S01]  /*31f0*/  FADD.FTZ R102, R94, R91 ;  /* 0x0000005b5e667221 */ /* 0x004fc20000010000 */
[----:B----4-:R-:W-:Y:S01]  /*3200*/  FADD.FTZ R27, R21, R100 ;  /* 0x00000064151b7221 */ /* 0x010fe20000010000 */
[----:B------:R-:W-:-:S04]  /*3210*/  F2FP.SATFINITE.E4M3.F32.PACK_AB_MERGE_C R81, R94, R81, RZ ;  /* 0x000000515e51723e */ /* 0x000fc800048070ff */
[----:B------:R-:W-:Y:S01]  /*3220*/  F2FP.SATFINITE.E4M3.F32.PACK_AB_MERGE_C R137, R88, R69, R81 ;  /* 0x000000455889723e */ /* 0x000fe20004807051 */
[----:B------:R-:W2:Y:S01]  /*3230*/  MUFU.EX2 R90, R90 ;  /* 0x0000005a005a7308 */ /* 0x000ea20000000800 */
[----:B---3--:R-:W-:-:S07]  /*3240*/  FADD.FTZ R87, R73, R102 ;  /* 0x0000006649577221 */ /* 0x008fce0000010000 */
[----:B------:R-:W3:Y:S01]  /*3250*/  MUFU.EX2 R85, R85 ;  /* 0x0000005500557308 */ /* 0x000ee20000000800 */
[----:B-1----:R-:W-:-:S07]  /*3260*/  FADD.FTZ R100, R28, R27 ;  /* 0x0000001b1c647221 */ /* 0x002fce0000010000 */
[----:B------:R-:W1:Y:S01]  /*3270*/  MUFU.EX2 R40, R40 ;  /* 0x0000002800287308 */ /* 0x000e620000000800 */
[----:B--2---:R-:W-:-:S01]  /*3280*/  FADD.FTZ R102, R90, R87 ;  /* 0x000000575a667221 */ /* 0x004fc20000010000 */
[----:B------:R-:W-:-:S06]  /*3290*/  FADD.FTZ R87, R23, R100 ;  /* 0x0000006417577221 */ /* 0x000fcc0000010000 */
[----:B------:R-:W2:Y:S01]  /*32a0*/  MUFU.EX2 R96, R96 ;  /* 0x0000006000607308 */ /* 0x000ea20000000800 */
[----:B---3--:R-:W-:-:S07]  /*32b0*/  FADD.FTZ R91, R85, R102 ;  /* 0x00000066555b7221 */ /* 0x008fce0000010000 */
[----:B------:R-:W3:Y:S01]  /*32c0*/  MUFU.EX2 R74, R74 ;  /* 0x0000004a004a7308 */ /* 0x000ee20000000800 */
[----:B-1----:R-:W-:-:S01]  /*32d0*/  FADD.FTZ R54, R40, R87 ;  /* 0x0000005728367221 */ /* 0x002fc20000010000 */
[----:B------:R-:W-:Y:S01]  /*32e0*/  F2FP.SATFINITE.E4M3.F32.PACK_AB_MERGE_C R138, R40, R23, RZ ;  /* 0x00000017288a723e */ /* 0x000fe200048070ff */
[--C-:B------:R-:W-:Y:S02]  /*32f0*/  IMAD.MOV.U32 R40, RZ, RZ, R55.reuse ;  /* 0x000000ffff287224 */ /* 0x100fe400078e0037 */
[----:B------:R-:W-:Y:S01]  /*3300*/  FADD.FTZ R7, R25, R54 ;  /* 0x0000003619077221 */ /* 0x000fe20000010000 */
[----:B------:R-:W-:Y:S01]  /*3310*/  F2FP.SATFINITE.E4M3.F32.PACK_AB_MERGE_C R138, R28, R21, R138 ;  /* 0x000000151c8a723e */ /* 0x000fe2000480708a */
[----:B------:R-:W-:Y:S01]  /*3320*/  IMAD.MOV.U32 R54, RZ, RZ, R55 ;  /* 0x000000ffff367224 */ /* 0x000fe200078e0037 */
[----:B------:R-:W1:Y:S01]  /*3330*/  MUFU.EX2 R32, R32 ;  /* 0x0000002000207308 */ /* 0x000e620000000800 */
[----:B--2---:R-:W-:-:S01]  /*3340*/  FADD.FTZ R91, R96, R91 ;  /* 0x0000005b605b7221 */ /* 0x004fc20000010000 */
[----:B------:R-:W-:Y:S01]  /*3350*/  F2FP.SATFINITE.E4M3.F32.PACK_AB_MERGE_C R85, R96, R85, RZ ;  /* 0x000000556055723e */ /* 0x000fe200048070ff */
[----:B------:R-:W-:-:S03]  /*3360*/  IMAD.MOV.U32 R28, RZ, RZ, R55 ;  /* 0x000000ffff1c7224 */ /* 0x000fc600078e0037 */
[----:B------:R-:W-:Y:S02]  /*3370*/  F2FP.SATFINITE.E4M3.F32.PACK_AB_MERGE_C R139, R90, R73, R85 ;  /* 0x000000495a8b723e */ /* 0x000fe40004807055 */
[----:B------:R-:W2:Y:S01]  /*3380*/  MUFU.EX2 R75, R75 ;  /* 0x0000004b004b7308 */ /* 0x000ea20000000800 */
[----:B---3--:R-:W-:-:S07]  /*3390*/  FADD.FTZ R10, R74, R91 ;  /* 0x0000005b4a0a7221 */ /* 0x008fce0000010000 */
[----:B------:R-:W3:Y:S01]  /*33a0*/  MUFU.EX2 R46, R46 ;  /* 0x0000002e002e7308 */ /* 0x000ee20000000800 */
[----:B-1----:R-:W-:-:S07]  /*33b0*/  FADD.FTZ R7, R32, R7 ;  /* 0x0000000720077221 */ /* 0x002fce0000010000 */
[----:B------:R-:W1:Y:S01]  /*33c0*/  MUFU.EX2 R89, R89 ;  /* 0x0000005900597308 */ /* 0x000e620000000800 */
[----:B--2---:R-:W-:-:S07]  /*33d0*/  FADD.FTZ R10, R75, R10 ;  /* 0x0000000a4b0a7221 */ /* 0x004fce0000010000 */
[----:B------:R-:W2:Y:S01]  /*33e0*/  MUFU.EX2 R51, R51 ;  /* 0x0000003300337308 */ /* 0x000ea20000000800 */
[----:B---3--:R-:W-:-:S07]  /*33f0*/  FADD.FTZ R14, R46, R7 ;  /* 0x000000072e0e7221 */ /* 0x008fce0000010000 */
[----:B------:R-:W3:Y:S01]  /*3400*/  MUFU.EX2 R98, R98 ;  /* 0x0000006200627308 */ /* 0x000ee20000000800 */
[----:B-1----:R-:W-:-:S07]  /*3410*/  FADD.FTZ R7, R89, R10 ;  /* 0x0000000a59077221 */ /* 0x002fce0000010000 */
[----:B------:R-:W1:Y:S01]  /*3420*/  MUFU.EX2 R78, R78 ;  /* 0x0000004e004e7308 */ /* 0x000e620000000800 */
[----:B--2---:R-:W-:-:S01]  /*3430*/  FADD.FTZ R14, R51, R14 ;  /* 0x0000000e330e7221 */ /* 0x004fc20000010000 */
[----:B------:R-:W-:Y:S01]  /*3440*/  F2FP.SATFINITE.E4M3.F32.PACK_AB_MERGE_C R140, R51, R46, RZ ;  /* 0x0000002e338c723e */ /* 0x000fe200048070ff */
[--C-:B------:R-:W-:Y:S02]  /*3450*/  IMAD.MOV.U32 R51, RZ, RZ, R55.reuse ;  /* 0x000000ffff337224 */ /* 0x100fe400078e0037 */
[----:B------:R-:W-:Y:S01]  /*3460*/  FADD.FTZ R15, R29, R14 ;  /* 0x0000000e1d0f7221 */ /* 0x000fe20000010000 */
[----:B------:R-:W-:Y:S01]  /*3470*/  F2FP.SATFINITE.E4M3.F32.PACK_AB_MERGE_C R140, R32, R25, R140 ;  /* 0x00000019208c723e */ /* 0x000fe2000480708c */
[----:B------:R-:W-:Y:S01]  /*3480*/  IMAD.MOV.U32 R46, RZ, RZ, R55 ;  /* 0x000000ffff2e7224 */ /* 0x000fe200078e0037 */
[----:B------:R-:W2:Y:S01]  /*3490*/  MUFU.EX2 R36, R36 ;  /* 0x0000002400247308 */ /* 0x000ea20000000800 */
[----:B---3--:R-:W-:-:S01]  /*34a0*/  FADD.FTZ R11, R98, R7 ;  /* 0x00000007620b7221 */ /* 0x008fc20000010000 */
[----:B------:R-:W-:Y:S01]  /*34b0*/  F2FP.SATFINITE.E4M3.F32.PACK_AB_MERGE_C R89, R98, R89, RZ ;  /* 0x000000596259723e */ /* 0x000fe200048070ff */
[----:B------:R-:W-:-:S02]  /*34c0*/  IMAD.MOV.U32 R32, RZ, RZ, R55 ;  /* 0x000000ffff207224 */ /* 0x000fc400078e0037 */
[----:B------:R-:W-:Y:S01]  /*34d0*/  IMAD.MOV.U32 R25, RZ, RZ, R55 ;  /* 0x000000ffff197224 */ /* 0x000fe200078e0037 */
[----:B------:R-:W-:Y:S02]  /*34e0*/  F2FP.SATFINITE.E4M3.F32.PACK_AB_MERGE_C R141, R75, R74, R89 ;  /* 0x0000004a4b8d723e */ /* 0x000fe40004807059 */
        /* <DEDUP_REMOVED lines=9> */
[----:B--2---:R-:W-:-:S07]  /*3580*/  FADD.FTZ R8, R82, R11 ;  /* 0x0000000b52087221 */ /* 0x004fce0000010000 */
[----:B------:R-:W2:Y:S01]  /*3590*/  MUFU.EX2 R34, R34 ;  /* 0x0000002200227308 */ /* 0x000ea20000000800 */
[C---:B---3--:R-:W-:Y:S01]  /*35a0*/  F2FP.SATFINITE.E4M3.F32.PACK_AB_MERGE_C R48, R31.reuse, R48, RZ ;  /* 0x000000301f30723e */ /* 0x048fe200048070ff */
[----:B------:R-:W-:-:S03]  /*35b0*/  FADD.FTZ R31, R31, R10 ;  /* 0x0000000a1f1f7221 */ /* 0x000fc60000010000 */
[----:B------:R-:W-:Y:S01]  /*35c0*/  F2FP.SATFINITE.E4M3.F32.PACK_AB_MERGE_C R142, R36, R29, R48 ;  /* 0x0000001d248e723e */ /* 0x000fe20004807030 */
[--C-:B------:R-:W-:Y:S02]  /*35d0*/  IMAD.MOV.U32 R48, RZ, RZ, R55.reuse ;  /* 0x000000ffff307224 */ /* 0x100fe400078e0037 */
[----:B------:R-:W3:Y:S01]  /*35e0*/  MUFU.EX2 R59, R59 ;  /* 0x0000003b003b7308 */ /* 0x000ee20000000800 */
[C---:B-1----:R-:W-:Y:S01]  /*35f0*/  F2FP.SATFINITE.E4M3.F32.PACK_AB_MERGE_C R82, R83.reuse, R82, RZ ;  /* 0x000000525352723e */ /* 0x042fe200048070ff */
[----:B------:R-:W-:Y:S01]  /*3600*/  FADD.FTZ R83, R83, R8 ;  /* 0x0000000853537221 */ /* 0x000fe20000010000 */
[----:B------:R-:W-:Y:S02]  /*3610*/  IMAD.MOV.U32 R36, RZ, RZ, R55 ;  /* 0x000000ffff247224 */ /* 0x000fe400078e0037 */
[----:B------:R-:W-:Y:S01]  /*3620*/  F2FP.SATFINITE.E4M3.F32.PACK_AB_MERGE_C R143, R79, R78, R82 ;  /* 0x0000004e4f8f723e */ /* 0x000fe20004807052 */
[----:B------:R-:W-:-:S01]  /*3630*/  FADD.FTZ R10, R4, R83 ;  /* 0x00000053040a7221 */ /* 0x000fc20000010000 */
[----:B------:R-:W-:Y:S01]  /*3640*/  IMAD.MOV.U32 R29, RZ, RZ, R55 ;  /* 0x000000ffff1d7224 */ /* 0x000fe200078e0037 */
[----:B------:R-:W1:Y:S01]  /*3650*/  MUFU.EX2 R39, R39 ;  /* 0x0000002700277308 */ /* 0x000e620000000800 */
[----:B--2---:R-:W-:-:S01]  /*3660*/  FADD.FTZ R8, R34, R31 ;  /* 0x0000001f22087221 */ /* 0x004fc20000010000 */
[----:B------:R-:W-:-:S03]  /*3670*/  IMAD.MOV.U32 R31, RZ, RZ, R55 ;  /* 0x000000ffff1f7224 */ /* 0x000fc600078e0037 */
[----:B------:R-:W-:-:S03]  /*3680*/  FADD.FTZ R8, R35, R8 ;  /* 0x0000000823087221 */ /* 0x000fc60000010000 */
        /* <DEDUP_REMOVED lines=14> */
[--C-:B------:R-:W-:Y:S02]  /*3770*/  IMAD.MOV.U32 R35, RZ, RZ, R55.reuse ;  /* 0x000000ffff237224 */ /* 0x100fe400078e0037 */
[----:B------:R-:W-:Y:S01]  /*3780*/  F2FP.SATFINITE.E4M3.F32.PACK_AB_MERGE_C R145, R59, R4, R58 ;  /* 0x000000043b91723e */ /* 0x000fe2000480703a */
[----:B------:R-:W-:Y:S02]  /*3790*/  IMAD.MOV.U32 R34, RZ, RZ, R55 ;  /* 0x000000ffff227224 */ /* 0x000fe400078e0037 */
[----:B------:R-:W1:Y:S01]  /*37a0*/  MUFU.EX2 R60, R60 ;  /* 0x0000003c003c7308 */ /* 0x000e620000000800 */
[----:B--2---:R-:W-:-:S07]  /*37b0*/  FADD.FTZ R9, R57, R56 ;  /* 0x0000003839097221 */ /* 0x004fce0000010000 */
[----:B------:R-:W2:Y:S01]  /*37c0*/  MUFU.EX2 R27, R67 ;  /* 0x00000043001b7308 */ /* 0x000ea20000000800 */
[----:B---3--:R-:W-:-:S07]  /*37d0*/  FADD.FTZ R8, R26, R63 ;  /* 0x0000003f1a087221 */ /* 0x008fce0000010000 */
[----:B------:R-:W-:Y:S01]  /*37e0*/  MUFU.EX2 R61, R61 ;  /* 0x0000003d003d7308 */ /* 0x000fe20000000800 */
[----:B-1----:R-:W-:-:S07]  /*37f0*/  FADD.FTZ R10, R60, R9 ;  /* 0x000000093c0a7221 */ /* 0x002fce0000010000 */
[----:B------:R-:W1:Y:S01]  /*3800*/  MUFU.EX2 R64, R64 ;  /* 0x0000004000407308 */ /* 0x000e620000000800 */
[----:B--2---:R-:W-:-:S07]  /*3810*/  FADD.FTZ R9, R27, R8 ;  /* 0x000000081b097221 */ /* 0x004fce0000010000 */
[----:B------:R-:W2:Y:S08]  /*3820*/  MUFU.EX2 R70, R70 ;  /* 0x0000004600467308 */ /* 0x000eb00000000800 */
[----:B------:R-:W3:Y:S01]  /*3830*/  MUFU.EX2 R71, R71 ;  /* 0x0000004700477308 */ /* 0x000ee20000000800 */
[----:B-1----:R-:W-:Y:S01]  /*3840*/  F2FP.SATFINITE.E4M3.F32.PACK_AB_MERGE_C R11, R64, R61, RZ ;  /* 0x0000003d400b723e */ /* 0x002fe200048070ff */
[----:B------:R-:W-:-:S03]  /*3850*/  FADD.FTZ R61, R61, R10 ;  /* 0x0000000a3d3d7221 */ /* 0x000fc60000010000 */
[----:B------:R-:W-:Y:S01]  /*3860*/  F2FP.SATFINITE.E4M3.F32.PACK_AB_MERGE_C R146, R60, R57, R11 ;  /* 0x000000393c92723e */ /* 0x000fe2000480700b */
[----:B------:R-:W-:-:S02]  /*3870*/  FADD.FTZ R64, R64, R61 ;  /* 0x0000003d40407221 */ /* 0x000fc40000010000 */
[----:B------:R-:W-:Y:S01]  /*3880*/  MUFU.EX2 R43, R43 ;  /* 0x0000002b002b7308 */ /* 0x000fe20000000800 */
[----:B--2---:R-:W-:-:S07]  /*3890*/  FADD.FTZ R8, R70, R9 ;  /* 0x0000000946087221 */ /* 0x004fce0000010000 */
[----:B------:R-:W1:Y:S01]  /*38a0*/  MUFU.EX2 R72, R72 ;  /* 0x0000004800487308 */ /* 0x000e620000000800 */
[----:B---3--:R-:W-:-:S01]  /*38b0*/  FADD.FTZ R8, R71, R8 ;  /* 0x0000000847087221 */ /* 0x008fc20000010000 */
[----:B------:R-:W-:-:S04]  /*38c0*/  F2FP.SATFINITE.E4M3.F32.PACK_AB_MERGE_C R70, R71, R70, RZ ;  /* 0x000000464746723e */ /* 0x000fc800048070ff */
[----:B------:R-:W-:Y:S01]  /*38d0*/  F2FP.SATFINITE.E4M3.F32.PACK_AB_MERGE_C R147, R27, R26, R70 ;  /* 0x0000001a1b93723e */ /* 0x000fe20004807046 */
[--C-:B------:R-:W-:Y:S01]  /*38e0*/  IMAD.MOV.U32 R27, RZ, RZ, R55.reuse ;  /* 0x000000ffff1b7224 */ /* 0x100fe200078e0037 */
[----:B------:R-:W2:Y:S01]  /*38f0*/  MUFU.EX2 R41, R41 ;  /* 0x0000002900297308 */ /* 0x000ea20000000800 */
[----:B------:R-:W-:-:S07]  /*3900*/  IMAD.MOV.U32 R26, RZ, RZ, R55 ;  /* 0x000000ffff1a7224 */ /* 0x000fce00078e0037 */
[----:B------:R-:W3:Y:S01]  /*3910*/  MUFU.EX2 R7, R62 ;  /* 0x0000003e00077308 */ /* 0x000ee20000000800 */
[----:B-1----:R-:W-:-:S07]  /*3920*/  F2FP.SATFINITE.E4M3.F32.PACK_AB_MERGE_C R10, R72, R43, RZ ;  /* 0x0000002b480a723e */ /* 0x002fce00048070ff */
[----:B------:R-:W1:Y:S01]  /*3930*/  MUFU.EX2 R68, R68 ;  /* 0x0000004400447308 */ /* 0x000e620000000800 */
[----:B--2---:R-:W-:-:S07]  /*3940*/  FADD.FTZ R9, R41, R64 ;  /* 0x0000004029097221 */ /* 0x004fce0000010000 */
[----:B------:R-:W2:Y:S01]  /*3950*/  MUFU.EX2 R86, R86 ;  /* 0x0000005600567308 */ /* 0x000ea20000000800 */
[----:B---3--:R-:W-:-:S07]  /*3960*/  FADD.FTZ R11, R7, R8 ;  /* 0x00000008070b7221 */ /* 0x008fce0000010000 */
[----:B------:R-:W3:Y:S01]  /*3970*/  MUFU.EX2 R30, R30 ;  /* 0x0000001e001e7308 */ /* 0x000ee20000000800 */
[C---:B-1----:R-:W-:Y:S01]  /*3980*/  F2FP.SATFINITE.E4M3.F32.PACK_AB_MERGE_C R148, R68.reuse, R41, R10 ;  /* 0x000000294494723e */ /* 0x042fe2000480700a */
[----:B------:R-:W-:Y:S01]  /*3990*/  FADD.FTZ R68, R68, R9 ;  /* 0x0000000944447221 */ /* 0x000fe20000010000 */
[----:B------:R-:W-:-:S03]  /*39a0*/  IMAD.MOV.U32 R41, RZ, RZ, R55 ;  /* 0x000000ffff297224 */ /* 0x000fc600078e0037 */
[----:B------:R-:W-:Y:S02]  /*39b0*/  FADD.FTZ R43, R43, R68 ;  /* 0x000000442b2b7221 */ /* 0x000fe40000010000 */
[----:B------:R1:W4:Y:S01]  /*39c0*/  MUFU.EX2 R5, R50 ;  /* 0x0000003200057308 */ /* 0x0003220000000800 */
[----:B--2---:R-:W-:-:S01]  /*39d0*/  FADD.FTZ R11, R86, R11 ;  /* 0x0000000b560b7221 */ /* 0x004fc20000010000 */
[----:B------:R-:W-:Y:S01]  /*39e0*/  FADD.FTZ R72, R72, R43 ;  /* 0x0000002b48487221 */ /* 0x000fe20000010000 */
[----:B------:R-:W-:-:S05]  /*39f0*/  IMAD.MOV.U32 R43, RZ, RZ, R55 ;  /* 0x000000ffff2b7224 */ /* 0x000fca00078e0037 */
[----:B------:R-:W-:Y:S01]  /*3a00*/  MUFU.EX2 R33, R33 ;  /* 0x0000002100217308 */ /* 0x000fe20000000800 */
[----:B---3--:R-:W-:-:S01]  /*3a10*/  FADD.FTZ R8, R30, R11 ;  /* 0x0000000b1e087221 */ /* 0x008fc20000010000 */
[----:B-1----:R-:W-:-:S06]  /*3a20*/  IMAD.MOV.U32 R50, RZ, RZ, R55 ;  /* 0x000000ffff327224 */ /* 0x002fcc00078e0037 */
[----:B------:R-:W1:Y:S01]  /*3a30*/  MUFU.EX2 R42, R42 ;  /* 0x0000002a002a7308 */ /* 0x000e620000000800 */
[C---:B----4-:R-:W-:Y:S01]  /*3a40*/  F2FP.SATFINITE.E4M3.F32.PACK_AB_MERGE_C R30, R5.reuse, R30, RZ ;  /* 0x0000001e051e723e */ /* 0x050fe200048070ff */
[----:B------:R-:W-:-:S03]  /*3a50*/  FADD.FTZ R5, R5, R8 ;  /* 0x0000000805057221 */ /* 0x000fc60000010000 */
[----:B------:R-:W-:Y:S01]  /*3a60*/  F2FP.SATFINITE.E4M3.F32.PACK_AB_MERGE_C R149, R86, R7, R30 ;  /* 0x000000075695723e */ /* 0x000fe2000480701e */
[----:B------:R-:W-:Y:S02]  /*3a70*/  IMAD.MOV.U32 R30, RZ, RZ, R55 ;  /* 0x000000ffff1e7224 */ /* 0x000fe400078e0037 */
[----:B------:R-:W2:Y:S08]  /*3a80*/  MUFU.EX2 R45, R45 ;  /* 0x0000002d002d7308 */ /* 0x000eb00000000800 */
        /* <DEDUP_REMOVED lines=11> */
[----:B------:R-:W1:Y:S01]  /*3b40*/  MUFU.EX2 R47, R47 ;  /* 0x0000002f002f7308 */ /* 0x000e620000000800 */
[----:B--2---:R-:W-:-:S04]  /*3b50*/  FADD.FTZ R5, R53, R8 ;  /* 0x0000000835057221 */ /* 0x004fc80000010000 */
[----:B---3--:R-:W-:Y:S01]  /*3b60*/  FADD.FTZ R4, R38, R5 ;  /* 0x0000000526047221 */ /* 0x008fe20000010000 */
[----:B------:R-:W-:-:S01]  /*3b70*/  FADD.FTZ R5, R42, R33 ;  /* 0x000000212a057221 */ /* 0x000fc20000010000 */
[--C-:B------:R-:W-:Y:S02]  /*3b80*/  IMAD.MOV.U32 R42, RZ, RZ, R55.reuse ;  /* 0x000000ffff2a7224 */ /* 0x100fe400078e0037 */
[----:B------:R-:W-:Y:S01]  /*3b90*/  IMAD.MOV.U32 R33, RZ, RZ, R55 ;  /* 0x000000ffff217224 */ /* 0x000fe200078e0037 */
[C---:B-1----:R-:W-:Y:S01]  /*3ba0*/  F2FP.SATFINITE.E4M3.F32.PACK_AB_MERGE_C R8, R47.reuse, R38, RZ ;  /* 0x000000262f08723e */ /* 0x042fe200048070ff */
[----:B------:R-:W-:-:S01]  /*3bb0*/  FADD.FTZ R4, R47, R4 ;  /* 0x000000042f047221 */ /* 0x000fc20000010000 */
[--C-:B------:R-:W-:Y:S02]  /*3bc0*/  IMAD.MOV.U32 R47, RZ, RZ, R55.reuse ;  /* 0x000000ffff2f7224 */ /* 0x100fe400078e0037 */
[----:B------:R-:W-:Y:S01]  /*3bd0*/  F2FP.SATFINITE.E4M3.F32.PACK_AB_MERGE_C R151, R53, R52, R8 ;  /* 0x000000343597723e */ /* 0x000fe20004807008 */
[----:B------:R-:W-:-:S02]  /*3be0*/  IMAD.MOV.U32 R53, RZ, RZ, R55 ;  /* 0x000000ffff357224 */ /* 0x000fc400078e0037 */
[--C-:B------:R-:W-:Y:S02]  /*3bf0*/  IMAD.MOV.U32 R52, RZ, RZ, R55.reuse ;  /* 0x000000ffff347224 */ /* 0x100fe400078e0037 */
[----:B------:R-:W-:Y:S01]  /*3c00*/  IMAD.MOV.U32 R38, RZ, RZ, R55 ;  /* 0x000000ffff267224 */ /* 0x000fe200078e0037 */
[----:B------:R-:W-:Y:S06]  /*3c10*/  @!P1 BRA `(.L_x_15) ;  /* 0x0000002000e49947 */ /* 0x000fec0003800000 */
[----:B------:R-:W-:Y:S01]  /*3c20*/  IMAD.MOV.U32 R9, RZ, RZ, R6 ;  /* 0x000000ffff097224 */ /* 0x000fe200078e0006 */
[----:B------:R-:W-:Y:S01]  /*3c30*/  CS2R R54, SRZ ;  /* 0x0000000000367805 */ /* 0x000fe2000001ff00 */
[----:B------:R-:W-:Y:S01]  /*3c40*/  IMAD.MOV.U32 R7, RZ, RZ, R3 ;  /* 0x000000ffff077224 */ /* 0x000fe200078e0003 */
[----:B------:R-:W-:Y:S02]  /*3c50*/  CS2R R52, SRZ ;  /* 0x0000000000347805 */ /* 0x000fe4000001ff00 */
[----:B------:R-:W-:Y:S02]  /*3c60*/  CS2R R50, SRZ ;  /* 0x0000000000327805 */ /* 0x000fe4000001ff00 */
[----:B------:R-:W-:Y:S02]  /*3c70*/  CS2R R48, SRZ ;  /* 0x0000000000307805 */ /* 0x000fe4000001ff00 */
[----:B------:R-:W-:Y:S02]  /*3c80*/  CS2R R46, SRZ ;  /* 0x00000000002e7805 */ /* 0x000fe4000001ff00 */
[----:B------:R-:W-:-:S02]  /*3c90*/  CS2R R44, SRZ ;  /* 0x00000000002c7805 */ /* 0x000fc4000001ff00 */
[----:B------:R-:W-:Y:S02]  /*3ca0*/  CS2R R42, SRZ ;  /* 0x00000000002a7805 */ /* 0x000fe4000001ff00 */
        /* <DEDUP_REMOVED lines=8> */
[----:B------:R-:W-:Y:S01]  /*3d30*/  CS2R R24, SRZ ;  /* 0x0000000000187805 */ /* 0x000fe2000001ff00 */
[----:B------:R-:W-:Y:S01]  /*3d40*/  UIADD3 UR49, UR49, -0x2, URZ ;  /* 0xfffffffe31317890 */ /* 0x000fe2000fffe03f */
[----:B------:R-:W-:Y:S01]  /*3d50*/  UMOV UR22, UR37 ;  /* 0x0000002500167c82 */ /* 0x000fe20008000000 */
[----:B------:R-:W-:-:S10]  /*3d60*/  UMOV UR21, UR38 ;  /* 0x0000002600157c82 */ /* 0x000fd40008000000 */
.L_x_25:
[----:B------:R-:W-:-:S04]  /*3d70*/  UISETP.NE.AND UP0, UPT, UR21, 0x1, UPT ;  /* 0x000000011500788c */ /* 0x000fc8000bf05270 */
[----:B------:R-:W-:-:S04]  /*3d80*/  USEL UR37, URZ, 0x1, UP0 ;  /* 0x000000013f257887 */ /* 0x000fc80008000000 */
[----:B------:R-:W-:Y:S01]  /*3d90*/  ULOP3.LUT UR37, UR22, UR37, URZ, 0x3c, !UPT ;  /* 0x0000002516257292 */ /* 0x000fe2000f8e3c3f */
[----:B------:R-:W-:Y:S11]  /*3da0*/  @!P0 BRA `(.L_x_16) ;  /* 0x0000000000048947 */ /* 0x000ff60003800000 */
[----:B------:R-:W-:Y:S01]  /*3db0*/  BPT.TRAP 0x1 ;  /* 0x000000040000795c */ /* 0x000fe20000300000 */
.L_x_16:
[----:B------:R-:W-:Y:S01]  /*3dc0*/  UIADD3 UR38, UR21, 0x1, URZ ;  /* 0x0000000115267890 */ /* 0x000fe2000fffe03f */
[----:B------:R-:W-:-:S03]  /*3dd0*/  IMAD.U32 R3, RZ, RZ, UR37 ;  /* 0x00000025ff037e24 */ /* 0x000fc6000f8e00ff */
[----:B------:R-:W-:Y:S02]  /*3de0*/  UISETP.NE.AND UP0, UPT, UR38, 0x2, UPT ;  /* 0x000000022600788c */ /* 0x000fe4000bf05270 */
[----:B------:R-:W-:Y:S02]  /*3df0*/  SHF.L.U32 R3, R3, 0x1f, RZ ;  /* 0x0000001f03037819 */ /* 0x000fe400000006ff */
[----:B------:R-:W-:-:S04]  /*3e00*/  USEL UR38, UR38, URZ, UP0 ;  /* 0x0000003f26267287 */ /* 0x000fc80008000000 */
[----:B------:R-:W-:-:S09]  /*3e10*/  ULEA UR20, UR38, UR40, 0x3 ;  /* 0x0000002826147291 */ /* 0x000fd2000f8e183f */
[----:B------:R1:W2:Y:S01]  /*3e20*/  SYNCS.PHASECHK.TRANS64.TRYWAIT P1, [UR20+0x13230], R3 ;  /* 0x01323003ff0075a7 */ /* 0x0002a20008020154 */
[----:B------:R-:W-:Y:S05]  /*3e30*/  @!P0 BRA `(.L_x_17) ;  /* 0x0000000000048947 */ /* 0x000fea0003800000 */
[----:B------:R-:W-:Y:S01]  /*3e40*/  BPT.TRAP 0x1 ;  /* 0x000000040000795c */ /* 0x000fe20000300000 */
.L_x_17:
[----:B--2---:R-:W-:Y:S05]  /*3e50*/  @P1 BRA `(.L_x_18) ;  /* 0x0000000000081947 */ /* 0x004fea0003800000 */
[----:B------:R-:W2:Y:S02]  /*3e60*/  SYNCS.PHASECHK.TRANS64.TRYWAIT P1, [UR20+0x13230], R3 ;  /* 0x01323003ff0075a7 */ /* 0x000ea40008020154 */
[----:B--2---:R-:W-:Y:S05]  /*3e70*/  @!P1 BRA `(.L_x_19) ;  /* 0x00000058004c9947 */ /* 0x004fea0003800000 */
.L_x_18:
[----:B------:R-:W-:Y:S01]  /*3e80*/  R2UR UR23, R0 ;  /* 0x00000000001772ca */ /* 0x000fe200000e0000 */
[----:B------:R-:W-:Y:S01]  /*3e90*/  WARPGROUP.ARRIVE ;  /* 0x00000000000079c5 */ /* 0x000fe20000000000 */
[----:B------:R-:W-:Y:S01]  /*3ea0*/  UMOV UR11, 0x80000020 ;  /* 0x80000020000b7882 */ /* 0x000fe20000000000 */
[----:B------:R-:W-:Y:S01]  /*3eb0*/  UMOV UR12, UR8 ;  /* 0x00000008000c7c82 */ /* 0x000fe20008000000 */
[----:B------:R-:W-:Y:S01]  /*3ec0*/  UMOV UR13, UR9 ;  /* 0x00000009000d7c82 */ /* 0x000fe20008000000 */
[----:B------:R-:W-:Y:S01]  /*3ed0*/  UMOV UR15, 0x80000020 ;  /* 0x80000020000f7882 */ /* 0x000fe20000000000 */
[----:B------:R-:W-:Y:S01]  /*3ee0*/  UMOV UR16, UR8 ;  /* 0x0000000800107c82 */ /* 0x000fe20008000000 */
[----:B------:R-:W-:Y:S01]  /*3ef0*/  UMOV UR17, UR9 ;  /* 0x0000000900117c82 */ /* 0x000fe20008000000 */
[----:B------:R-:W-:Y:S01]  /*3f00*/  UMOV UR19, 0x80000020 ;  /* 0x8000002000137882 */ /* 0x000fe20000000000 */
[----:B------:R-:W-:-:S04]  /*3f10*/  UMOV UR7, 0x80000020 ;  /* 0x8000002000077882 */ /* 0x000fc80000000000 */
[----:B------:R-:W-:-:S04]  /*3f20*/  UIMAD UR23, UR38, 0x280, UR23 ;  /* 0x00000280261778a4 */ /* 0x000fc8000f8e0217 */
[----:B------:R-:W-:Y:S02]  /*3f30*/  UIADD3 UR14, UR23, 0x80, URZ ;  /* 0x00000080170e7890 */ /* 0x000fe4000fffe03f */
[----:B------:R-:W-:Y:S02]  /*3f40*/  UIADD3 UR18, UR23, 0x100, URZ ;  /* 0x0000010017127890 */ /* 0x000fe4000fffe03f */
[----:B------:R-:W-:Y:S01]  /*3f50*/  UMOV UR10, UR23 ;  /* 0x00000017000a7c82 */ /* 0x000fe20008000000 */
[----:B------:R-:W-:Y:S01]  /*3f60*/  UIADD3 UR6, UR23, 0x200, URZ ;  /* 0x0000020017067890 */ /* 0x000fe2000fffe03f */
[----:B------:R-:W-:Y:S01]  /*3f70*/  QGMMA.64x32x32.F32.E4M3.E4M3 R120, gdesc[UR8], RZ, !UPT, gsb0 ;  /* 0x00600000087879f3 */ /* 0x000fe2000c0008ff */
[----:B------:R-:W-:Y:S01]  /*3f80*/  UIADD3 UR10, UR23, 0x180, URZ ;  /* 0x00000180170a7890 */ /* 0x000fe2000fffe03f */
[----:B------:R-:W-:Y:S01]  /*3f90*/  UMOV UR11, 0x80000020 ;  /* 0x80000020000b7882 */ /* 0x000fe20000000000 */
[----:B------:R-:W-:Y:S02]  /*3fa0*/  WARPGROUP.DEPBAR.LE gsb0, 0x0 ;  /* 0x00008000000079c5 */ /* 0x000fe40000010000 */
[----:B------:R-:W-:-:S06]  /*3fb0*/  WARPGROUP.ARRIVE ;  /* 0x00000000000079c5 */ /* 0x000fcc0000000000 */
[----:B------:R-:W-:Y:S01]  /*3fc0*/  QGMMA.64x32x32.F32.E4M3.E4M3 R104, gdesc[UR12], RZ, !UPT, gsb0 ;  /* 0x006000000c6879f3 */ /* 0x000fe2000c0008ff */
[----:B------:R-:W-:Y:S01]  /*3fd0*/  UIADD3 UR14, UR23, 0x82, URZ ;  /* 0x00000082170e7890 */ /* 0x000fe2000fffe03f */
[----:B------:R-:W-:Y:S01]  /*3fe0*/  UMOV UR12, UR4 ;  /* 0x00000004000c7c82 */ /* 0x000fe20008000000 */
[----:B------:R-:W-:Y:S01]  /*3ff0*/  UMOV UR13, UR5 ;  /* 0x00000005000d7c82 */ /* 0x000fe20008000000 */
        /* <DEDUP_REMOVED lines=11> */
[----:B------:R-:W-:Y:S01]  /*40b0*/  UMOV UR10, UR6 ;  /* 0x00000006000a7c82 */ /* 0x000fe20008000000 */
[----:B------:R-:W-:Y:S01]  /*40c0*/  UMOV UR11, 0x80000020 ;  /* 0x80000020000b7882 */ /* 0x000fe20000000000 */
[----:B------:R-:W-:Y:S01]  /*40d0*/  UIADD3 UR6, UR23, 0x2, URZ ;  /* 0x0000000217067890 */ /* 0x000fe2000fffe03f */
[----:B------:R-:W-:Y:S02]  /*40e0*/  WARPGROUP.DEPBAR.LE gsb0, 0x0 ;  /* 0x00008000000079c5 */ /* 0x000fe40000010000 */
[----:B------:R-:W-:-:S06]  /*40f0*/  WARPGROUP.ARRIVE ;  /* 0x00000000000079c5 */ /* 0x000fcc0000000000 */
[----:B------:R-:W-:Y:S03]  /*4100*/  QGMMA.64x32x32.F32.E4M3.E4M3 R56, gdesc[UR8], RZ, !UPT, gsb0 ;  /* 0x00600000083879f3 */ /* 0x000fe6000c0008ff */
[----:B------:R-:W-:Y:S02]  /*4110*/  WARPGROUP.DEPBAR.LE gsb0, 0x0 ;  /* 0x00008000000079c5 */ /* 0x000fe40000010000 */
[----:B------:R-:W-:-:S06]  /*4120*/  WARPGROUP.ARRIVE ;  /* 0x00000000000079c5 */ /* 0x000fcc0000000000 */
[----:B------:R-:W-:Y:S01]  /*4130*/  QGMMA.64x32x32.F32.E4M3.E4M3 R120, gdesc[UR4], R120, gsb0 ;  /* 0x00600000047879f3 */ /* 0x000fe20008000878 */
[----:B------:R-:W-:Y:S01]  /*4140*/  UIADD3 UR6, UR23, 0x182, URZ ;  /* 0x0000018217067890 */ /* 0x000fe2000fffe03f */
[----:B------:R-:W-:Y:S01]  /*4150*/  UMOV UR7, 0x80000020 ;  /* 0x8000002000077882 */ /* 0x000fe20000000000 */
[----:B------:R-:W-:Y:S01]  /*4160*/  UIADD3 UR23, UR23, 0x202, URZ ;  /* 0x0000020217177890 */ /* 0x000fe2000fffe03f */
[----:B------:R-:W-:Y:S02]  /*4170*/  WARPGROUP.DEPBAR.LE gsb0, 0x0 ;  /* 0x00008000000079c5 */ /* 0x000fe40000010000 */
[----:B------:R-:W-:-:S06]  /*4180*/  WARPGROUP.ARRIVE ;  /* 0x00000000000079c5 */ /* 0x000fcc0000000000 */
[----:B------:R-:W-:Y:S03]  /*4190*/  QGMMA.64x32x32.F32.E4M3.E4M3 R104, gdesc[UR12], R104, gsb0 ;  /* 0x006000000c6879f3 */ /* 0x000fe60008000868 */
[----:B------:R-:W-:Y:S02]  /*41a0*/  WARPGROUP.DEPBAR.LE gsb0, 0x0 ;  /* 0x00008000000079c5 */ /* 0x000fe40000010000 */
[----:B------:R-:W-:-:S06]  /*41b0*/  WARPGROUP.ARRIVE ;  /* 0x00000000000079c5 */ /* 0x000fcc0000000000 */
[----:B------:R-:W-:Y:S03]  /*41c0*/  QGMMA.64x32x32.F32.E4M3.E4M3 R88, gdesc[UR16], R88, gsb0 ;  /* 0x00600000105879f3 */ /* 0x000fe60008000858 */
[----:B------:R-:W-:Y:S02]  /*41d0*/  WARPGROUP.DEPBAR.LE gsb0, 0x0 ;  /* 0x00008000000079c5 */ /* 0x000fe40000010000 */
[----:B------:R-:W-:-:S06]  /*41e0*/  WARPGROUP.ARRIVE ;  /* 0x00000000000079c5 */ /* 0x000fcc0000000000 */
[----:B------:R-:W-:Y:S01]  /*41f0*/  QGMMA.64x32x32.F32.E4M3.E4M3 R72, gdesc[UR4], R72, gsb0 ;  /* 0x00600000044879f3 */ /* 0x000fe20008000848 */
[----:B------:R-:W-:Y:S01]  /*4200*/  UMOV UR6, UR23 ;  /* 0x0000001700067c82 */ /* 0x000fe20008000000 */
[----:B------:R-:W-:Y:S01]  /*4210*/  UMOV UR7, 0x80000020 ;  /* 0x8000002000077882 */ /* 0x000fe20000000000 */
[----:B------:R-:W-:Y:S02]  /*4220*/  WARPGROUP.DEPBAR.LE gsb0, 0x0 ;  /* 0x00008000000079c5 */ /* 0x000fe40000010000 */
[----:B------:R-:W-:-:S06]  /*4230*/  WARPGROUP.ARRIVE ;  /* 0x00000000000079c5 */ /* 0x000fcc0000000000 */
[----:B------:R-:W-:Y:S03]  /*4240*/  QGMMA.64x32x32.F32.E4M3.E4M3 R56, gdesc[UR4], R56, gsb0 ;  /* 0x00600000043879f3 */ /* 0x000fe60008000838 */
[----:B------:R-:W-:Y:S02]  /*4250*/  WARPGROUP.DEPBAR.LE gsb0, 0x0 ;  /* 0x00008000000079c5 */ /* 0x000fe40000010000 */
[----:B------:R-:W-:Y:S05]  /*4260*/  @!P0 BRA `(.L_x_20) ;  /* 0x0000000000048947 */ /* 0x000fea0003800000 */
[----:B------:R-:W-:Y:S01]  /*4270*/  BPT.TRAP 0x1 ;  /* 0x000000040000795c */ /* 0x000fe20000300000 */
.L_x_20:
[----:B------:R-:W-:Y:S01]  /*4280*/  ULEA UR11, UR21, UR40, 0x3 ;  /* 0x00000028150b7291 */ /* 0x000fe2000f8e183f */
[----:B-12---:R-:W-:-:S05]  /*4290*/  IMAD.U32 R3, RZ, RZ, UR22 ;  /* 0x00000016ff037e24 */ /* 0x006fca000f8e00ff */
[----:B------:R-:W-:-:S04]  /*42a0*/  SHF.L.U32 R3, R3, 0x1f, RZ ;  /* 0x0000001f03037819 */ /* 0x000fc800000006ff */
[----:B------:R1:W2:Y:S01]  /*42b0*/  SYNCS.PHASECHK.TRANS64.TRYWAIT P1, [UR11+0x13250], R3 ;  /* 0x01325003ff0075a7 */ /* 0x0002a2000802014b */
[----:B------:R-:W-:Y:S05]  /*42c0*/  @!P0 BRA `(.L_x_21) ;  /* 0x0000000000048947 */ /* 0x000fea0003800000 */
[----:B------:R-:W-:Y:S01]  /*42d0*/  BPT.TRAP 0x1 ;  /* 0x000000040000795c */ /* 0x000fe20000300000 */
.L_x_21:
[----:B--2---:R-:W-:Y:S05]  /*42e0*/  @P1 BRA `(.L_x_22) ;  /* 0x0000000000081947 */ /* 0x004fea0003800000 */
[----:B------:R-:W2:Y:S02]  /*42f0*/  SYNCS.PHASECHK.TRANS64.TRYWAIT P1, [UR11+0x13250], R3 ;  /* 0x01325003ff0075a7 */ /* 0x000ea4000802014b */
[----:B--2---:R-:W-:Y:S05]  /*4300*/  @!P1 BRA `(.L_x_23) ;  /* 0x0000005400409947 */ /* 0x004fea0003800000 */
.L_x_22:
[----:B--2---:R-:W-:Y:S01]  /*4310*/  FMNMX.FTZ R6, R120, R7, !PT ;  /* 0x0000000778067209 */ /* 0x004fe20007810000 */
[----:B------:R-:W-:Y:S01]  /*4320*/  UIADD3 UR6, UR40, 0x1000, URZ ;  /* 0x0000100028067890 */ /* 0x000fe2000fffe03f */
[----:B------:R-:W-:Y:S01]  /*4330*/  WARPGROUP.ARRIVE ;  /* 0x00000000000079c5 */ /* 0x000fe20000000000 */
[----:B------:R-:W-:Y:S01]  /*4340*/  UMOV UR7, 0xc0000010 ;  /* 0xc000001000077882 */ /* 0x000fe20000000000 */
[----:B-1----:R-:W-:Y:S01]  /*4350*/  FMNMX.FTZ R3, R121, R6, !PT ;  /* 0x0000000679037209 */ /* 0x002fe20007810000 */
[----:B------:R-:W-:Y:S01]  /*4360*/  USHF.R.U32.HI UR6, URZ, 0x4, UR6 ;  /* 0x000000043f067899 */ /* 0x000fe20008011606 */
[----:B------:R-:W-:Y:S02]  /*4370*/  FMNMX.FTZ R6, R122, R9, !PT ;  /* 0x000000097a067209 */ /* 0x000fe40007810000 */
[----:B------:R-:W-:Y:S01]  /*4380*/  LOP3.LUT P1, RZ, R2, 0x7f, RZ, 0xc0, !PT ;  /* 0x0000007f02ff7812 */ /* 0x000fe2000782c0ff */
[----:B------:R-:W-:Y:S01]  /*4390*/  ULOP3.LUT UR6, UR6, 0x3fff, URZ, 0xc0, !UPT ;  /* 0x00003fff06067892 */ /* 0x000fe2000f8ec03f */
[----:B------:R-:W-:-:S02]  /*43a0*/  FMNMX.FTZ R11, R123, R6, !PT ;  /* 0x000000067b0b7209 */ /* 0x000fc40007810000 */
[----:B------:R-:W-:Y:S01]  /*43b0*/  FMNMX.FTZ R6, R124, R3, !PT ;  /* 0x000000037c067209 */ /* 0x000fe20007810000 */
[----:B------:R-:W-:Y:S01]  /*43c0*/  ULOP3.LUT UR6, UR6, 0x10000, URZ, 0xfc, !UPT ;  /* 0x0001000006067892 */ /* 0x000fe2000f8efc3f */
[----:B------:R-:W-:Y:S02]  /*43d0*/  FMNMX.FTZ R8, R126, R11, !PT ;  /* 0x0000000b7e087209 */ /* 0x000fe40007810000 */
[----:B------:R-:W-:Y:S01]  /*43e0*/  FMNMX.FTZ R3, R125, R6, !PT ;  /* 0x000000067d037209 */ /* 0x000fe20007810000 */
[----:B------:R-:W-:Y:S01]  /*43f0*/  UIMAD UR10, UR21, 0x280, UR6 ;  /* 0x00000280150a78a4 */ /* 0x000fe2000f8e0206 */
[----:B------:R-:W-:Y:S02]  /*4400*/  FMNMX.FTZ R11, R127, R8, !PT ;  /* 0x000000087f0b7209 */ /* 0x000fe40007810000 */
[----:B------:R-:W-:Y:S02]  /*4410*/  FMNMX.FTZ R6, R128, R3, !PT ;  /* 0x0000000380067209 */ /* 0x000fe40007810000 */
[----:B------:R-:W-:-:S02]  /*4420*/  FMNMX.FTZ R8, R130, R11, !PT ;  /* 0x0000000b82087209 */ /* 0x000fc40007810000 */
[----:B------:R-:W-:Y:S01]  /*4430*/  FMNMX.FTZ R3, R129, R6, !PT ;  /* 0x0000000681037209 */ /* 0x000fe20007810000 */
[----:B------:R-:W-:Y:S01]  /*4440*/  UMOV UR6, UR10 ;  /* 0x0000000a00067c82 */ /* 0x000fe20008000000 */
[----:B------:R-:W-:Y:S01]  /*4450*/  FMNMX.FTZ R11, R131, R8, !PT ;  /* 0x00000008830b7209 */ /* 0x000fe20007810000 */
[----:B------:R-:W-:Y:S01]  /*4460*/  QGMMA.64x64x32.F32.E4M3.E4M3 R24, R152, gdesc[UR4], R24, gsb0 ;  /* 0x00e0000498187df3 */ /* 0x000fe20008000818 */
[----:B------:R-:W-:Y:S01]  /*4470*/  FMNMX.FTZ R6, R132, R3, !PT ;  /* 0x0000000384067209 */ /* 0x000fe20007810000 */
[----:B------:R-:W-:Y:S01]  /*4480*/  UIADD3 UR6, UR10, 0x80, URZ ;  /* 0x000000800a067890 */ /* 0x000fe2000fffe03f */
[----:B------:R-:W-:Y:S01]  /*4490*/  FMNMX.FTZ R8, R134, R11, !PT ;  /* 0x0000000b86087209 */ /* 0x000fe20007810000 */
[----:B------:R-:W-:Y:S01]  /*44a0*/  UMOV UR7, 0xc0000010 ;  /* 0xc000001000077882 */ /* 0x000fe20000000000 */
[----:B------:R-:W-:Y:S02]  /*44b0*/  FMNMX.FTZ R3, R133, R6, !PT ;  /* 0x0000000685037209 */ /* 0x000fe40007810000 */
[----:B------:R-:W-:-:S02]  /*44c0*/  FMNMX.FTZ R11, R135, R8, !PT ;  /* 0x00000008870b7209 */ /* 0x000fc40007810000 */
[----:B------:R-:W-:Y:S02]  /*44d0*/  FMNMX.FTZ R6, R104, R3, !PT ;  /* 0x0000000368067209 */ /* 0x000fe40007810000 */
[----:B------:R-:W-:Y:S02]  /*44e0*/  FMNMX.FTZ R8, R106, R11, !PT ;  /* 0x0000000b6a087209 */ /* 0x000fe40007810000 */
[----:B------:R-:W-:Y:S02]  /*44f0*/  FMNMX.FTZ R3, R105, R6, !PT ;  /* 0x0000000669037209 */ /* 0x000fe40007810000 */
[----:B------:R-:W-:Y:S02]  /*4500*/  FMNMX.FTZ R11, R107, R8, !PT ;  /* 0x000000086b0b7209 */ /* 0x000fe40007810000 */
        /* <DEDUP_REMOVED lines=30> */
[----:B------:R-:W-:Y:S01]  /*46f0*/  FMNMX.FTZ R3, R73, R6, !PT ;  /* 0x0000000649037209 */ /* 0x000fe20007810000 */
[----:B------:R-:W-:Y:S02]  /*4700*/  WARPGROUP.DEPBAR.LE gsb0, 0x0 ;  /* 0x00008000000079c5 */ /* 0x000fe40000010000 */
[----:B------:R-:W-:Y:S01]  /*4710*/  FMNMX.FTZ R11, R75, R8, !PT ;  /* 0x000000084b0b7209 */ /* 0x000fe20007810000 */
[----:B------:R-:W-:Y:S01]  /*4720*/  WARPGROUP.ARRIVE ;  /* 0x00000000000079c5 */ /* 0x000fe20000000000 */
[----:B------:R-:W-:-:S02]  /*4730*/  FMNMX.FTZ R6, R76, R3, !PT ;  /* 0x000000034c067209 */ /* 0x000fc40007810000 */
[----:B------:R-:W-:Y:S02]  /*4740*/  FMNMX.FTZ R8, R78, R11, !PT ;  /* 0x0000000b4e087209 */ /* 0x000fe40007810000 */
        /* <DEDUP_REMOVED lines=28> */
[----:B------:R-:W-:-:S03]  /*4910*/  FMNMX.FTZ R8, R71, R8, !PT ;  /* 0x0000000847087209 */ /* 0x000fc60007810000 */
[----:B------:R-:W1:Y:S04]  /*4920*/  SHFL.BFLY PT, R3, R6, 0x2, 0x1f ;  /* 0x0c401f0006037f89 */ /* 0x000e6800000e0000 */
[----:B------:R-:W2:Y:S01]  /*4930*/  SHFL.BFLY PT, R11, R8, 0x2, 0x1f ;  /* 0x0c401f00080b7f89 */ /* 0x000ea200000e0000 */
[----:B-1----:R-:W-:Y:S01]  /*4940*/  FMNMX.FTZ R10, R6, R3, !PT ;  /* 0x00000003060a7209 */ /* 0x002fe20007810000 */
[----:B------:R-:W-:Y:S02]  /*4950*/  WARPGROUP.DEPBAR.LE gsb0, 0x0 ;  /* 0x00008000000079c5 */ /* 0x000fe40000010000 */
[----:B--2---:R-:W-:Y:S02]  /*4960*/  FMNMX.FTZ R11, R8, R11, !PT ;  /* 0x0000000b080b7209 */ /* 0x004fe40007810000 */
[----:B------:R-:W1:Y:S01]  /*4970*/  SHFL.BFLY PT, R3, R10, 0x1, 0x1f ;  /* 0x0c201f000a037f89 */ /* 0x000e6200000e0000 */
[----:B------:R-:W-:-:S03]  /*4980*/  WARPGROUP.ARRIVE ;  /* 0x00000000000079c5 */ /* 0x000fc60000000000 */
[----:B------:R-:W2:Y:S03]  /*4990*/  SHFL.BFLY PT, R12, R11, 0x1, 0x1f ;  /* 0x0c201f000b0c7f89 */ /* 0x000ea600000e0000 */
[----:B------:R-:W-:Y:S01]  /*49a0*/  QGMMA.64x64x32.F32.E4M3.E4M3 R24, R140, gdesc[UR4], R24, gsb0 ;  /* 0x00e000048c187df3 */ /* 0x000fe20008000818 */
[----:B------:R-:W-:Y:S01]  /*49b0*/  UIADD3 UR6, UR10, 0x180, URZ ;  /* 0x000001800a067890 */ /* 0x000fe2000fffe03f */
[----:B------:R-:W-:Y:S01]  /*49c0*/  UMOV UR7, 0xc0000010 ;  /* 0xc000001000077882 */ /* 0x000fe20000000000 */
[----:B-1----:R-:W-:Y:S01]  /*49d0*/  FMNMX.FTZ R3, R10, R3, !PT ;  /* 0x000000030a037209 */ /* 0x002fe20007810000 */
[----:B------:R-:W-:Y:S01]  /*49e0*/  IMAD.U32 R10, RZ, RZ, UR41 ;  /* 0x00000029ff0a7e24 */ /* 0x000fe2000f8e00ff */
[----:B--2---:R-:W-:-:S03]  /*49f0*/  FMNMX.FTZ R6, R11, R12, !PT ;  /* 0x0000000c0b067209 */ /* 0x004fc60007810000 */
[----:B------:R-:W-:-:S04]  /*4a00*/  FADD.FTZ R7, -R3, R7 ;  /* 0x0000000703077221 */ /* 0x000fc80000010100 */
[----:B------:R-:W-:Y:S01]  /*4a10*/  FMUL.FTZ R8, R7, UR41 ;  /* 0x0000002907087c20 */ /* 0x000fe20008410000 */
[----:B------:R-:W-:-:S01]  /*4a20*/  FADD.FTZ R7, -R6, R9 ;  /* 0x0000000906077221 */ /* 0x000fc20000010100 */
[----:B------:R-:W-:-:S03]  /*4a30*/  FFMA.FTZ R9, R3, R10, -8 ;  /* 0xc100000003097423 */ /* 0x000fc6000001000a */
[----:B------:R-:W-:Y:S01]  /*4a40*/  FMUL.FTZ R7, R7, UR41 ;  /* 0x0000002907077c20 */ /* 0x000fe20008410000 */
        /* <DEDUP_REMOVED lines=8> */
[----:B------:R-:W-:Y:S02]  /*4ad0*/  IMAD.U32 R117, RZ, RZ, UR41 ;  /* 0x00000029ff757e24 */ /* 0x000fe4000f8e00ff */
        /* <DEDUP_REMOVED lines=32> */
[----:B------:R-:W-:Y:S01]  /*4ce0*/  FFMA.FTZ R69, R6, R117, -8 ;  /* 0xc100000006457423 */ /* 0x000fe20000010075 */
[----:B------:R-:W-:Y:S03]  /*4cf0*/  MUFU.EX2 R8, R8 ;  /* 0x0000000800087308 */ /* 0x000fe60000000800 */
[----:B------:R-:W-:-:S01]  /*4d00*/  FFMA.FTZ R120, R122, UR41, -R69 ;  /* 0x000000297a787c23 */ /* 0x000fc20008010845 */
[--C-:B------:R-:W-:Y:S01]  /*4d10*/  FFMA.FTZ R117, R123, UR41, -R69.reuse ;  /* 0x000000297b757c23 */ /* 0x100fe20008010845 */
[----:B------:R-:W-:-:S01]  /*4d20*/  FFMA.FTZ R121, R126, UR41, -R69 ;  /* 0x000000297e797c23 */ /* 0x000fc20008010845 */
[--C-:B------:R-:W-:Y:S01]  /*4d30*/  FFMA.FTZ R122, R127, UR41, -R69.reuse ;  /* 0x000000297f7a7c23 */ /* 0x100fe20008010845 */
[----:B------:R-:W-:-:S01]  /*4d40*/  FFMA.FTZ R123, R130, UR41, -R69 ;  /* 0x00000029827b7c23 */ /* 0x000fc20008010845 */
[----:B------:R-:W1:Y:S01]  /*4d50*/  MUFU.EX2 R11, R11 ;  /* 0x0000000b000b7308 */ /* 0x000e620000000800 */
[----:B------:R-:W-:-:S02]  /*4d60*/  WARPGROUP.DEPBAR.LE gsb0, 0x0 ;  /* 0x00008000000079c5 */ /* 0x000fc40000010000 */
[----:B------:R-:W-:Y:S01]  /*4d70*/  WARPGROUP.ARRIVE ;  /* 0x00000000000079c5 */ /* 0x000fe20000000000 */
[----:B------:R-:W-:-:S01]  /*4d80*/  FFMA.FTZ R124, R131, UR41, -R69 ;  /* 0x00000029837c7c23 */ /* 0x000fc20008010845 */
[--C-:B------:R-:W-:Y:S01]  /*4d90*/  FFMA.FTZ R125, R134, UR41, -R69.reuse ;  /* 0x00000029867d7c23 */ /* 0x100fe20008010845 */
[----:B------:R-:W-:-:S01]  /*4da0*/  FFMA.FTZ R126, R135, UR41, -R69 ;  /* 0x00000029877e7c23 */ /* 0x000fc20008010845 */
[--C-:B------:R-:W-:Y:S01]  /*4db0*/  FFMA.FTZ R106, R106, UR41, -R69.reuse ;  /* 0x000000296a6a7c23 */ /* 0x100fe20008010845 */
[----:B------:R-:W-:Y:S01]  /*4dc0*/  MUFU.EX2 R7, R7 ;  /* 0x0000000700077308 */ /* 0x000fe20000000800 */
[----:B------:R-:W-:Y:S01]  /*4dd0*/  QGMMA.64x64x32.F32.E4M3.E4M3 R24, R144, gdesc[UR4], R24, gsb0 ;  /* 0x00e0000490187df3 */ /* 0x000fe20008000818 */
[----:B------:R-:W-:-:S01]  /*4de0*/  FFMA.FTZ R107, R107, UR41, -R69 ;  /* 0x000000296b6b7c23 */ /* 0x000fc20008010845 */
[--C-:B------:R-:W-:Y:S01]  /*4df0*/  FFMA.FTZ R110, R110, UR41, -R69.reuse ;  /* 0x000000296e6e7c23 */ /* 0x100fe20008010845 */
[----:B------:R-:W-:-:S01]  /*4e00*/  FFMA.FTZ R111, R111, UR41, -R69 ;  /* 0x000000296f6f7c23 */ /* 0x000fc20008010845 */
[--C-:B------:R-:W-:Y:S01]  /*4e10*/  FFMA.FTZ R114, R114, UR41, -R69.reuse ;  /* 0x0000002972727c23 */ /* 0x100fe20008010845 */
[----:B------:R-:W-:-:S01]  /*4e20*/  FFMA.FTZ R115, R115, UR41, -R69 ;  /* 0x0000002973737c23 */ /* 0x000fc20008010845 */
[----:B------:R-:W-:Y:S01]  /*4e30*/  FFMA.FTZ R118, R118, UR41, -R69 ;  /* 0x0000002976767c23 */ /* 0x000fe20008010845 */
[----:B------:R-:W2:Y:S01]  /*4e40*/  MUFU.EX2 R120, R120 ;  /* 0x0000007800787308 */ /* 0x000ea20000000800 */
[----:B-1----:R-:W-:-:S01]  /*4e50*/  FFMA.FTZ R5, R8, R5, R11 ;  /* 0x0000000508057223 */ /* 0x002fc2000001000b */
[--C-:B------:R-:W-:Y:S01]  /*4e60*/  FFMA.FTZ R119, R119, UR41, -R69.reuse ;  /* 0x0000002977777c23 */ /* 0x100fe20008010845 */
[----:B------:R-:W-:-:S01]  /*4e70*/  FFMA.FTZ R90, R90, UR41, -R69 ;  /* 0x000000295a5a7c23 */ /* 0x000fc20008010845 */
[--C-:B------:R-:W-:Y:S01]  /*4e80*/  FFMA.FTZ R91, R91, UR41, -R69.reuse ;  /* 0x000000295b5b7c23 */ /* 0x100fe20008010845 */
[----:B------:R-:W-:-:S01]  /*4e90*/  FFMA.FTZ R94, R94, UR41, -R69 ;  /* 0x000000295e5e7c23 */ /* 0x000fc20008010845 */
[--C-:B------:R-:W-:Y:S01]  /*4ea0*/  FFMA.FTZ R95, R95, UR41, -R69.reuse ;  /* 0x000000295f5f7c23 */ /* 0x100fe20008010845 */
[----:B------:R-:W-:-:S01]  /*4eb0*/  FFMA.FTZ R98, R98, UR41, -R69 ;  /* 0x0000002962627c23 */ /* 0x000fc20008010845 */
[----:B------:R-:W1:Y:S01]  /*4ec0*/  MUFU.EX2 R10, R10 ;  /* 0x0000000a000a7308 */ /* 0x000e620000000800 */
[----:B------:R-:W-:-:S01]  /*4ed0*/  FFMA.FTZ R99, R99, UR41, -R69 ;  /* 0x0000002963637c23 */ /* 0x000fc20008010845 */
[--C-:B------:R-:W-:Y:S01]  /*4ee0*/  FFMA.FTZ R102, R102, UR41, -R69.reuse ;  /* 0x0000002966667c23 */ /* 0x100fe20008010845 */
[----:B------:R-:W-:Y:S01]  /*4ef0*/  UIADD3 UR6, UR10, 0x200, URZ ;  /* 0x000002000a067890 */ /* 0x000fe2000fffe03f */
[--C-:B------:R-:W-:Y:S01]  /*4f00*/  FFMA.FTZ R103, R103, UR41, -R69.reuse ;  /* 0x0000002967677c23 */ /* 0x100fe20008010845 */
[----:B------:R-:W-:-:S01]  /*4f10*/  FFMA.FTZ R74, R74, UR41, -R69 ;  /* 0x000000294a4a7c23 */ /* 0x000fc20008010845 */
[----:B------:R-:W-:Y:S01]  /*4f20*/  UMOV UR7, 0xc0000010 ;  /* 0xc000001000077882 */ /* 0x000fe20000000000 */
[----:B------:R-:W-:-:S01]  /*4f30*/  FFMA.FTZ R75, R75, UR41, -R69 ;  /* 0x000000294b4b7c23 */ /* 0x000fc20008010845 */
[----:B------:R-:W3:Y:S01]  /*4f40*/  MUFU.EX2 R117, R117 ;  /* 0x0000007500757308 */ /* 0x000ee20000000800 */
[----:B--2---:R-:W-:-:S01]  /*4f50*/  FFMA.FTZ R4, R7, R4, R120 ;  /* 0x0000000407047223 */ /* 0x004fc20000010078 */
[--C-:B------:R-:W-:Y:S01]  /*4f60*/  FFMA.FTZ R78, R78, UR41, -R69.reuse ;  /* 0x000000294e4e7c23 */ /* 0x100fe20008010845 */
[----:B------:R-:W-:-:S01]  /*4f70*/  FFMA.FTZ R79, R79, UR41, -R69 ;  /* 0x000000294f4f7c23 */ /* 0x000fc20008010845 */
[--C-:B------:R-:W-:Y:S01]  /*4f80*/  FFMA.FTZ R82, R82, UR41, -R69.reuse ;  /* 0x0000002952527c23 */ /* 0x100fe20008010845 */
[----:B------:R-:W-:-:S01]  /*4f90*/  FFMA.FTZ R83, R83, UR41, -R69 ;  /* 0x0000002953537c23 */ /* 0x000fc20008010845 */
[--C-:B------:R-:W-:Y:S01]  /*4fa0*/  FFMA.FTZ R86, R86, UR41, -R69.reuse ;  /* 0x0000002956567c23 */ /* 0x100fe20008010845 */
[----:B------:R-:W-:-:S01]  /*4fb0*/  FFMA.FTZ R87, R87, UR41, -R69 ;  /* 0x0000002957577c23 */ /* 0x000fc20008010845 */
[----:B------:R-:W2:Y:S01]  /*4fc0*/  MUFU.EX2 R12, R12 ;  /* 0x0000000c000c7308 */ /* 0x000ea20000000800 */
[----:B-1----:R-:W-:-:S01]  /*4fd0*/  FADD.FTZ R5, R10, R5 ;  /* 0x000000050a057221 */ /* 0x002fc20000010000 */
[--C-:B------:R-:W-:Y:S01]  /*4fe0*/  FFMA.FTZ R58, R58, UR41, -R69.reuse ;  /* 0x000000293a3a7c23 */ /* 0x100fe20008010845 */
[----:B------:R-:W-:-:S01]  /*4ff0*/  FFMA.FTZ R59, R59, UR41, -R69 ;  /* 0x000000293b3b7c23 */ /* 0x000fc20008010845 */
[--C-:B------:R-:W-:Y:S01]  /*5000*/  FFMA.FTZ R62, R62, UR41, -R69.reuse ;  /* 0x000000293e3e7c23 */ /* 0x100fe20008010845 */
[----:B------:R-:W-:-:S01]  /*5010*/  FFMA.FTZ R63, R63, UR41, -R69 ;  /* 0x000000293f3f7c23 */ /* 0x000fc20008010845 */
[--C-:B------:R-:W-:Y:S01]  /*5020*/  FFMA.FTZ R66, R66, UR41, -R69.reuse ;  /* 0x0000002942427c23 */ /* 0x100fe20008010845 */
[----:B------:R-:W-:-:S01]  /*5030*/  FFMA.FTZ R67, R67, UR41, -R69 ;  /* 0x0000002943437c23 */ /* 0x000fc20008010845 */
[----:B------:R-:W1:Y:S01]  /*5040*/  MUFU.EX2 R121, R121 ;  /* 0x0000007900797308 */ /* 0x000e620000000800 */
[----:B---3--:R-:W-:-:S01]  /*5050*/  FADD.FTZ R4, R117, R4 ;  /* 0x0000000475047221 */ /* 0x008fc20000010000 */
[--C-:B------:R-:W-:Y:S01]  /*5060*/  FFMA.FTZ R70, R70, UR41, -R69.reuse ;  /* 0x0000002946467c23 */ /* 0x100fe20008010845 */
[----:B------:R-:W-:-:S05]  /*5070*/  FFMA.FTZ R69, R71, UR41, -R69 ;  /* 0x0000002947457c23 */ /* 0x000fca0008010845 */
[----:B------:R-:W3:Y:S01]  /*5080*/  MUFU.EX2 R13, R13 ;  /* 0x0000000d000d7308 */ /* 0x000ee20000000800 */
[----:B--2---:R-:W-:-:S07]  /*5090*/  FADD.FTZ R128, R12, R5 ;  /* 0x000000050c807221 */ /* 0x004fce0000010000 */
[----:B------:R-:W2:Y:S01]  /*50a0*/  MUFU.EX2 R122, R122 ;  /* 0x0000007a007a7308 */ /* 0x000ea20000000800 */
[----:B-1----:R-:W-:-:S07]  /*50b0*/  FADD.FTZ R5, R121, R4 ;  /* 0x0000000479057221 */ /* 0x002fce0000010000 */
[----:B------:R-:W1:Y:S01]  /*50c0*/  MUFU.EX2 R14, R14 ;  /* 0x0000000e000e7308 */ /* 0x000e620000000800 */
[----:B---3--:R-:W-:-:S07]  /*50d0*/  FADD.FTZ R127, R13, R128 ;  /* 0x000000800d7f7221 */ /* 0x008fce0000010000 */
[----:B------:R-:W3:Y:S01]  /*50e0*/  MUFU.EX2 R123, R123 ;  /* 0x0000007b007b7308 */ /* 0x000ee20000000800 */
[----:B--2---:R-:W-:-:S01]  /*50f0*/  FADD.FTZ R4, R122, R5 ;  /* 0x000000057a047221 */ /* 0x004fc20000010000 */
[----:B------:R-:W-:-:S06]  /*5100*/  WARPGROUP.DEPBAR.LE gsb0, 0x0 ;  /* 0x00008000000079c5 */ /* 0x000fcc0000010000 */
[----:B------:R-:W2:Y:S01]  /*5110*/  MUFU.EX2 R15, R15 ;  /* 0x0000000f000f7308 */ /* 0x000ea20000000800 */
[----:B-1----:R-:W-:-:S01]  /*5120*/  FADD.FTZ R128, R14, R127 ;  /* 0x0000007f0e807221 */ /* 0x002fc20000010000 */
[----:B------:R-:W-:-:S06]  /*5130*/  WARPGROUP.ARRIVE ;  /* 0x00000000000079c5 */ /* 0x000fcc0000000000 */
[----:B------:R-:W1:Y:S01]  /*5140*/  MUFU.EX2 R124, R124 ;  /* 0x0000007c007c7308 */ /* 0x000e620000000800 */
[----:B---3--:R-:W-:-:S01]  /*5150*/  FADD.FTZ R5, R123, R4 ;  /* 0x000000047b057221 */ /* 0x008fc20000010000 */
[----:B------:R-:W-:Y:S06]  /*5160*/  QGMMA.64x64x32.F32.E4M3.E4M3 R24, R148, gdesc[UR4], R24, gsb0 ;  /* 0x00e0000494187df3 */ /* 0x000fec0008000818 */
[----:B------:R-:W3:Y:S01]  /*5170*/  MUFU.EX2 R20, R20 ;  /* 0x0000001400147308 */ /* 0x000ee20000000800 */
[----:B--2---:R-:W-:-:S07]  /*5180*/  FADD.FTZ R127, R15, R128 ;  /* 0x000000800f7f7221 */ /* 0x004fce0000010000 */
[----:B------:R-:W2:Y:S01]  /*5190*/  MUFU.EX2 R125, R125 ;  /* 0x0000007d007d7308 */ /* 0x000ea20000000800 */
[----:B-1----:R-:W-:-:S07]  /*51a0*/  FADD.FTZ R4, R124, R5 ;  /* 0x000000057c047221 */ /* 0x002fce0000010000 */
[----:B------:R-:W1:Y:S01]  /*51b0*/  MUFU.EX2 R21, R21 ;  /* 0x0000001500157308 */ /* 0x000e620000000800 */
[----:B---3--:R-:W-:-:S07]  /*51c0*/  FADD.FTZ R128, R20, R127 ;  /* 0x0000007f14807221 */ /* 0x008fce0000010000 */
        /* <DEDUP_REMOVED lines=100> */
[----:B-1----:R-:W-:-:S01]  /*5810*/  FADD.FTZ R5, R85, R4 ;  /* 0x0000000455057221 */ /* 0x002fc20000010000 */
[----:B------:R-:W-:-:S04]  /*5820*/  IMAD.U32 R4, RZ, RZ, UR20 ;  /* 0x00000014ff047e24 */ /* 0x000fc8000f8e00ff */
[----:B------:R-:W-:Y:S02]  /*5830*/  @!P1 VIADD R4, R4, 0x13240 ;  /* 0x0001324004049836 */ /* 0x000fe40000000000 */
[----:B------:R-:W1:Y:S01]  /*5840*/  MUFU.EX2 R58, R58 ;  /* 0x0000003a003a7308 */ /* 0x000e620000000800 */
[----:B---3--:R-:W-:-:S02]  /*5850*/  FADD.FTZ R127, R87, R128 ;  /* 0x00000080577f7221 */ /* 0x008fc40000010000 */
[----:B------:R-:W-:-:S04]  /*5860*/  @!P1 PRMT R4, RZ, 0x654, R4 ;  /* 0x00000654ff049816 */ /* 0x000fc80000000004 */
[----:B------:R3:W-:Y:S01]  /*5870*/  @!P1 SYNCS.ARRIVE.TRANS64.RED.A1T0 RZ, [R4+URZ], RZ ;  /* 0x000000ff04ff99a7 */ /* 0x0007e2000810043f */
[----:B------:R-:W4:Y:S01]  /*5880*/  MUFU.EX2 R57, R57 ;  /* 0x0000003900397308 */ /* 0x000f220000000800 */
[----:B--2---:R-:W-:-:S07]  /*5890*/  FADD.FTZ R128, R56, R5 ;  /* 0x0000000538807221 */ /* 0x004fce0000010000 */
[----:B------:R-:W2:Y:S01]  /*58a0*/  MUFU.EX2 R59, R59 ;  /* 0x0000003b003b7308 */ /* 0x000ea20000000800 */
[----:B-1----:R-:W-:-:S07]  /*58b0*/  FADD.FTZ R130, R58, R127 ;  /* 0x0000007f3a827221 */ /* 0x002fce0000010000 */
[----:B------:R-:W1:Y:S01]  /*58c0*/  MUFU.EX2 R60, R60 ;  /* 0x0000003c003c7308 */ /* 0x000e620000000800 */
[----:B----4-:R-:W-:-:S07]  /*58d0*/  FADD.FTZ R5, R57, R128 ;  /* 0x0000008039057221 */ /* 0x010fce0000010000 */
[----:B------:R-:W4:Y:S01]  /*58e0*/  MUFU.EX2 R62, R62 ;  /* 0x0000003e003e7308 */ /* 0x000f220000000800 */
[----:B--2---:R-:W-:-:S07]  /*58f0*/  FADD.FTZ R127, R59, R130 ;  /* 0x000000823b7f7221 */ /* 0x004fce0000010000 */
[----:B------:R-:W2:Y:S01]  /*5900*/  MUFU.EX2 R61, R61 ;  /* 0x0000003d003d7308 */ /* 0x000ea20000000800 */
[----:B-1----:R-:W-:-:S07]  /*5910*/  FADD.FTZ R128, R60, R5 ;  /* 0x000000053c807221 */ /* 0x002fce0000010000 */
[----:B------:R-:W1:Y:S01]  /*5920*/  MUFU.EX2 R63, R63 ;  /* 0x0000003f003f7308 */ /* 0x000e620000000800 */
[----:B----4-:R-:W-:-:S07]  /*5930*/  FADD.FTZ R130, R62, R127 ;  /* 0x0000007f3e827221 */ /* 0x010fce0000010000 */
        /* <DEDUP_REMOVED lines=16> */
[----:B---3--:R-:W-:-:S03]  /*5a40*/  FADD.FTZ R5, R9, R4 ;  /* 0x0000000409057221 */ /* 0x008fc60000010000 */
[----:B--2---:R-:W-:Y:S01]  /*5a50*/  FADD.FTZ R4, R69, R71 ;  /* 0x0000004745047221 */ /* 0x004fe20000010000 */
[----:B------:R-:W-:Y:S06]  /*5a60*/  @!P0 BRA `(.L_x_24) ;  /* 0x0000000000048947 */ /* 0x000fec0003800000 */
[----:B------:R-:W-:Y:S01]  /*5a70*/  BPT.TRAP 0x1 ;  /* 0x000000040000795c */ /* 0x000fe20000300000 */
.L_x_24:
[----:B------:R-:W-:Y:S01]  /*5a80*/  UIADD3 UR6, UR11, 0x13260, URZ ;  /* 0x000132600b067890 */ /* 0x000fe2000fffe03f */
[----:B------:R-:W-:Y:S01]  /*5a90*/  ISETP.LT.AND P1, PT, RZ, UR49, PT ;  /* 0x00000031ff007c0c */ /* 0x000fe2000bf21270 */
[----:B------:R-:W-:Y:S01]  /*5aa0*/  UIADD3 UR7, UR49, -0x1, URZ ;  /* 0xffffffff31077890 */ /* 0x000fe2000fffe03f */
[----:B------:R-:W-:Y:S01]  /*5ab0*/  F2FP.SATFINITE.E4M3.F32.PACK_AB_MERGE_C R9, R9, R68, RZ ;  /* 0x000000440909723e */ /* 0x000fe200048070ff */
[----:B------:R-:W-:Y:S01]  /*5ac0*/  UPRMT UR6, UR39, 0x654, UR6 ;  /* 0x0000065427067896 */ /* 0x000fe20008000006 */
[----:B------:R-:W-:Y:S01]  /*5ad0*/  F2FP.SATFINITE.E4M3.F32.PACK_AB_MERGE_C R12, R13, R12, RZ ;  /* 0x0000000c0d0c723e */ /* 0x000fe200048070ff */
[----:B------:R-:W-:Y:S01]  /*5ae0*/  UMOV UR22, UR37 ;  /* 0x0000002500167c82 */ /* 0x000fe20008000000 */
[----:B------:R-:W-:Y:S01]  /*5af0*/  F2FP.SATFINITE.E4M3.F32.PACK_AB_MERGE_C R121, R122, R121, RZ ;  /* 0x000000797a79723e */ /* 0x000fe200048070ff */
[----:B------:R-:W-:Y:S01]  /*5b00*/  UMOV UR21, UR38 ;  /* 0x0000002600157c82 */ /* 0x000fe20008000000 */
[----:B------:R-:W-:Y:S01]  /*5b10*/  F2FP.SATFINITE.E4M3.F32.PACK_AB_MERGE_C R20, R21, R20, RZ ;  /* 0x000000141514723e */ /* 0x000fe200048070ff */
[----:B------:R-:W-:Y:S01]  /*5b20*/  UMOV UR49, UR7 ;  /* 0x0000000700317c82 */ /* 0x000fe20008000000 */
[----:B------:R-:W-:Y:S01]  /*5b30*/  F2FP.SATFINITE.E4M3.F32.PACK_AB_MERGE_C R125, R126, R125, RZ ;  /* 0x0000007d7e7d723e */ /* 0x000fe200048070ff */
[----:B------:R-:W-:Y:S01]  /*5b40*/  FMUL.FTZ R26, R26, R7 ;  /* 0x000000071a1a7220 */ /* 0x000fe20000410000 */
[----:B------:R-:W-:Y:S01]  /*5b50*/  F2FP.SATFINITE.E4M3.F32.PACK_AB_MERGE_C R105, R108, R105, RZ ;  /* 0x000000696c69723e */ /* 0x000fe200048070ff */
[----:B------:R-:W-:Y:S01]  /*5b60*/  SYNCS.ARRIVE.TRANS64.RED.A1T0 RZ, [UR6], RZ ;  /* 0x000000ffffff79a7 */ /* 0x000fe20008100406 */
[----:B------:R-:W-:Y:S01]  /*5b70*/  F2FP.SATFINITE.E4M3.F32.PACK_AB_MERGE_C R110, R111, R110, RZ ;  /* 0x0000006e6f6e723e */ /* 0x000fe200048070ff */
[----:B------:R-:W-:Y:S01]  /*5b80*/  FMUL.FTZ R27, R27, R7 ;  /* 0x000000071b1b7220 */ /* 0x000fe20000410000 */
[----:B------:R-:W-:Y:S01]  /*5b90*/  F2FP.SATFINITE.E4M3.F32.PACK_AB_MERGE_C R113, R116, R113, RZ ;  /* 0x000000717471723e */ /* 0x000fe200048070ff */
[-C--:B------:R-:W-:Y:S01]  /*5ba0*/  FMUL.FTZ R30, R30, R7.reuse ;  /* 0x000000071e1e7220 */ /* 0x080fe20000410000 */
        /* <DEDUP_REMOVED lines=24> */
[----:B------:R-:W-:Y:S01]  /*5d30*/  F2FP.SATFINITE.E4M3.F32.PACK_AB_MERGE_C R150, R65, R64, R9 ;  /* 0x000000404196723e */ /* 0x000fe20004807009 */
[----:B------:R-:W-:Y:S01]  /*5d40*/  FMUL.FTZ R55, R55, R7 ;  /* 0x0000000737377220 */ /* 0x000fe20000410000 */
[----:B------:R-:W-:Y:S01]  /*5d50*/  F2FP.SATFINITE.E4M3.F32.PACK_AB_MERGE_C R152, R10, R11, R12 ;  /* 0x0000000b0a98723e */ /* 0x000fe2000480700c */
[----:B------:R-:W-:Y:S01]  /*5d60*/  FMUL.FTZ R24, R24, R8 ;  /* 0x0000000818187220 */ /* 0x000fe20000410000 */
[----:B------:R-:W-:Y:S01]  /*5d70*/  F2FP.SATFINITE.E4M3.F32.PACK_AB_MERGE_C R153, R117, R120, R121 ;  /* 0x000000787599723e */ /* 0x000fe20004807079 */
[----:B------:R-:W-:Y:S01]  /*5d80*/  FMUL.FTZ R25, R25, R8 ;  /* 0x0000000819197220 */ /* 0x000fe20000410000 */
[----:B------:R-:W-:Y:S01]  /*5d90*/  F2FP.SATFINITE.E4M3.F32.PACK_AB_MERGE_C R154, R15, R14, R20 ;  /* 0x0000000e0f9a723e */ /* 0x000fe20004807014 */
[-C--:B------:R-:W-:Y:S01]  /*5da0*/  FMUL.FTZ R28, R28, R8.reuse ;  /* 0x000000081c1c7220 */ /* 0x080fe20000410000 */
[----:B------:R-:W-:Y:S01]  /*5db0*/  F2FP.SATFINITE.E4M3.F32.PACK_AB_MERGE_C R155, R124, R123, R125 ;  /* 0x0000007b7c9b723e */ /* 0x000fe2000480707d */
[-C--:B------:R-:W-:Y:S01]  /*5dc0*/  FMUL.FTZ R29, R29, R8.reuse ;  /* 0x000000081d1d7220 */ /* 0x080fe20000410000 */
[----:B------:R-:W-:Y:S01]  /*5dd0*/  F2FP.SATFINITE.E4M3.F32.PACK_AB_MERGE_C R136, R104, R23, R105 ;  /* 0x000000176888723e */ /* 0x000fe20004807069 */
[----:B------:R-:W-:Y:S01]  /*5de0*/  FMUL.FTZ R32, R32, R8 ;  /* 0x0000000820207220 */ /* 0x000fe20000410000 */
[----:B------:R-:W-:Y:S01]  /*5df0*/  F2FP.SATFINITE.E4M3.F32.PACK_AB_MERGE_C R137, R107, R106, R110 ;  /* 0x0000006a6b89723e */ /* 0x000fe2000480706e */
        /* <DEDUP_REMOVED lines=22> */
[----:B------:R-:W-:Y:S01]  /*5f60*/  IMAD.MOV.U32 R9, RZ, RZ, R6 ;  /* 0x000000ffff097224 */ /* 0x000fe200078e0006 */
[----:B------:R-:W-:Y:S01]  /*5f70*/  F2FP.SATFINITE.E4M3.F32.PACK_AB_MERGE_C R149, R59, R58, R62 ;  /* 0x0000003a3b95723e */ /* 0x000fe2000480703e */
[----:B------:R-:W-:Y:S01]  /*5f80*/  IMAD.MOV.U32 R7, RZ, RZ, R3 ;  /* 0x000000ffff077224 */ /* 0x000fe200078e0003 */
[----:B------:R-:W-:Y:S01]  /*5f90*/  F2FP.SATFINITE.E4M3.F32.PACK_AB_MERGE_C R151, R67, R66, R70 ;  /* 0x000000424397723e */ /* 0x000fe20004807046 */
[----:B------:R-:W-:Y:S06]  /*5fa0*/  @P1 BRA `(.L_x_25) ;  /* 0xffffffdc00701947 */ /* 0x000fec000383ffff */
.L_x_15:
[----:B------:R-:W-:Y:S06]  /*5fb0*/  BAR.ARV 0x8, 0x1a0 ;  /* 0x0206800000007b1d */ /* 0x000fec0000002000 */
[----:B------:R-:W-:Y:S05]  /*5fc0*/  @!P0 BRA `(.L_x_26) ;  /* 0x0000000000048947 */ /* 0x000fea0003800000 */
[----:B------:R-:W-:Y:S01]  /*5fd0*/  BPT.TRAP 0x1 ;  /* 0x000000040000795c */ /* 0x000fe20000300000 */
.L_x_26:
[----:B------:R-:W-:Y:S01]  /*5fe0*/  ULEA UR8, UR38, UR40, 0x3 ;  /* 0x0000002826087291 */ /* 0x000fe2000f8e183f */
[----:B------:R-:W-:-:S05]  /*5ff0*/  IMAD.U32 R0, RZ, RZ, UR37 ;  /* 0x00000025ff007e24 */ /* 0x000fca000f8e00ff */
[----:B------:R-:W-:-:S04]  /*6000*/  SHF.L.U32 R0, R0, 0x1f, RZ ;  /* 0x0000001f00007819 */ /* 0x000fc800000006ff */
[----:B------:R1:W2:Y:S01]  /*6010*/  SYNCS.PHASECHK.TRANS64.TRYWAIT P1, [UR8+0x13250], R0 ;  /* 0x01325000ff0075a7 */ /* 0x0002a20008020148 */
[----:B------:R-:W-:Y:S05]  /*6020*/  @!P0 BRA `(.L_x_27) ;  /* 0x0000000000048947 */ /* 0x000fea0003800000 */
[----:B------:R-:W-:Y:S01]  /*6030*/  BPT.TRAP 0x1 ;  /* 0x000000040000795c */ /* 0x000fe20000300000 */
.L_x_27:
[----:B--2---:R-:W-:Y:S05]  /*6040*/  @P1 BRA `(.L_x_28) ;  /* 0x0000000000081947 */ /* 0x004fea0003800000 */
[----:B------:R-:W2:Y:S02]  /*6050*/  SYNCS.PHASECHK.TRANS64.TRYWAIT P1, [UR8+0x13250], R0 ;  /* 0x01325000ff0075a7 */ /* 0x000ea40008020148 */
[----:B--2---:R-:W-:Y:S05]  /*6060*/  @!P1 BRA `(.L_x_29) ;  /* 0x0000003800009947 */ /* 0x004fea0003800000 */
.L_x_28:
[----:B------:R-:W-:Y:S01]  /*6070*/  ULDC.64 UR4, c[0x0][0x9a0] ;  /* 0x0002680000047ab9 */ /* 0x000fe20000000a00 */
[----:B------:R-:W-:Y:S01]  /*6080*/  UIADD3 UR6, UR40, 0x1000, URZ ;  /* 0x0000100028067890 */ /* 0x000fe2000fffe03f */
[----:B------:R-:W-:Y:S01]  /*6090*/  WARPGROUP.ARRIVE ;  /* 0x00000000000079c5 */ /* 0x000fe20000000000 */
[----:B------:R-:W-:Y:S01]  /*60a0*/  UISETP.NE.U32.AND UP0, UPT, UR4, URZ, UPT ;  /* 0x0000003f0400728c */ /* 0x000fe2000bf05070 */
[----:B--2---:R-:W-:Y:S01]  /*60b0*/  IMAD.MOV.U32 R7, RZ, RZ, 0x3f800000 ;  /* 0x3f800000ff077424 */ /* 0x004fe200078e00ff */
[----:B------:R-:W-:Y:S02]  /*60c0*/  USHF.R.U32.HI UR6, URZ, 0x4, UR6 ;  /* 0x000000043f067899 */ /* 0x000fe40008011606 */
[----:B------:R-:W-:Y:S02]  /*60d0*/  UISETP.NE.AND.EX UP0, UPT, UR5, URZ, UPT, UP0 ;  /* 0x0000003f0500728c */ /* 0x000fe4000bf05300 */
[----:B------:R-:W-:-:S04]  /*60e0*/  ULOP3.LUT UR6, UR6, 0x3fff, URZ, 0xc0, !UPT ;  /* 0x00003fff06067892 */ /* 0x000fc8000f8ec03f */
[----:B------:R-:W-:Y:S01]  /*60f0*/  ULOP3.LUT UR9, UR6, 0x10000, URZ, 0xfc, !UPT ;  /* 0x0001000006097892 */ /* 0x000fe2000f8efc3f */
[----:B------:R-:W-:-:S03]  /*6100*/  PLOP3.LUT P1, PT, PT, PT, UP0, 0x80, 0x0 ;  /* 0x000000000000781c */ /* 0x000fc60003f2f008 */
[----:B------:R-:W-:Y:S02]  /*6110*/  UIMAD UR9, UR38, 0x280, UR9 ;  /* 0x00000280260978a4 */ /* 0x000fe4000f8e0209 */
[----:B------:R-:W-:Y:S01]  /*6120*/  @UP0 USHF.R.S32.HI UR7, URZ, 0x1f, UR44 ;  /* 0x0000001f3f070899 */ /* 0x000fe2000801142c */
[----:B------:R-:W-:Y:S01]  /*6130*/  @UP0 ULDC.64 UR12, c[0x0][0x9c8] ;  /* 0x00027200000c0ab9 */ /* 0x000fe20000000a00 */
[----:B------:R-:W-:Y:S02]  /*6140*/  @UP0 USHF.R.S32.HI UR6, URZ, 0x1f, UR42 ;  /* 0x0000001f3f060899 */ /* 0x000fe4000801142a */
[----:B------:R-:W-:Y:S01]  /*6150*/  @UP0 UIMAD UR7, UR7, UR12, URZ ;  /* 0x0000000c070702a4 */ /* 0x000fe2000f8e023f */
[----:B------:R-:W-:Y:S01]  /*6160*/  @UP0 ULDC.64 UR14, c[0x0][0x9d0] ;  /* 0x00027400000e0ab9 */ /* 0x000fe20000000a00 */
[----:B------:R-:W-:Y:S02]  /*6170*/  @UP0 UIMAD.WIDE.U32 UR10, UR44, UR12, URZ ;  /* 0x0000000c2c0a02a5 */ /* 0x000fe4000f8e003f */
[----:B------:R-:W-:-:S02]  /*6180*/  @UP0 UIMAD UR7, UR44, UR13, UR7 ;  /* 0x0000000d2c0702a4 */ /* 0x000fc4000f8e0207 */
[----:B------:R-:W-:Y:S02]  /*6190*/  @UP0 UIMAD UR6, UR6, UR14, URZ ;  /* 0x0000000e060602a4 */ /* 0x000fe4000f8e023f */
[----:B------:R-:W-:Y:S02]  /*61a0*/  @UP0 UIADD3 UR11, UR11, UR7, URZ ;  /* 0x000000070b0b0290 */ /* 0x000fe4000fffe03f */
[----:B------:R-:W-:Y:S01]  /*61b0*/  @UP0 UIMAD UR12, UR42, UR15, UR6 ;  /* 0x0000000f2a0c02a4 */ /* 0x000fe2000f8e0206 */
[----:B------:R-:W-:Y:S02]  /*61c0*/  UMOV UR7, 0xc0000010 ;  /* 0xc000001000077882 */ /* 0x000fe40000000000 */
[----:B------:R-:W-:Y:S02]  /*61d0*/  UMOV UR6, UR9 ;  /* 0x0000000900067c82 */ /* 0x000fe40008000000 */
[----:B------:R-:W-:Y:S01]  /*61e0*/  QGMMA.64x64x32.F32.E4M3.E4M3 R24, R152, gdesc[UR4], R24, gsb0 ;  /* 0x00e0000498187df3 */ /* 0x000fe20008000818 */
[----:B------:R-:W-:-:S04]  /*61f0*/  @UP0 UIMAD.WIDE.U32 UR6, UR42, UR14, UR10 ;  /* 0x0000000e2a0602a5 */ /* 0x000fc8000f8e000a */
[----:B------:R-:W-:Y:S02]  /*6200*/  @UP0 UIADD3 UR7, UR7, UR12, URZ ;  /* 0x0000000c07070290 */ /* 0x000fe4000fffe03f */
[----:B------:R-:W-:-:S04]  /*6210*/  @UP0 ULEA UR4, UP1, UR6, UR4, 0x2 ;  /* 0x0000000406040291 */ /* 0x000fc8000f82103f */
[----:B------:R-:W-:Y:S02]  /*6220*/  @UP0 ULEA.HI.X UR5, UR6, UR5, UR7, 0x2, UP1 ;  /* 0x0000000506050291 */ /* 0x000fe400088f1407 */
[----:B------:R-:W-:-:S04]  /*6230*/  IMAD.U32 R8, RZ, RZ, UR4 ;  /* 0x00000004ff087e24 */ /* 0x000fc8000f8e00ff */
[----:B------:R-:W-:Y:S01]  /*6240*/  IMAD.U32 R9, RZ, RZ, UR5 ;  /* 0x00000005ff097e24 */ /* 0x000fe2000f8e00ff */
[----:B------:R-:W-:-:S04]  /*6250*/  UIADD3 UR6, UR9, 0x80, URZ ;  /* 0x0000008009067890 */ /* 0x000fc8000fffe03f */
[----:B------:R2:W3:Y:S01]  /*6260*/  @P1 LDG.E R7, desc[UR50][R8.64] ;  /* 0x0000003208071981 */ /* 0x0004e2000c1e1900 */
[----:B------:R-:W-:Y:S01]  /*6270*/  UMOV UR7, 0xc0000010 ;  /* 0xc000001000077882 */ /* 0x000fe20000000000 */
[----:B------:R-:W-:Y:S02]  /*6280*/  WARPGROUP.DEPBAR.LE gsb0, 0x0 ;  /* 0x00008000000079c5 */ /* 0x000fe40000010000 */
[----:B------:R-:W-:-:S06]  /*6290*/  WARPGROUP.ARRIVE ;  /* 0x00000000000079c5 */ /* 0x000fcc0000000000 */
[----:B------:R-:W-:Y:S01]  /*62a0*/  QGMMA.64x64x32.F32.E4M3.E4M3 R24, R136, gdesc[UR4], R24, gsb0 ;  /* 0x00e0000488187df3 */ /* 0x000fe20008000818 */
[----:B------:R-:W-:Y:S01]  /*62b0*/  UIADD3 UR6, UR9, 0x100, URZ ;  /* 0x0000010009067890 */ /* 0x000fe2000fffe03f */
[----:B------:R-:W-:Y:S01]  /*62c0*/  UMOV UR7, 0xc0000010 ;  /* 0xc000001000077882 */ /* 0x000fe20000000000 */
[----:B------:R-:W-:Y:S02]  /*62d0*/  WARPGROUP.DEPBAR.LE gsb0, 0x0 ;  /* 0x00008000000079c5 */ /* 0x000fe40000010000 */
[----:B------:R-:W-:-:S06]  /*62e0*/  WARPGROUP.ARRIVE ;  /* 0x00000000000079c5 */ /* 0x000fcc0000000000 */
[----:B------:R-:W-:Y:S01]  /*62f0*/  QGMMA.64x64x32.F32.E4M3.E4M3 R24, R140, gdesc[UR4], R24, gsb0 ;  /* 0x00e000048c187df3 */ /* 0x000fe20008000818 */
[----:B------:R-:W-:Y:S01]  /*6300*/  UIADD3 UR6, UR9, 0x180, URZ ;  /* 0x0000018009067890 */ /* 0x000fe2000fffe03f */
[----:B------:R-:W-:Y:S01]  /*6310*/  UMOV UR7, 0xc0000010 ;  /* 0xc000001000077882 */ /* 0x000fe20000000000 */
[----:B-1----:R-:W1:Y:S04]  /*6320*/  SHFL.BFLY PT, R0, R5, 0x2, 0x1f ;  /* 0x0c401f0005007f89 */ /* 0x002e6800000e0000 */
[----:B------:R-:W4:Y:S01]  /*6330*/  SHFL.BFLY PT, R11, R4, 0x2, 0x1f ;  /* 0x0c401f00040b7f89 */ /* 0x000f2200000e0000 */
[----:B------:R-:W-:Y:S02]  /*6340*/  WARPGROUP.DEPBAR.LE gsb0, 0x0 ;  /* 0x00008000000079c5 */ /* 0x000fe40000010000 */
[----:B------:R-:W-:-:S06]  /*6350*/  WARPGROUP.ARRIVE ;  /* 0x00000000000079c5 */ /* 0x000fcc0000000000 */
[----:B------:R-:W-:Y:S01]  /*6360*/  QGMMA.64x64x32.F32.E4M3.E4M3 R24, R144, gdesc[UR4], R24, gsb0 ;  /* 0x00e0000490187df3 */ /* 0x000fe20008000818 */
[----:B-1----:R-:W-:-:S01]  /*6370*/  FADD.FTZ R0, R0, R5 ;  /* 0x0000000500007221 */ /* 0x002fc20000010000 */
[----:B------:R-:W-:Y:S01]  /*6380*/  UIADD3 UR6, UR9, 0x200, URZ ;  /* 0x0000020009067890 */ /* 0x000fe2000fffe03f */
[----:B----4-:R-:W-:-:S01]  /*6390*/  FADD.FTZ R11, R11, R4 ;  /* 0x000000040b0b7221 */ /* 0x010fc20000010000 */
[----:B------:R-:W-:Y:S02]  /*63a0*/  UMOV UR7, 0xc0000010 ;  /* 0xc000001000077882 */ /* 0x000fe40000000000 */
[----:B--2---:R-:W1:Y:S04]  /*63b0*/  SHFL.BFLY PT, R9, R0, 0x1, 0x1f ;  /* 0x0c201f0000097f89 */ /* 0x004e6800000e0000 */
[----:B------:R-:W2:Y:S01]  /*63c0*/  SHFL.BFLY PT, R8, R11, 0x1, 0x1f ;  /* 0x0c201f000b087f89 */ /* 0x000ea200000e0000 */
[----:B-1----:R-:W-:-:S01]  /*63d0*/  FADD.FTZ R10, R0, R9 ;  /* 0x00000009000a7221 */ /* 0x002fc20000010000 */
[----:B--2---:R-:W-:-:S04]  /*63e0*/  FADD.FTZ R13, R11, R8 ;  /* 0x000000080b0d7221 */ /* 0x004fc80000010000 */
[C---:B------:R-:W-:Y:S01]  /*63f0*/  FSETP.NE.FTZ.AND P1, PT, R10.reuse, RZ, PT ;  /* 0x000000ff0a00720b */ /* 0x040fe20003f35000 */
[----:B------:R-:W-:Y:S01]  /*6400*/  FMUL.FTZ R5, R10, 0.00390625 ;  /* 0x3b8000000a057820 */ /* 0x000fe20000410000 */
[----:B------:R-:W-:Y:S01]  /*6410*/  FMUL.FTZ R14, R13, 0.00390625 ;  /* 0x3b8000000d0e7820 */ /* 0x000fe20000410000 */
[----:B------:R-:W-:Y:S01]  /*6420*/  IMAD.MOV.U32 R8, RZ, RZ, RZ ;  /* 0x000000ffff087224 */ /* 0x000fe200078e00ff */
[----:B------:R-:W-:Y:S02]  /*6430*/  WARPGROUP.DEPBAR.LE gsb0, 0x0 ;  /* 0x00008000000079c5 */ /* 0x000fe40000010000 */
[----:B------:R-:W-:-:S06]  /*6440*/  WARPGROUP.ARRIVE ;  /* 0x00000000000079c5 */ /* 0x000fcc0000000000 */
[----:B------:R-:W-:Y:S01]  /*6450*/  QGMMA.64x64x32.F32.E4M3.E4M3 R24, R148, gdesc[UR4], R24, gsb0 ;  /* 0x00e0000494187df3 */ /* 0x000fe20008000818 */
[----:B------:R-:W-:Y:S02]  /*6460*/  FSETP.NE.FTZ.AND P2, PT, R5, RZ, PT ;  /* 0x000000ff0500720b */ /* 0x000fe40003f55000 */
[----:B------:R-:W-:Y:S01]  /*6470*/  FSETP.NE.FTZ.AND P3, PT, R14, RZ, PT ;  /* 0x000000ff0e00720b */ /* 0x000fe20003f75000 */
[----:B------:R-:W-:Y:S01]  /*6480*/  @P1 MUFU.RCP R8, R10 ;  /* 0x0000000a00081308 */ /* 0x000fe20000001000 */
[----:B------:R-:W-:Y:S01]  /*6490*/  FSETP.NE.FTZ.AND P1, PT, R13, RZ, PT ;  /* 0x000000ff0d00720b */ /* 0x000fe20003f35000 */
[----:B------:R-:W-:-:S08]  /*64a0*/  IMAD.MOV.U32 R12, RZ, RZ, RZ ;  /* 0x000000ffff0c7224 */ /* 0x000fd000078e00ff */
[----:B------:R-:W1:Y:S08]  /*64b0*/  @P2 MUFU.LG2 R5, R5 ;  /* 0x0000000500052308 */ /* 0x000e700000000c00 */
[----:B------:R-:W2:Y:S08]  /*64c0*/  @P3 MUFU.LG2 R9, R14 ;  /* 0x0000000e00093308 */ /* 0x000eb00000000c00 */
[----:B------:R-:W4:Y:S01]  /*64d0*/  @P1 MUFU.RCP R12, R13 ;  /* 0x0000000d000c1308 */ /* 0x000f220000001000 */
[----:B------:R-:W-:-:S02]  /*64e0*/  IMAD.U32 R11, RZ, RZ, UR41 ;  /* 0x00000029ff0b7e24 */ /* 0x000fc4000f8e00ff */
[----:B------:R-:W-:Y:S02]  /*64f0*/  IMAD.U32 R20, RZ, RZ, UR41 ;  /* 0x00000029ff147e24 */ /* 0x000fe4000f8e00ff */
[----:B-1----:R-:W-:Y:S01]  /*6500*/  @P2 FMUL.FTZ R5, R5, 0.69314718246459960938 ;  /* 0x3f31721805052820 */ /* 0x002fe20000410000 */
[----:B------:R-:W-:Y:S01]  /*6510*/  @P2 FMUL.FTZ R10, R11, 0.69314718246459960938 ;  /* 0x3f3172180b0a2820 */ /* 0x000fe20000410000 */
[----:B------:R-:W-:Y:S01]  /*6520*/  @P3 FMUL.FTZ R20, R20, 0.69314718246459960938 ;  /* 0x3f31721814143820 */ /* 0x000fe20000410000 */
[----:B--2---:R-:W-:Y:S01]  /*6530*/  @P3 FMUL.FTZ R9, R9, 0.69314718246459960938 ;  /* 0x3f31721809093820 */ /* 0x004fe20000410000 */
[----:B------:R-:W-:Y:S02]  /*6540*/  IMAD.MOV.U32 R4, RZ, RZ, -0x800000 ;  /* 0xff800000ff047424 */ /* 0x000fe400078e00ff */
[----:B------:R-:W-:Y:S01]  /*6550*/  @P2 FFMA.FTZ R4, R10, R3, R5 ;  /* 0x000000030a042223 */ /* 0x000fe20000010005 */
[----:B------:R-:W-:Y:S02]  /*6560*/  IMAD.MOV.U32 R0, RZ, RZ, -0x800000 ;  /* 0xff800000ff007424 */ /* 0x000fe400078e00ff */
[----:B------:R-:W-:Y:S01]  /*6570*/  @P3 FFMA.FTZ R0, R20, R6, R9 ;  /* 0x0000000614003223 */ /* 0x000fe20000010009 */
[-C--:B---3--:R-:W-:Y:S01]  /*6580*/  FMUL.FTZ R5, R8, R7.reuse ;  /* 0x0000000708057220 */ /* 0x088fe20000410000 */
[----:B----4-:R-:W-:Y:S01]  /*6590*/  FMUL.FTZ R57, R12, R7 ;  /* 0x000000070c397220 */ /* 0x010fe20000410000 */
[----:B------:R-:W-:-:S02]  /*65a0*/  WARPGROUP.DEPBAR.LE gsb0, 0x0 ;  /* 0x00008000000079c5 */ /* 0x000fc40000010000 */
[----:B------:R-:W-:Y:S05]  /*65b0*/  @!P0 BRA `(.L_x_30) ;  /* 0x0000000000048947 */ /* 0x000fea0003800000 */
[----:B------:R-:W-:Y:S01]  /*65c0*/  BPT.TRAP 0x1 ;  /* 0x000000040000795c */ /* 0x000fe20000300000 */
.L_x_30:
[----:B------:R-:W-:Y:S01]  /*65d0*/  IMAD.SHL.U32 R3, R2, 0x4, RZ ;  /* 0x0000000402037824 */ /* 0x000fe200078e00ff */
[----:B------:R-:W-:Y:S01]  /*65e0*/  ULDC.64 UR4, c[0x4][0x38] ;  /* 0x01000e0000047ab9 */ /* 0x000fe20000000a00 */
[-C--:B------:R-:W-:Y:S01]  /*65f0*/  FMUL.FTZ R8, R24, R5.reuse ;  /* 0x0000000518087220 */ /* 0x080fe20000410000 */
[-C--:B------:R-:W-:Y:S01]  /*6600*/  FMUL.FTZ R9, R29, R5.reuse ;  /* 0x000000051d097220 */ /* 0x080fe20000410000 */
[-C--:B------:R-:W-:Y:S01]  /*6610*/  FMUL.FTZ R11, R36, R5.reuse ;  /* 0x00000005240b7220 */ /* 0x080fe20000410000 */
[----:B------:R-:W-:Y:S01]  /*6620*/  LOP3.LUT R3, R3, 0xc, RZ, 0xc0, !PT ;  /* 0x0000000c03037812 */ /* 0x000fe200078ec0ff */
[-C--:B------:R-:W-:Y:S01]  /*6630*/  FMUL.FTZ R14, R32, R5.reuse ;  /* 0x00000005200e7220 */ /* 0x080fe20000410000 */
[-C--:B------:R-:W-:Y:S01]  /*6640*/  FMUL.FTZ R15, R37, R5.reuse ;  /* 0x00000005250f7220 */ /* 0x080fe20000410000 */
[-C--:B------:R-:W-:Y:S01]  /*6650*/  FMUL.FTZ R10, R25, R5.reuse ;  /* 0x00000005190a7220 */ /* 0x080fe20000410000 */
[----:B------:R-:W-:Y:S01]  /*6660*/  IADD3 R6, P0, R3, UR4, RZ ;  /* 0x0000000403067c10 */ /* 0x000fe2000ff1e0ff */
[----:B------:R-:W-:Y:S01]  /*6670*/  FMUL.FTZ R23, R44, R5 ;  /* 0x000000052c177220 */ /* 0x000fe20000410000 */
[-C--:B------:R-:W-:Y:S01]  /*6680*/  FMUL.FTZ R21, R39, R57.reuse ;  /* 0x0000003927157220 */ /* 0x080fe20000410000 */
[-C--:B------:R-:W-:Y:S01]  /*6690*/  FMUL.FTZ R12, R27, R57.reuse ;  /* 0x000000391b0c7220 */ /* 0x080fe20000410000 */
[----:B------:R-:W-:Y:S01]  /*66a0*/  FMUL.FTZ R13, R38, R57 ;  /* 0x00000039260d7220 */ /* 0x000fe20000410000 */
[----:B------:R-:W-:-:S02]  /*66b0*/  IMAD.X R7, RZ, RZ, UR5, P0 ;  /* 0x00000005ff077e24 */ /* 0x000fc400080e06ff */
[-C--:B------:R-:W-:Y:S01]  /*66c0*/  FMUL.FTZ R3, R28, R5.reuse ;  /* 0x000000051c037220 */ /* 0x080fe20000410000 */
[-C--:B------:R-:W-:Y:S01]  /*66d0*/  FMUL.FTZ R24, R33, R5.reuse ;  /* 0x0000000521187220 */ /* 0x080fe20000410000 */
[-C--:B------:R-:W-:Y:S01]  /*66e0*/  FMUL.FTZ R29, R45, R5.reuse ;  /* 0x000000052d1d7220 */ /* 0x080fe20000410000 */
[-C--:B------:R-:W-:Y:S01]  /*66f0*/  FMUL.FTZ R32, R41, R5.reuse ;  /* 0x0000000529207220 */ /* 0x080fe20000410000 */
[----:B------:R1:W2:Y:S01]  /*6700*/  LDG.E.CONSTANT R56, desc[UR50][R6.64] ;  /* 0x0000003206387981 */ /* 0x0002a2000c1e9900 */
[-C--:B------:R-:W-:Y:S01]  /*6710*/  FMUL.FTZ R28, R40, R5.reuse ;  /* 0x00000005281c7220 */ /* 0x080fe20000410000 */
[-C--:B------:R-:W-:Y:S01]  /*6720*/  FMUL.FTZ R33, R52, R5.reuse ;  /* 0x0000000534217220 */ /* 0x080fe20000410000 */
[-C--:B------:R-:W-:Y:S01]  /*6730*/  FMUL.FTZ R36, R48, R5.reuse ;  /* 0x0000000530247220 */ /* 0x080fe20000410000 */
[-C--:B------:R-:W-:Y:S01]  /*6740*/  FMUL.FTZ R37, R53, R5.reuse ;  /* 0x0000000535257220 */ /* 0x080fe20000410000 */
[----:B------:R-:W-:Y:S01]  /*6750*/  FMUL.FTZ R40, R49, R5 ;  /* 0x0000000531287220 */ /* 0x000fe20000410000 */
[-C--:B------:R-:W-:Y:S01]  /*6760*/  FMUL.FTZ R5, R30, R57.reuse ;  /* 0x000000391e057220 */ /* 0x080fe20000410000 */
[----:B------:R-:W-:Y:S01]  /*6770*/  F2FP.BF16.F32.PACK_AB R11, R11, R14 ;  /* 0x0000000e0b0b723e */ /* 0x000fe200000010ff */
[-C--:B------:R-:W-:Y:S01]  /*6780*/  FMUL.FTZ R20, R34, R57.reuse ;  /* 0x0000003922147220 */ /* 0x080fe20000410000 */
[----:B------:R-:W-:Y:S01]  /*6790*/  F2FP.BF16.F32.PACK_AB R24, R15, R24 ;  /* 0x000000180f18723e */ /* 0x000fe200000010ff */
[-C--:B-1----:R-:W-:Y:S01]  /*67a0*/  FMUL.FTZ R6, R26, R57.reuse ;  /* 0x000000391a067220 */ /* 0x082fe20000410000 */
[-C--:B------:R-:W-:Y:S01]  /*67b0*/  FMUL.FTZ R26, R35, R57.reuse ;  /* 0x00000039231a7220 */ /* 0x080fe20000410000 */
[----:B------:R-:W-:Y:S01]  /*67c0*/  F2FP.BF16.F32.PACK_AB R3, R3, R8 ;  /* 0x000000080303723e */ /* 0x000fe200000010ff */
[-C--:B------:R-:W-:Y:S01]  /*67d0*/  FMUL.FTZ R7, R31, R57.reuse ;  /* 0x000000391f077220 */ /* 0x080fe20000410000 */
[----:B------:R-:W-:Y:S01]  /*67e0*/  F2FP.BF16.F32.PACK_AB R10, R9, R10 ;  /* 0x0000000a090a723e */ /* 0x000fe200000010ff */
[-C--:B------:R-:W-:Y:S01]  /*67f0*/  FMUL.FTZ R31, R54, R57.reuse ;  /* 0x00000039361f7220 */ /* 0x080fe20000410000 */
[----:B------:R-:W-:Y:S01]  /*6800*/  F2FP.BF16.F32.PACK_AB R5, R5, R6 ;  /* 0x000000060505723e */ /* 0x000fe200000010ff */
[-C--:B------:R-:W-:Y:S01]  /*6810*/  FMUL.FTZ R38, R50, R57.reuse ;  /* 0x0000003932267220 */ /* 0x080fe20000410000 */
[----:B------:R-:W-:Y:S01]  /*6820*/  LOP3.LUT P0, R6, R2, 0x3, RZ, 0xc0, !PT ;  /* 0x0000000302067812 */ /* 0x000fe2000780c0ff */
[-C--:B------:R-:W-:Y:S01]  /*6830*/  FMUL.FTZ R27, R47, R57.reuse ;  /* 0x000000392f1b7220 */ /* 0x080fe20000410000 */
[----:B------:R-:W-:Y:S01]  /*6840*/  F2FP.BF16.F32.PACK_AB R26, R21, R26 ;  /* 0x0000001a151a723e */ /* 0x000fe200000010ff */
[-C--:B------:R-:W-:Y:S01]  /*6850*/  FMUL.FTZ R34, R43, R57.reuse ;  /* 0x000000392b227220 */ /* 0x080fe20000410000 */
[----:B------:R-:W-:Y:S01]  /*6860*/  ISETP.EQ.OR P0, PT, R6, 0x3, !P0 ;  /* 0x000000030600780c */ /* 0x000fe20004702670 */
[-C--:B------:R-:W-:Y:S01]  /*6870*/  FMUL.FTZ R25, R46, R57.reuse ;  /* 0x000000392e197220 */ /* 0x080fe20000410000 */
[----:B------:R-:W-:Y:S01]  /*6880*/  F2FP.BF16.F32.PACK_AB R12, R7, R12 ;  /* 0x0000000c070c723e */ /* 0x000fe200000010ff */
[-C--:B------:R-:W-:Y:S01]  /*6890*/  FMUL.FTZ R30, R42, R57.reuse ;  /* 0x000000392a1e7220 */ /* 0x080fe20000410000 */
[----:B------:R-:W-:Y:S01]  /*68a0*/  SEL R21, R11, R24, P0 ;  /* 0x000000180b157207 */ /* 0x000fe20000000000 */
[----:B------:R-:W-:Y:S01]  /*68b0*/  FMUL.FTZ R35, R55, R57 ;  /* 0x0000003937237220 */ /* 0x000fe20000410000 */
[----:B------:R-:W-:Y:S01]  /*68c0*/  SEL R24, R24, R11, P0 ;  /* 0x0000000b18187207 */ /* 0x000fe20000000000 */
[----:B------:R-:W-:Y:S01]  /*68d0*/  FMUL.FTZ R42, R51, R57 ;  /* 0x00000039332a7220 */ /* 0x000fe20000410000 */
[----:B------:R-:W-:Y:S01]  /*68e0*/  IADD3 R11, P3, R156, 0x20, RZ ;  /* 0x000000209c0b7810 */ /* 0x000fe20007f7e0ff */
[----:B------:R-:W-:Y:S01]  /*68f0*/  UIADD3 UR42, -UR45, URZ, URZ ;  /* 0x0000003f2d2a7290 */ /* 0x000fe2000fffe13f */
[----:B------:R-:W-:Y:S01]  /*6900*/  SEL R15, R3, R10, P0 ;  /* 0x0000000a030f7207 */ /* 0x000fe20000000000 */
[----:B------:R-:W-:Y:S01]  /*6910*/  UIADD3 UR8, UR8, 0x13260, URZ ;  /* 0x0001326008087890 */ /* 0x000fe2000fffe03f */
[----:B------:R-:W-:Y:S01]  /*6920*/  SEL R14, R10, R3, P0 ;  /* 0x000000030a0e7207 */ /* 0x000fe20000000000 */
[----:B------:R-:W-:Y:S01]  /*6930*/  USHF.R.S32.HI UR4, URZ, 0x1f, UR43 ;  /* 0x0000001f3f047899 */ /* 0x000fe2000801142b */
[----:B------:R-:W-:Y:S01]  /*6940*/  LOP3.LUT R10, R11, 0x380, RZ, 0xc0, !PT ;  /* 0x000003800b0a7812 */ /* 0x000fe200078ec0ff */
[----:B------:R-:W-:Y:S01]  /*6950*/  ULDC UR5, c[0x0][0xda8] ;  /* 0x00036a0000057ab9 */ /* 0x000fe20000000800 */
[----:B------:R-:W-:Y:S01]  /*6960*/  F2FP.BF16.F32.PACK_AB R23, R23, R28 ;  /* 0x0000001c1717723e */ /* 0x000fe200000010ff */
[----:B------:R-:W-:Y:S01]  /*6970*/  ULDC.64 UR6, c[0x0][0xb70] ;  /* 0x0002dc0000067ab9 */ /* 0x000fe20000000a00 */
[----:B------:R-:W-:Y:S01]  /*6980*/  SHF.R.U64 R10, R10, 0x3, RZ ;  /* 0x000000030a0a7819 */ /* 0x000fe200000012ff */
[----:B------:R-:W-:Y:S01]  /*6990*/  UIMAD UR42, UR5, UR42, UR48 ;  /* 0x0000002a052a72a4 */ /* 0x000fe2000f8e0230 */
[----:B------:R-:W-:Y:S01]  /*69a0*/  F2FP.BF16.F32.PACK_AB R32, R29, R32 ;  /* 0x000000201d20723e */ /* 0x000fe200000010ff */
[----:B------:R-:W-:Y:S01]  /*69b0*/  UPRMT UR8, UR39, 0x654, UR8 ;  /* 0x0000065427087896 */ /* 0x000fe20008000008 */
[----:B------:R-:W-:Y:S01]  /*69c0*/  LOP3.LUT R10, R10, R11, RZ, 0x3c, !PT ;  /* 0x0000000b0a0a7212 */ /* 0x000fe200078e3cff */
[----:B------:R-:W-:Y:S01]  /*69d0*/  IMAD.X R11, RZ, RZ, R157, P3 ;  /* 0x000000ffff0b7224 */ /* 0x000fe200018e069d */
[----:B------:R-:W-:Y:S01]  /*69e0*/  F2FP.BF16.F32.PACK_AB R13, R13, R20 ;  /* 0x000000140d0d723e */ /* 0x000fe200000010ff */
[----:B------:R-:W-:Y:S01]  /*69f0*/  UIMAD UR4, UR4, UR6, URZ ;  /* 0x00000006040472a4 */ /* 0x000fe2000f8e023f */
[----:B------:R-:W-:Y:S01]  /*6a00*/  F2FP.BF16.F32.PACK_AB R33, R33, R36 ;  /* 0x000000242121723e */ /* 0x000fe200000010ff */
[----:B------:R-:W-:Y:S01]  /*6a10*/  UIMAD UR42, UR42, 0xc0, URZ ;  /* 0x000000c02a2a78a4 */ /* 0x000fe2000f8e023f */
[----:B------:R-:W-:Y:S01]  /*6a20*/  F2FP.BF16.F32.PACK_AB R31, R31, R38 ;  /* 0x000000261f1f723e */ /* 0x000fe200000010ff */
[----:B------:R-:W-:Y:S01]  /*6a30*/  UIMAD.WIDE.U32 UR10, UR43, UR6, URZ ;  /* 0x000000062b0a72a5 */ /* 0x000fe2000f8e003f */
[----:B------:R-:W-:Y:S01]  /*6a40*/  F2FP.BF16.F32.PACK_AB R40, R37, R40 ;  /* 0x000000282528723e */ /* 0x000fe200000010ff */
[----:B------:R-:W-:Y:S01]  /*6a50*/  UIMAD UR4, UR43, UR7, UR4 ;  /* 0x000000072b0472a4 */ /* 0x000fe2000f8e0204 */
[----:B------:R-:W-:Y:S01]  /*6a60*/  SEL R29, R5, R12, P0 ;  /* 0x0000000c051d7207 */ /* 0x000fe20000000000 */
[----:B------:R-:W-:Y:S01]  /*6a70*/  VIADD R41, R16, UR42 ;  /* 0x0000002a10297c36 */ /* 0x000fe20008000000 */
[----:B------:R-:W-:Y:S01]  /*6a80*/  SEL R20, R12, R5, P0 ;  /* 0x000000050c147207 */ /* 0x000fe20000000000 */
[----:B------:R-:W-:Y:S01]  /*6a90*/  UIADD3 UR4, UR11, UR4, URZ ;  /* 0x000000040b047290 */ /* 0x000fe2000fffe03f */
[----:B------:R-:W-:Y:S01]  /*6aa0*/  F2FP.BF16.F32.PACK_AB R34, R27, R34 ;  /* 0x000000221b22723e */ /* 0x000fe200000010ff */
[----:B------:R-:W-:Y:S01]  /*6ab0*/  SYNCS.ARRIVE.TRANS64.RED.A1T0 RZ, [UR8], RZ ;  /* 0x000000ffffff79a7 */ /* 0x000fe20008100408 */
[----:B------:R-:W-:Y:S01]  /*6ac0*/  IADD3 R9, P2, R156, 0x40, RZ ;  /* 0x000000409c097810 */ /* 0x000fe20007f5e0ff */
[----:B------:R-:W-:Y:S01]  /*6ad0*/  USHF.R.S32.HI UR5, URZ, 0x1f, UR44 ;  /* 0x0000001f3f057899 */ /* 0x000fe2000801142c */
[----:B------:R-:W-:-:S02]  /*6ae0*/  MOV R38, R10 ;  /* 0x0000000a00267202 */ /* 0x000fc40000000f00 */
[----:B------:R-:W-:Y:S02]  /*6af0*/  F2FP.BF16.F32.PACK_AB R25, R25, R30 ;  /* 0x0000001e1919723e */ /* 0x000fe400000010ff */
[----:B------:R-:W-:Y:S01]  /*6b00*/  SEL R27, R23, R32, P0 ;  /* 0x00000020171b7207 */ /* 0x000fe20000000000 */
[----:B------:R-:W1:Y:S01]  /*6b10*/  LDC.64 R10, c[0x0][0xb78] ;  /* 0x0002de00ff0a7b82 */ /* 0x000e620000000a00 */
[----:B------:R-:W-:Y:S02]  /*6b20*/  IADD3 R7, P1, R156, 0x60, RZ ;  /* 0x000000609c077810 */ /* 0x000fe40007f3e0ff */
[----:B------:R-:W-:Y:S02]  /*6b30*/  F2FP.BF16.F32.PACK_AB R42, R35, R42 ;  /* 0x0000002a232a723e */ /* 0x000fe400000010ff */
[----:B------:R-:W-:Y:S02]  /*6b40*/  SEL R32, R32, R23, P0 ;  /* 0x0000001720207207 */ /* 0x000fe40000000000 */
[----:B------:R-:W-:-:S02]  /*6b50*/  SEL R23, R33, R40, P0 ;  /* 0x0000002821177207 */ /* 0x000fc40000000000 */
[----:B------:R-:W-:Y:S02]  /*6b60*/  SEL R40, R40, R33, P0 ;  /* 0x0000002128287207 */ /* 0x000fe40000000000 */
[----:B------:R-:W-:Y:S02]  /*6b70*/  LOP3.LUT R8, R9, 0x380, RZ, 0xc0, !PT ;  /* 0x0000038009087812 */ /* 0x000fe400078ec0ff */
[----:B------:R-:W-:Y:S02]  /*6b80*/  SEL R33, R25, R34, P0 ;  /* 0x0000002219217207 */ /* 0x000fe40000000000 */
[----:B------:R-:W-:Y:S02]  /*6b90*/  SEL R28, R34, R25, P0 ;  /* 0x00000019221c7207 */ /* 0x000fe40000000000 */
[----:B------:R-:W-:Y:S02]  /*6ba0*/  LOP3.LUT R6, R7, 0x380, RZ, 0xc0, !PT ;  /* 0x0000038007067812 */ /* 0x000fe400078ec0ff */
[----:B------:R-:W-:-:S02]  /*6bb0*/  SEL R5, R13, R26, P0 ;  /* 0x0000001a0d057207 */ /* 0x000fc40000000000 */
[----:B------:R-:W-:Y:S02]  /*6bc0*/  SEL R25, R31, R42, P0 ;  /* 0x0000002a1f197207 */ /* 0x000fe40000000000 */
[----:B------:R-:W-:Y:S02]  /*6bd0*/  SEL R26, R26, R13, P0 ;  /* 0x0000000d1a1a7207 */ /* 0x000fe40000000000 */
[----:B------:R-:W-:Y:S02]  /*6be0*/  SEL R42, R42, R31, P0 ;  /* 0x0000001f2a2a7207 */ /* 0x000fe40000000000 */
[----:B------:R-:W-:Y:S02]  /*6bf0*/  SHF.R.U64 R8, R8, 0x3, RZ ;  /* 0x0000000308087819 */ /* 0x000fe400000012ff */
[----:B------:R-:W-:Y:S02]  /*6c00*/  SHF.R.U64 R6, R6, 0x3, RZ ;  /* 0x0000000306067819 */ /* 0x000fe400000012ff */
[----:B------:R-:W-:-:S02]  /*6c10*/  LOP3.LUT R13, R156, 0x380, RZ, 0xc0, !PT ;  /* 0x000003809c0d7812 */ /* 0x000fc400078ec0ff */
[----:B------:R-:W-:Y:S01]  /*6c20*/  LOP3.LUT R8, R8, R9, RZ, 0x3c, !PT ;  /* 0x0000000908087212 */ /* 0x000fe200078e3cff */
[--C-:B------:R-:W-:Y:S01]  /*6c30*/  IMAD.X R9, RZ, RZ, R157.reuse, P2 ;  /* 0x000000ffff097224 */ /* 0x100fe200010e069d */
[----:B------:R-:W-:Y:S01]  /*6c40*/  LOP3.LUT R6, R6, R7, RZ, 0x3c, !PT ;  /* 0x0000000706067212 */ /* 0x000fe200078e3cff */
[--C-:B------:R-:W-:Y:S01]  /*6c50*/  IMAD.X R7, RZ, RZ, R157.reuse, P1 ;  /* 0x000000ffff077224 */ /* 0x100fe200008e069d */
[----:B------:R-:W-:Y:S02]  /*6c60*/  SHF.R.U64 R13, R13, 0x3, RZ ;  /* 0x000000030d0d7819 */ /* 0x000fe400000012ff */
[----:B------:R-:W-:Y:S01]  /*6c70*/  MOV R37, R8 ;  /* 0x0000000800257202 */ /* 0x000fe20000000f00 */
[----:B------:R-:W-:Y:S01]  /*6c80*/  VIADD R8, R41, 0x8 ;  /* 0x0000000829087836 */ /* 0x000fe20000000000 */
[----:B------:R-:W-:Y:S01]  /*6c90*/  MOV R35, R6 ;  /* 0x0000000600237202 */ /* 0x000fe20000000f00 */
[----:B------:R-:W-:Y:S01]  /*6ca0*/  IMAD.U32 R7, RZ, RZ, UR11 ;  /* 0x0000000bff077e24 */ /* 0x000fe2000f8e00ff */
[----:B------:R-:W-:Y:S01]  /*6cb0*/  LOP3.LUT R12, R13, R156, RZ, 0x3c, !PT ;  /* 0x0000009c0d0c7212 */ /* 0x000fe200078e3cff */
[----:B------:R-:W-:Y:S01]  /*6cc0*/  IMAD.MOV.U32 R13, RZ, RZ, R157 ;  /* 0x000000ffff0d7224 */ /* 0x000fe200078e009d */
[----:B------:R-:W-:Y:S01]  /*6cd0*/  LOP3.LUT P1, RZ, R19, 0x3, RZ, 0xc0, !PT ;  /* 0x0000000313ff7812 */ /* 0x000fe2000782c0ff */
[----:B------:R-:W-:Y:S01]  /*6ce0*/  IMAD.U32 R6, RZ, RZ, UR10 ;  /* 0x0000000aff067e24 */ /* 0x000fe2000f8e00ff */
[----:B------:R-:W-:Y:S01]  /*6cf0*/  SHF.R.S32.HI R9, RZ, 0x1f, R41 ;  /* 0x0000001fff097819 */ /* 0x000fe20000011429 */
[----:B------:R-:W-:Y:S01]  /*6d00*/  IMAD.U32 R7, RZ, RZ, UR4 ;  /* 0x00000004ff077e24 */ /* 0x000fe2000f8e00ff */
[----:B------:R-:W-:Y:S01]  /*6d10*/  ULDC UR4, c[0x0][0xa88] ;  /* 0x0002a20000047ab9 */ /* 0x000fe20000000800 */
[----:B------:R-:W-:-:S02]  /*6d20*/  MOV R39, R12 ;  /* 0x0000000c00277202 */ /* 0x000fc40000000f00 */
[----:B------:R-:W-:Y:S01]  /*6d30*/  ISETP.GE.OR P2, PT, R8, UR4, P1 ;  /* 0x0000000408007c0c */ /* 0x000fe20008f46670 */
[C---:B-1----:R-:W-:Y:S01]  /*6d40*/  IMAD R8, R10.reuse, UR5, RZ ;  /* 0x000000050a087c24 */ /* 0x042fe2000f8e02ff */
[----:B------:R-:W-:Y:S01]  /*6d50*/  ISETP.GE.OR P1, PT, R41, UR4, P1 ;  /* 0x0000000429007c0c */ /* 0x000fe20008f26670 */
[----:B------:R-:W-:Y:S01]  /*6d60*/  IMAD.WIDE.U32 R6, R10, UR44, R6 ;  /* 0x0000002c0a067c25 */ /* 0x000fe2000f8e0006 */
[----:B------:R-:W-:-:S03]  /*6d70*/  ULDC.64 UR4, c[0x0][0xb40] ;  /* 0x0002d00000047ab9 */ /* 0x000fc60000000a00 */
[----:B------:R-:W-:Y:S01]  /*6d80*/  IMAD R8, R11, UR44, R8 ;  /* 0x0000002c0b087c24 */ /* 0x000fe2000f8e0208 */
[----:B--2---:R-:W-:Y:S01]  /*6d90*/  LOP3.LUT R3, R56, 0x2, RZ, 0x3c, !PT ;  /* 0x0000000238037812 */ /* 0x004fe200078e3cff */
[----:B------:R-:W-:Y:S04]  /*6da0*/  SHFL.IDX PT, R15, R15, R56, 0x1c1f ;  /* 0x001c1f380f0f7589 */ /* 0x000fe800000e0000 */
[----:B------:R-:W1:Y:S04]  /*6db0*/  SHFL.IDX PT, R14, R14, R3, 0x1c1f ;  /* 0x001c1f030e0e7589 */ /* 0x000e6800000e0000 */
[----:B------:R-:W-:Y:S04]  /*6dc0*/  SHFL.IDX PT, R29, R29, R56, 0x1c1f ;  /* 0x001c1f381d1d7589 */ /* 0x000fe800000e0000 */
[----:B------:R-:W2:Y:S04]  /*6dd0*/  SHFL.IDX PT, R20, R20, R3, 0x1c1f ;  /* 0x001c1f0314147589 */ /* 0x000ea800000e0000 */
[----:B------:R-:W-:Y:S04]  /*6de0*/  SHFL.IDX PT, R21, R21, R56, 0x1c1f ;  /* 0x001c1f3815157589 */ /* 0x000fe800000e0000 */
[----:B------:R-:W3:Y:S04]  /*6df0*/  SHFL.IDX PT, R24, R24, R3, 0x1c1f ;  /* 0x001c1f0318187589 */ /* 0x000ee800000e0000 */
[----:B------:R-:W-:Y:S04]  /*6e00*/  SHFL.IDX PT, R27, R27, R56, 0x1c1f ;  /* 0x001c1f381b1b7589 */ /* 0x000fe800000e0000 */
[----:B------:R-:W-:Y:S01]  /*6e10*/  SHFL.IDX PT, R5, R5, R56, 0x1c1f ;  /* 0x001c1f3805057589 */ /* 0x000fe200000e0000 */
[----:B-1----:R-:W-:-:S02]  /*6e20*/  SEL R12, R15, R14, P0 ;  /* 0x0000000e0f0c7207 */ /* 0x002fc40000000000 */
[----:B------:R-:W-:Y:S01]  /*6e30*/  SEL R14, R14, R15, P0 ;  /* 0x0000000f0e0e7207 */ /* 0x000fe20000000000 */
[----:B------:R-:W1:Y:S04]  /*6e40*/  SHFL.IDX PT, R32, R32, R3, 0x1c1f ;  /* 0x001c1f0320207589 */ /* 0x000e6800000e0000 */
[----:B------:R4:W5:Y:S01]  /*6e50*/  SHFL.IDX PT, R34, R26, R3, 0x1c1f ;  /* 0x001c1f031a227589 */ /* 0x00096200000e0000 */
[----:B--2---:R-:W-:Y:S02]  /*6e60*/  SEL R13, R29, R20, P0 ;  /* 0x000000141d0d7207 */ /* 0x004fe40000000000 */
[----:B------:R-:W-:Y:S01]  /*6e70*/  SEL R15, R20, R29, P0 ;  /* 0x0000001d140f7207 */ /* 0x000fe20000000000 */
[----:B------:R-:W-:Y:S01]  /*6e80*/  SHFL.IDX PT, R33, R33, R56, 0x1c1f ;  /* 0x001c1f3821217589 */ /* 0x000fe200000e0000 */
[----:B------:R-:W-:-:S03]  /*6e90*/  IADD3 R20, P3, R41, R6, RZ ;  /* 0x0000000629147210 */ /* 0x000fc60007f7e0ff */
[----:B------:R-:W-:Y:S01]  /*6ea0*/  SHFL.IDX PT, R31, R25, R56, 0x1c1f ;  /* 0x001c1f38191f7589 */ /* 0x000fe200000e0000 */
[----:B------:R-:W-:Y:S02]  /*6eb0*/  IADD3.X R7, R9, R7, R8, P3, !PT ;  /* 0x0000000709077210 */ /* 0x000fe40001ffe408 */
[----:B---3--:R-:W-:Y:S01]  /*6ec0*/  SEL R8, R21, R24, P0 ;  /* 0x0000001815087207 */ /* 0x008fe20000000000 */
[----:B------:R-:W2:Y:S01]  /*6ed0*/  SHFL.IDX PT, R36, R28, R3, 0x1c1f ;  /* 0x001c1f031c247589 */ /* 0x000ea200000e0000 */
[----:B------:R-:W-:Y:S02]  /*6ee0*/  SEL R10, R24, R21, P0 ;  /* 0x00000015180a7207 */ /* 0x000fe40000000000 */
[C---:B------:R-:W-:Y:S01]  /*6ef0*/  LEA R6, P3, R20.reuse, UR4, 0x2 ;  /* 0x0000000414067c11 */ /* 0x040fe2000f8610ff */
[----:B------:R-:W3:Y:S01]  /*6f00*/  SHFL.IDX PT, R42, R42, R3, 0x1c1f ;  /* 0x001c1f032a2a7589 */ /* 0x000ee200000e0000 */
[----:B------:R-:W-:Y:S02]  /*6f10*/  ULDC UR4, c[0x0][0xc] ;  /* 0x0000030000047ab9 */ /* 0x000fe40000000800 */
[----:B------:R-:W-:Y:S01]  /*6f20*/  LEA.HI.X R7, R20, UR5, R7, 0x2, P3 ;  /* 0x0000000514077c11 */ /* 0x000fe200098f1407 */
[----:B------:R-:W-:Y:S01]  /*6f30*/  SHFL.IDX PT, R23, R23, R56, 0x1c1f ;  /* 0x001c1f3817177589 */ /* 0x000fe200000e0000 */
[----:B-1----:R-:W-:Y:S01]  /*6f40*/  SEL R24, R27, R32, P0 ;  /* 0x000000201b187207 */ /* 0x002fe20000000000 */
[----:B------:R-:W-:Y:S01]  /*6f50*/  UIADD3 UR48, UR4, UR48, URZ ;  /* 0x0000003004307290 */ /* 0x000fe2000fffe03f */
[----:B----4-:R-:W-:Y:S01]  /*6f60*/  SEL R26, R32, R27, P0 ;  /* 0x0000001b201a7207 */ /* 0x010fe20000000000 */
[----:B------:R-:W1:Y:S01]  /*6f70*/  SHFL.IDX PT, R40, R40, R3, 0x1c1f ;  /* 0x001c1f0328287589 */ /* 0x000e6200000e0000 */
[----:B-----5:R-:W-:-:S02]  /*6f80*/  SEL R9, R5, R34, P0 ;  /* 0x0000002205097207 */ /* 0x020fc40000000000 */
[----:B------:R-:W-:Y:S01]  /*6f90*/  SEL R11, R34, R5, P0 ;  /* 0x00000005220b7207 */ /* 0x000fe20000000000 */
[----:B------:R-:W-:Y:S01]  /*6fa0*/  BAR.SYNC.DEFER_BLOCKING 0x1, 0x180 ;  /* 0x0046000000007b1d */ /* 0x000fe20000010000 */
[----:B--2---:R-:W-:-:S05]  /*6fb0*/  SEL R25, R33, R36, P0 ;  /* 0x0000002421197207 */ /* 0x004fca0000000000 */
[----:B------:R-:W2:Y:S01]  /*6fc0*/  SHFL.IDX PT, R3, R17, RZ, 0x1f ;  /* 0x00001fff11037589 */ /* 0x000ea200000e0000 */
[----:B------:R-:W-:Y:S02]  /*6fd0*/  SEL R27, R36, R33, P0 ;  /* 0x00000021241b7207 */ /* 0x000fe40000000000 */
[----:B---3--:R-:W-:Y:S02]  /*6fe0*/  SEL R29, R31, R42, P0 ;  /* 0x0000002a1f1d7207 */ /* 0x008fe40000000000 */
[----:B------:R-:W-:Y:S02]  /*6ff0*/  SEL R31, R42, R31, P0 ;  /* 0x0000001f2a1f7207 */ /* 0x000fe40000000000 */
[----:B-1----:R-:W-:Y:S02]  /*7000*/  SEL R28, R23, R40, P0 ;  /* 0x00000028171c7207 */ /* 0x002fe40000000000 */
[----:B------:R-:W-:Y:S01]  /*7010*/  SEL R30, R40, R23, P0 ;  /* 0x00000017281e7207 */ /* 0x000fe20000000000 */
[----:B------:R1:W-:Y:S04]  /*7020*/  STSM.16.M88.4 [R39], R12 ;  /* 0x0000000c27007844 */ /* 0x0003e80000000200 */
[----:B------:R1:W-:Y:S04]  /*7030*/  STSM.16.M88.4 [R38], R8 ;  /* 0x0000000826007844 */ /* 0x0003e80000000200 */
[----:B------:R1:W-:Y:S01]  /*7040*/  STSM.16.M88.4 [R37], R24 ;  /* 0x0000001825007844 */ /* 0x0003e20000000200 */
[----:B--2---:R-:W-:-:S03]  /*7050*/  ISETP.NE.AND P0, PT, R3, 0xb, PT ;  /* 0x0000000b0300780c */ /* 0x004fc60003f05270 */
[----:B------:R1:W-:Y:S01]  /*7060*/  STSM.16.M88.4 [R35], R28 ;  /* 0x0000001c23007844 */ /* 0x0003e20000000200 */
[----:B------:R-:W-:Y:S01]  /*7070*/  @!PT LDS RZ, [RZ] ;  /* 0x00000000fffff984 */ /* 0x000fe20000000800 */
[----:B------:R-:W-:Y:S01]  /*7080*/  @!PT LDS RZ, [RZ] ;  /* 0x00000000fffff984 */ /* 0x000fe20000000800 */
[----:B------:R-:W-:Y:S01]  /*7090*/  @!PT LDS RZ, [RZ] ;  /* 0x00000000fffff984 */ /* 0x000fe20000000800 */
[----:B------:R2:W-:Y:S06]  /*70a0*/  MEMBAR.ALL.CTA ;  /* 0x0000000000007992 */ /* 0x0005ec0000008000 */
[----:B--2---:R-:W2:Y:S02]  /*70b0*/  FENCE.VIEW.ASYNC.S ;  /* 0x00000000000073c6 */ /* 0x004ea40000000000 */
[----:B--2---:R-:W-:Y:S06]  /*70c0*/  BAR.ARV 0x1, 0x1a0 ;  /* 0x0046800000007b1d */ /* 0x004fec0000002000 */
[----:B------:R1:W-:Y:S04]  /*70d0*/  @!P1 STG.E desc[UR50][R6.64], R4 ;  /* 0x0000000406009986 */ /* 0x0003e8000c101932 */
[----:B------:R1:W-:Y:S01]  /*70e0*/  @!P2 STG.E desc[UR50][R6.64+0x20], R0 ;  /* 0x000020000600a986 */ /* 0x0003e2000c101932 */
[----:B------:R-:W-:Y:S05]  /*70f0*/  @P0 BRA `(.L_x_31) ;  /* 0x00000000003c0947 */ /* 0x000fea0003800000 */
[----:B------:R-:W-:Y:S01]  /*7100*/  BAR.SYNC.DEFER_BLOCKING 0x1, 0x1a0 ;  /* 0x0046800000007b1d */ /* 0x000fe20000010000 */
[----:B------:R-:W-:-:S05]  /*7110*/  ELECT P0, URZ, PT ;  /* 0x00000000003f782f */ /* 0x000fca0003800000 */
[----:B------:R-:W-:Y:S08]  /*7120*/  BSSY B0, `(.L_x_31) ;  /* 0x000000c000007945 */ /* 0x000ff00003800000 */
[----:B------:R-:W-:Y:S05]  /*7130*/  @!P0 BRA `(.L_x_32) ;  /* 0x0000000000288947 */ /* 0x000fea0003800000 */
[----:B------:R-:W-:Y:S01]  /*7140*/  UIADD3 UR4, UP0, UR52, 0x9f0, URZ ;  /* 0x000009f034047890 */ /* 0x000fe2000ff1e03f */
[----:B------:R-:W-:Y:S01]  /*7150*/  UMOV UR41, URZ ;  /* 0x0000003f00297c82 */ /* 0x000fe20008000000 */
[----:B------:R-:W-:Y:S02]  /*7160*/  UMOV UR45, URZ ;  /* 0x0000003f002d7c82 */ /* 0x000fe40008000000 */
[----:B------:R-:W-:Y:S02]  /*7170*/  UIADD3.X UR5, URZ, UR53, URZ, UP0, !UPT ;  /* 0x000000353f057290 */ /* 0x000fe400087fe43f */
[----:B------:R-:W-:-:S04]  /*7180*/  UIADD3 UR6, UR40, 0x13220, URZ ;  /* 0x0001322028067890 */ /* 0x000fc8000fffe03f */
[----:B------:R-:W-:-:S03]  /*7190*/  UPRMT UR6, URZ, 0x654, UR6 ;  /* 0x000006543f067896 */ /* 0x000fc60008000006 */
[----:B------:R2:W-:Y:S01]  /*71a0*/  UTMASTG.5D [UR40], [UR4] ;  /* 0x00000028040073b5 */ /* 0x0005e20008020000 */
[----:B------:R0:W-:Y:S01]  /*71b0*/  UTMACMDFLUSH ;  /* 0x00000000000079b7 */ /* 0x0001e20000000000 */
[----:B------:R-:W-:-:S04]  /*71c0*/  DEPBAR.LE SB0, 0x0 ;  /* 0x000080000000791a */ /* 0x000fc80000000000 */
[----:B--2---:R-:W-:Y:S03]  /*71d0*/  SYNCS.ARRIVE.TRANS64.RED.A1T0 RZ, [UR6], RZ ;  /* 0x000000ffffff79a7 */ /* 0x004fe60008100406 */
.L_x_32:
[----:B------:R-:W-:Y:S05]  /*71e0*/  BSYNC B0 ;  /* 0x0000000000007941 */ /* 0x000fea0003800000 */
.L_x_31:
[----:B-1----:R-:W1:Y:S01]  /*71f0*/  LDC R0, c[0x0][0xda4] ;  /* 0x00036900ff007b82 */ /* 0x002e620000000800 */
[----:B------:R-:W-:Y:S02]  /*7200*/  UIADD3 UR38, UR38, 0x1, URZ ;  /* 0x0000000126267890 */ /* 0x000fe4000fffe03f */
[----:B------:R-:W-:Y:S02]  /*7210*/  UIADD3 UR36, UR36, 0x1, URZ ;  /* 0x0000000124247890 */ /* 0x000fe4000fffe03f */
[----:B------:R-:W-:-:S04]  /*7220*/  UISETP.NE.AND UP0, UPT, UR38, 0x2, UPT ;  /* 0x000000022600788c */ /* 0x000fc8000bf05270 */
[----:B------:R-:W-:Y:S02]  /*7230*/  USEL UR4, URZ, 0x1, UP0 ;  /* 0x000000013f047887 */ /* 0x000fe40008000000 */
[----:B------:R-:W-:Y:S02]  /*7240*/  USEL UR38, UR38, URZ, UP0 ;  /* 0x0000003f26267287 */ /* 0x000fe40008000000 */
[----:B------:R-:W-:Y:S01]  /*7250*/  ULOP3.LUT UR37, UR37, UR4, URZ, 0x3c, !UPT ;  /* 0x0000000425257292 */ /* 0x000fe2000f8e3c3f */
[----:B-1----:R-:W-:-:S13]  /*7260*/  ISETP.LE.AND P0, PT, R0, UR48, PT ;  /* 0x0000003000007c0c */ /* 0x002fda000bf03270 */
[----:B------:R-:W-:Y:S05]  /*7270*/  @!P0 BRA `(.L_x_33) ;  /* 0xffffff9800b08947 */ /* 0x000fea000383ffff */
[----:B------:R-:W-:Y:S05]  /*7280*/  EXIT ;  /* 0x000000000000794d */ /* 0x000fea0003800000 */
.L_x_7:
[----:B------:R-:W-:-:S08]  /*7290*/  NOP ;  /* 0x0000000000007918 */ /* 0x000fd00000000000 */
[----:B------:R-:W1:-:S00]  /*72a0*/  USETMAXREG.DEALLOC.CTAPOOL 0x20 ;  /* 0x00000020000079c8 */ /* 0x000e4000080e0500 */
[----:B------:R-:W2:Y:S01]  /*72b0*/  S2UR UR49, SR_CTAID.X ;  /* 0x00000000003179c3 */ /* 0x000ea20000002500 */
[----:B------:R-:W-:Y:S01]  /*72c0*/  UMOV UR47, 0x1 ;  /* 0x00000001002f7882 */ /* 0x000fe20000000000 */
[----:B-1----:R-:W-:Y:S01]  /*72d0*/  LOP3.LUT R22, R22, 0x3, RZ, 0xc0, !PT ;  /* 0x0000000316167812 */ /* 0x002fe200078ec0ff */
[----:B------:R-:W-:Y:S02]  /*72e0*/  IMAD.MOV.U32 R19, RZ, RZ, RZ ;  /* 0x000000ffff137224 */ /* 0x000fe400078e00ff */
[----:B------:R-:W-:-:S03]  /*72f0*/  IMAD.MOV.U32 R16, RZ, RZ, 0x1 ;  /* 0x00000001ff107424 */ /* 0x000fc600078e00ff */
[----:B------:R-:W2:Y:S02]  /*7300*/  LDC R0, c[0x0][0xda4] ;  /* 0x00036900ff007b82 */ /* 0x000ea40000000800 */
[----:B--2---:R-:W-:-:S13]  /*7310*/  ISETP.LE.AND P0, PT, R0, UR49, PT ;  /* 0x0000003100007c0c */ /* 0x004fda000bf03270 */
[----:B------:R-:W-:Y:S05]  /*7320*/  @P0 BRA `(.L_x_34) ;  /* 0x0000002000240947 */ /* 0x000fea0003800000 */
[C---:B------:R-:W-:Y:S01]  /*7330*/  IMAD.SHL.U32 R18, R2.reuse, 0x40, RZ ;  /* 0x0000004002127824 */ /* 0x040fe200078e00ff */
[--C-:B------:R-:W-:Y:S01]  /*7340*/  SHF.R.U32.HI R3, RZ, 0x1, R2.reuse ;  /* 0x00000001ff037819 */ /* 0x100fe20000011602 */
[----:B------:R-:W-:Y:S01]  /*7350*/  IMAD.SHL.U32 R4, R2, 0x20, RZ ;  /* 0x0000002002047824 */ /* 0x000fe200078e00ff */
[----:B------:R-:W-:Y:S01]  /*7360*/  ULOP3.LUT UR43, UR46, 0x1, URZ, 0xfc, !UPT ;  /* 0x000000012e2b7892 */ /* 0x000fe2000f8efc3f */
[----:B------:R-:W-:Y:S01]  /*7370*/  IMAD.SHL.U32 R6, R23, 0x10, RZ ;  /* 0x0000001017067824 */ /* 0x000fe200078e00ff */
[----:B------:R-:W-:Y:S01]  /*7380*/  LOP3.LUT R0, R18, 0x180, RZ, 0xc0, !PT ;  /* 0x0000018012007812 */ /* 0x000fe200078ec0ff */
[----:B------:R-:W-:Y:S01]  /*7390*/  IMAD.MOV.U32 R16, RZ, RZ, 0x1 ;  /* 0x00000001ff107424 */ /* 0x000fe200078e00ff */
[----:B------:R-:W-:Y:S01]  /*73a0*/  LOP3.LUT R5, R4, 0x80, RZ, 0xc0, !PT ;  /* 0x0000008004057812 */ /* 0x000fe200078ec0ff */
[----:B------:R-:W-:Y:S01]  /*73b0*/  IMAD.MOV.U32 R19, RZ, RZ, RZ ;  /* 0x000000ffff137224 */ /* 0x000fe200078e00ff */
[----:B------:R-:W-:Y:S01]  /*73c0*/  LOP3.LUT R7, R6, 0x600, RZ, 0xc0, !PT ;  /* 0x0000060006077812 */ /* 0x000fe200078ec0ff */
[----:B------:R-:W-:Y:S01]  /*73d0*/  IMAD.SHL.U32 R6, R2, 0x4, RZ ;  /* 0x0000000402067824 */ /* 0x000fe200078e00ff */
[----:B------:R-:W-:Y:S01]  /*73e0*/  LOP3.LUT R0, R0, 0x30, R3, 0xf8, !PT ;  /* 0x0000003000007812 */ /* 0x000fe200078ef803 */
[----:B------:R-:W-:Y:S01]  /*73f0*/  IMAD.SHL.U32 R3, R2, 0x8, RZ ;  /* 0x0000000802037824 */ /* 0x000fe200078e00ff */
[----:B------:R-:W-:Y:S01]  /*7400*/  LOP3.LUT R5, R5, 0x10, R2, 0xf8, !PT ;  /* 0x0000001005057812 */ /* 0x000fe200078ef802 */
[----:B------:R-:W-:Y:S01]  /*7410*/  ULOP3.LUT UR48, UR46, 0x2, URZ, 0xfc, !UPT ;  /* 0x000000022e307892 */ /* 0x000fe2000f8efc3f */
[----:B------:R-:W-:Y:S01]  /*7420*/  LOP3.LUT R7, R7, 0x60, R4, 0xf8, !PT ;  /* 0x0000006007077812 */ /* 0x000fe200078ef804 */
[----:B------:R-:W-:Y:S01]  /*7430*/  ULDC.64 UR52, c[0x0][0x198] ;  /* 0x0000660000347ab9 */ /* 0x000fe20000000a00 */
[----:B------:R-:W-:Y:S01]  /*7440*/  LOP3.LUT R5, R5, 0x10, R6, 0x78, !PT ;  /* 0x0000001005057812 */ /* 0x000fe200078e7806 */
[----:B------:R-:W-:Y:S01]  /*7450*/  ULDC UR44, c[0x0][0xc] ;  /* 0x00000300002c7ab9 */ /* 0x000fe20000000800 */
[----:B------:R-:W-:Y:S01]  /*7460*/  LOP3.LUT R4, R7, 0x100, R4, 0xf8, !PT ;  /* 0x0000010007047812 */ /* 0x000fe200078ef804 */
[----:B------:R-:W-:Y:S01]  /*7470*/  UMOV UR47, URZ ;  /* 0x0000003f002f7c82 */ /* 0x000fe20008000000 */
[----:B------:R-:W-:-:S02]  /*7480*/  LOP3.LUT R3, R0, 0x30, R3, 0x78, !PT ;  /* 0x0000003000037812 */ /* 0x000fc400078e7803 */
[----:B------:R-:W-:Y:S02]  /*7490*/  LOP3.LUT R17, R4, R5, RZ, 0xfc, !PT ;  /* 0x0000000504117212 */ /* 0x000fe400078efcff */
[----:B------:R-:W-:Y:S02]  /*74a0*/  LOP3.LUT R18, R3, 0x640, R18, 0xf8, !PT ;  /* 0x0000064003127812 */ /* 0x000fe400078ef812 */
[----:B------:R-:W-:-:S07]  /*74b0*/  LOP3.LUT R2, R2, 0x1f, RZ, 0xc0, !PT ;  /* 0x0000001f02027812 */ /* 0x000fce00078ec0ff */
.L_x_76:
[----:B-1----:R-:W1:Y:S01]  /*74c0*/  S2UR UR4, SR_CgaCtaId ;  /* 0x00000000000479c3 */ /* 0x002e620000008800 */
[----:B------:R-:W-:Y:S01]  /*74d0*/  ULDC UR5, c[0x0][0xda8] ;  /* 0x00036a0000057ab9 */ /* 0x000fe20000000800 */
[----:B------:R-:W-:Y:S01]  /*74e0*/  ULDC.64 UR6, c[0x0][0x3f8] ;  /* 0x0000fe0000067ab9 */ /* 0x000fe20000000a00 */
[----:B------:R-:W-:Y:S02]  /*74f0*/  UISETP.NE.AND UP1, UPT, UR5, 0x1, UPT ;  /* 0x000000010500788c */ /* 0x000fe4000bf25270 */
[----:B------:R-:W-:Y:S01]  /*7500*/  UISETP.NE.U32.AND UP0, UPT, UR6, URZ, UPT ;  /* 0x0000003f0600728c */ /* 0x000fe2000bf05070 */
[----:B------:R-:W-:Y:S01]  /*7510*/  UMOV UR40, 0x400 ;  /* 0x0000040000287882 */ /* 0x000fe20000000000 */
[----:B------:R-:W-:Y:S02]  /*7520*/  ULDC UR8, c[0x0][0xdb4] ;  /* 0x00036d0000087ab9 */ /* 0x000fe40000000800 */
[----:B------:R-:W-:Y:S02]  /*7530*/  UISETP.NE.AND.EX UP0, UPT, UR7, URZ, UPT, UP0 ;  /* 0x0000003f0700728c */ /* 0x000fe4000bf05300 */
[----:B------:R-:W-:Y:S01]  /*7540*/  UISETP.NE.AND UP2, UPT, UR8, 0x1, UPT ;  /* 0x000000010800788c */ /* 0x000fe2000bf45270 */
[----:B------:R-:W-:Y:S01]  /*7550*/  ULDC UR6, c[0x0][0x404] ;  /* 0x0001010000067ab9 */ /* 0x000fe20000000800 */
[----:B------:R-:W-:Y:S01]  /*7560*/  ULDC UR42, c[0x0][0x2e0] ;  /* 0x0000b800002a7ab9 */ /* 0x000fe20000000800 */
[----:B------:R-:W-:Y:S01]  /*7570*/  USEL UR6, UR6, 0x1, UP0 ;  /* 0x0000000106067887 */ /* 0x000fe20008000000 */
[----:B------:R-:W-:Y:S01]  /*7580*/  @UP1 ULDC UR7, c[0x0][0xdb0] ;  /* 0x00036c0000071ab9 */ /* 0x000fe20000000800 */
[----:B------:R-:W-:-:S02]  /*7590*/  UMOV UR45, UR49 ;  /* 0x00000031002d7c82 */ /* 0x000fc40008000000 */
[----:B------:R-:W-:-:S04]  /*75a0*/  UIMAD UR42, UR6, UR42, URZ ;  /* 0x0000002a062a72a4 */ /* 0x000fc8000f8e023f */
[----:B------:R-:W-:Y:S01]  /*75b0*/  @UP2 ULDC.64 UR10, c[0x0][0xdb8] ;  /* 0x00036e00000a2ab9 */ /* 0x000fe20000000a00 */
[----:B------:R-:W-:Y:S02]  /*75c0*/  UIADD3 UR6, UR42, 0x9f, URZ ;  /* 0x0000009f2a067890 */ /* 0x000fe4000fffe03f */
[----:B-1----:R-:W-:-:S03]  /*75d0*/  ULEA UR40, UR4, UR40, 0x18 ;  /* 0x0000002804287291 */ /* 0x002fc6000f8ec03f */
[----:B------:R-:W-:Y:S01]  /*75e0*/  @UP1 ULDC UR4, c[0x0][0xdac] ;  /* 0x00036b0000041ab9 */ /* 0x000fe20000000800 */
[----:B------:R-:W-:Y:S02]  /*75f0*/  UIADD3 UR9, UR40, 0xe000, URZ ;  /* 0x0000e00028097890 */ /* 0x000fe4000fffe03f */
[----:B------:R-:W-:Y:S02]  /*7600*/  UIMAD.WIDE.U32 UR4, UR49, UR4, URZ ;  /* 0x00000004310472a5 */ /* 0x000fe4000f8e003f */
[----:B------:R-:W-:Y:S02]  /*7610*/  ULOP3.LUT UP0, URZ, UR9, 0x1bf, URZ, 0xc0, !UPT ;  /* 0x000001bf093f7892 */ /* 0x000fe4000f80c03f */
[----:B------:R-:W-:Y:S02]  /*7620*/  @UP1 USHF.R.U32.HI UR45, URZ, UR7, UR5 ;  /* 0x000000073f2d1299 */ /* 0x000fe40008011605 */
[----:B------:R-:W-:Y:S02]  /*7630*/  UIMAD.WIDE UR6, UR6, 0x66666667, URZ ;  /* 0x66666667060678a5 */ /* 0x000fe4000f8e023f */
[----:B------:R-:W-:Y:S01]  /*7640*/  UIMAD.WIDE.U32 UR4, UR45, UR10, URZ ;  /* 0x0000000a2d0472a5 */ /* 0x000fe2000f8e003f */
[----:B------:R-:W-:Y:S01]  /*7650*/  PLOP3.LUT P0, PT, PT, PT, UP0, 0x80, 0x0 ;  /* 0x000000000000781c */ /* 0x000fe20003f0f008 */
[----:B------:R-:W-:Y:S01]  /*7660*/  USHF.R.U32.HI UR41, URZ, 0x1f, UR7 ;  /* 0x0000001f3f297899 */ /* 0x000fe20008011607 */
[----:B------:R-:W-:Y:S01]  /*7670*/  UMOV UR39, UR45 ;  /* 0x0000002d00277c82 */ /* 0x000fe20008000000 */
[----:B------:R-:W-:-:S02]  /*7680*/  @UP2 USHF.R.U32.HI UR39, URZ, UR11, UR5 ;  /* 0x0000000b3f272299 */ /* 0x000fc40008011605 */
[----:B------:R-:W-:Y:S02]  /*7690*/  ULEA.HI.SX32 UR41, UR7, UR41, 0x1a ;  /* 0x0000002907297291 */ /* 0x000fe4000f8fd23f */
[----:B------:R-:W-:-:S04]  /*76a0*/  UIADD3 UR38, -UR39, URZ, URZ ;  /* 0x0000003f27267290 */ /* 0x000fc8000fffe13f */
[----:B------:R-:W-:Y:S02]  /*76b0*/  UIMAD UR38, UR8, UR38, UR45 ;  /* 0x00000026082672a4 */ /* 0x000fe4000f8e022d */
[----:B------:R-:W-:Y:S10]  /*76c0*/  @!P0 BRA `(.L_x_35) ;  /* 0x0000000000408947 */ /* 0x000ff40003800000 */
[----:B------:R-:W-:Y:S01]  /*76d0*/  MOV R14, 0x0 ;  /* 0x00000000000e7802 */ /* 0x000fe20000000f00 */
[----:B------:R-:W-:Y:S01]  /*76e0*/  ULDC.64 UR4, c[0x4][0x98] ;  /* 0x0100260000047ab9 */ /* 0x000fe20000000a00 */
[----:B------:R-:W-:Y:S01]  /*76f0*/  ULDC.64 UR6, c[0x4][0xa0] ;  /* 0x0100280000067ab9 */ /* 0x000fe20000000a00 */
[----:B------:R-:W-:Y:S02]  /*7700*/  IMAD.U32 R4, RZ, RZ, UR4 ;  /* 0x00000004ff047e24 */ /* 0x000fe4000f8e00ff */
[----:B------:R-:W-:Y:S01]  /*7710*/  IMAD.U32 R5, RZ, RZ, UR5 ;  /* 0x00000005ff057e24 */ /* 0x000fe2000f8e00ff */
[----:B------:R-:W1:Y:S01]  /*7720*/  LDC.64 R14, c[0x4][R14] ;  /* 0x010000000e0e7b82 */ /* 0x000e620000000a00 */
[----:B------:R-:W-:Y:S01]  /*7730*/  ULDC.64 UR4, c[0x4][0x8] ;  /* 0x0100020000047ab9 */ /* 0x000fe20000000a00 */
[----:B------:R-:W-:Y:S02]  /*7740*/  IMAD.U32 R6, RZ, RZ, UR6 ;  /* 0x00000006ff067e24 */ /* 0x000fe4000f8e00ff */
[----:B------:R-:W-:-:S02]  /*7750*/  IMAD.U32 R7, RZ, RZ, UR7 ;  /* 0x00000007ff077e24 */ /* 0x000fc4000f8e00ff */
[----:B------:R-:W-:Y:S02]  /*7760*/  IMAD.U32 R10, RZ, RZ, UR4 ;  /* 0x00000004ff0a7e24 */ /* 0x000fe4000f8e00ff */
[----:B------:R-:W-:Y:S02]  /*7770*/  IMAD.U32 R11, RZ, RZ, UR5 ;  /* 0x00000005ff0b7e24 */ /* 0x000fe4000f8e00ff */
[----:B------:R-:W-:Y:S02]  /*7780*/  IMAD.MOV.U32 R8, RZ, RZ, 0x70 ;  /* 0x00000070ff087424 */ /* 0x000fe400078e00ff */
[----:B------:R-:W-:Y:S02]  /*7790*/  IMAD.MOV.U32 R12, RZ, RZ, 0x1 ;  /* 0x00000001ff0c7424 */ /* 0x000fe400078e00ff */
[----:B------:R-:W-:-:S07]  /*77a0*/  IMAD.MOV.U32 R13, RZ, RZ, RZ ;  /* 0x000000ffff0d7224 */ /* 0x000fce00078e00ff */
[----:B------:R-:W-:-:S07]  /*77b0*/  LEPC R20, `(.L_x_35) ;  /* 0x000000001014794e */ /* 0x000fce0000000000 */
[----:B-1----:R-:W-:Y:S05]  /*77c0*/  CALL.ABS.NOINC R14 ;  /* 0x000000000e007343 */ /* 0x002fea0003c00000 */
.L_x_35:
[----:B------:R-:W-:-:S06]  /*77d0*/  UIADD3 UR4, UR40, 0x6000, URZ ;  /* 0x0000600028047890 */ /* 0x000fcc000fffe03f */
[----:B------:R-:W-:-:S05]  /*77e0*/  IMAD.U32 R24, RZ, RZ, UR4 ;  /* 0x00000004ff187e24 */ /* 0x000fca000f8e00ff */
[----:B------:R-:W-:-:S04]  /*77f0*/  LOP3.LUT P0, RZ, R24, 0x1bf, RZ, 0xc0, !PT ;  /* 0x000001bf18ff7812 */ /* 0x000fc8000780c0ff */
[----:B------:R-:W-:-:S09]  /*7800*/  P2R R0, PR, RZ, 0x1 ;  /* 0x00000001ff007803 */ /* 0x000fd20000000000 */
[----:B------:R-:W-:Y:S05]  /*7810*/  @!P0 BRA `(.L_x_36) ;  /* 0x0000000000408947 */ /* 0x000fea0003800000 */
        /* <DEDUP_REMOVED lines=16> */
.L_x_36:
[----:B------:R-:W-:-:S04]  /*7920*/  UIADD3 UR4, UR40, 0x1000, URZ ;  /* 0x0000100028047890 */ /* 0x000fc8000fffe03f */
[----:B------:R-:W-:-:S06]  /*7930*/  ULOP3.LUT UP0, URZ, UR4, 0x9f, URZ, 0xc0, !UPT ;  /* 0x0000009f043f7892 */ /* 0x000fcc000f80c03f */
[----:B------:R-:W-:-:S13]  /*7940*/  PLOP3.LUT P0, PT, PT, PT, UP0, 0x80, 0x0 ;  /* 0x000000000000781c */ /* 0x000fda0003f0f008 */
        /* <DEDUP_REMOVED lines=17> */
.L_x_37:
[----:B------:R-:W-:-:S13]  /*7a60*/  LOP3.LUT P6, RZ, R24, 0x1bf, RZ, 0xc0, !PT ;  /* 0x000001bf18ff7812 */ /* 0x000fda00078cc0ff */
        /* <DEDUP_REMOVED lines=17> */
.L_x_38:
[----:B------:R-:W-:Y:S01]  /*7b80*/  ULDC.64 UR4, c[0x0][0x9f8] ;  /* 0x00027e0000047ab9 */ /* 0x000fe20000000a00 */
[----:B------:R-:W-:Y:S01]  /*7b90*/  IMAD.U32 R7, RZ, RZ, UR39 ;  /* 0x00000027ff077e24 */ /* 0x000fe2000f8e00ff */
[----:B------:R-:W-:Y:S01]  /*7ba0*/  ISETP.NE.U32.AND P0, PT, RZ, UR4, PT ;  /* 0x00000004ff007c0c */ /* 0x000fe2000bf05070 */
[----:B------:R-:W-:Y:S01]  /*7bb0*/  IMAD.U32 R3, RZ, RZ, UR39 ;  /* 0x00000027ff037e24 */ /* 0x000fe2000f8e00ff */
[----:B------:R-:W1:Y:S02]  /*7bc0*/  LDC R0, c[0x0][0x428] ;  /* 0x00010a00ff007b82 */ /* 0x000e640000000800 */
[----:B------:R-:W-:-:S13]  /*7bd0*/  ISETP.NE.AND.EX P0, PT, RZ, UR5, PT, P0 ;  /* 0x00000005ff007c0c */ /* 0x000fda000bf05300 */
[----:B------:R-:W2:Y:S02]  /*7be0*/  @P0 LDC.64 R4, c[0x0][0x9f8] ;  /* 0x00027e00ff040b82 */ /* 0x000ea40000000a00 */
[----:B--2---:R-:W-:-:S06]  /*7bf0*/  @P0 IMAD.WIDE R4, R7, 0x4, R4 ;  /* 0x0000000407040825 */ /* 0x004fcc00078e0204 */
[----:B------:R-:W2:Y:S01]  /*7c00*/  LDC R7, c[0x0][0xda8] ;  /* 0x00036a00ff077b82 */ /* 0x000ea20000000800 */
[----:B------:R3:W4:Y:S01]  /*7c10*/  @P0 LDG.E R3, desc[UR50][R4.64] ;  /* 0x0000003204030981 */ /* 0x000722000c1e1900 */
[----:B-1----:R-:W-:Y:S01]  /*7c20*/  ISETP.NE.AND P0, PT, R0, 0x1, PT ;  /* 0x000000010000780c */ /* 0x002fe20003f05270 */
[----:B------:R-:W-:Y:S01]  /*7c30*/  IMAD R8, RZ, RZ, -UR45 ;  /* 0x8000002dff087e24 */ /* 0x000fe2000f8e02ff */
[----:B------:R-:W-:Y:S01]  /*7c40*/  ISETP.NE.AND P2, PT, R23, RZ, PT ;  /* 0x000000ff1700720c */ /* 0x000fe20003f45270 */
[----:B------:R-:W-:Y:S01]  /*7c50*/  UMOV UR36, URZ ;  /* 0x0000003f00247c82 */ /* 0x000fe20008000000 */
[----:B------:R-:W-:Y:S01]  /*7c60*/  UMOV UR6, 0xffffffff ;  /* 0xffffffff00067882 */ /* 0x000fe20000000000 */
[----:B------:R-:W-:Y:S01]  /*7c70*/  IMAD.U32 R20, RZ, RZ, UR38 ;  /* 0x00000026ff147e24 */ /* 0x000fe2000f8e00ff */
[----:B---3--:R-:W1:Y:S09]  /*7c80*/  LDC.64 R4, c[0x0][0x3f8] ;  /* 0x0000fe00ff047b82 */ /* 0x008e720000000a00 */
[----:B------:R-:W-:Y:S01]  /*7c90*/  VOTEU.ALL UP1, P2 ;  /* 0x00000000003f7886 */ /* 0x000fe20001020000 */
[----:B------:R-:W3:Y:S01]  /*7ca0*/  @P0 LDC R0, c[0x0][0x42c] ;  /* 0x00010b00ff000b82 */ /* 0x000ee20000000800 */
[----:B--2---:R-:W-:-:S03]  /*7cb0*/  IMAD R8, R7, R8, UR49 ;  /* 0x0000003107087e24 */ /* 0x004fc6000f8e0208 */
[----:B------:R-:W-:Y:S01]  /*7cc0*/  @!UP1 UIADD3 UR4, UP0, UR52, 0x270, URZ ;  /* 0x0000027034049890 */ /* 0x000fe2000ff1e03f */
[----:B------:R-:W-:-:S03]  /*7cd0*/  IMAD R8, R8, 0xc0, RZ ;  /* 0x000000c008087824 */ /* 0x000fc600078e02ff */
[----:B------:R-:W2:Y:S01]  /*7ce0*/  @P0 LDC R7, c[0x0][0x430] ;  /* 0x00010c00ff070b82 */ /* 0x000ea20000000800 */
[----:B------:R-:W-:Y:S01]  /*7cf0*/  @!UP1 UIADD3.X UR5, URZ, UR53, URZ, UP0, !UPT ;  /* 0x000000353f059290 */ /* 0x000fe200087fe43f */
[----:B------:R-:W-:Y:S02]  /*7d00*/  R2UR UR37, R8 ;  /* 0x00000000082572ca */ /* 0x000fe400000e0000 */
[----:B-1----:R-:W-:-:S04]  /*7d10*/  ISETP.NE.U32.AND P1, PT, R4, RZ, PT ;  /* 0x000000ff0400720c */ /* 0x002fc80003f25070 */
[----:B------:R-:W-:Y:S01]  /*7d20*/  ISETP.NE.AND.EX P1, PT, R5, RZ, PT, P1 ;  /* 0x000000ff0500720c */ /* 0x000fe20003f25310 */
[----:B---3--:R-:W-:-:S06]  /*7d30*/  @P0 IMAD.HI.U32 R0, R0, UR38, RZ ;  /* 0x0000002600000c27 */ /* 0x008fcc000f8e00ff */
[----:B------:R1:W-:Y:S01]  /*7d40*/  @!UP1 UTMAPF.L2.4D [UR36], [UR4] ;  /* 0x00000024040095b8 */ /* 0x0003e20008018000 */
[----:B--2---:R-:W-:Y:S02]  /*7d50*/  @P0 SHF.R.U32.HI R20, RZ, R7, R0 ;  /* 0x00000007ff140219 */ /* 0x004fe40000011600 */
[----:B----4-:R-:W-:Y:S02]  /*7d60*/  SHF.R.S32.HI R0, RZ, 0x1f, R3 ;  /* 0x0000001fff007819 */ /* 0x010fe40000011403 */
[----:B------:R-:W-:Y:S01]  /*7d70*/  SEL R6, R3, RZ, !P1 ;  /* 0x000000ff03067207 */ /* 0x000fe20004800000 */
[----:B-1----:R-:W-:Y:S06]  /*7d80*/  BRA.DIV UR6, `(.L_x_39) ;  /* 0x0000001a06d07947 */ /* 0x002fec000b800000 */
[----:B------:R1:W2:Y:S02]  /*7d90*/  SHFL.IDX PT, R14, R22, RZ, 0x1f ;  /* 0x00001fff160e7589 */ /* 0x0002a400000e0000 */
.L_x_92:
[----:B--2---:R-:W-:Y:S01]  /*7da0*/  ISETP.NE.AND P0, PT, R14, RZ, PT ;  /* 0x000000ff0e00720c */ /* 0x004fe20003f05270 */
[----:B------:R-:W-:Y:S01]  /*7db0*/  IMAD.MOV.U32 R12, RZ, RZ, R6 ;  /* 0x000000ffff0c7224 */ /* 0x000fe200078e0006 */
[----:B------:R-:W-:-:S11]  /*7dc0*/  PLOP3.LUT P6, PT, PT, PT, PT, 0x8, 0x0 ;  /* 0x000000000000781c */ /* 0x000fd60003fce170 */
[----:B------:R-:W-:Y:S05]  /*7dd0*/  @P0 BRA `(.L_x_40) ;  /* 0x0000000400700947 */ /* 0x000fea0003800000 */
[----:B------:R-:W-:-:S06]  /*7de0*/  UIADD3 UR4, UR41, -0x1, URZ ;  /* 0xffffffff29047890 */ /* 0x000fcc000fffe03f */
[----:B------:R-:W-:Y:S01]  /*7df0*/  IMAD.U32 R9, RZ, RZ, UR4 ;  /* 0x00000004ff097e24 */ /* 0x000fe2000f8e00ff */
[----:B------:R-:W-:-:S03]  /*7e00*/  UMOV UR4, 0xffffffff ;  /* 0xffffffff00047882 */ /* 0x000fc60000000000 */
[----:B------:R-:W-:Y:S05]  /*7e10*/  BRA.DIV UR4, `(.L_x_41) ;  /* 0x0000001a04cc7947 */ /* 0x000fea000b800000 */
[----:B------:R-:W-:-:S13]  /*7e20*/  ELECT P6, URZ, PT ;  /* 0x00000000003f782f */ /* 0x000fda00038c0000 */
.L_x_95:
[----:B------:R-:W-:Y:S05]  /*7e30*/  @!P6 BRA `(.L_x_42) ;  /* 0x000000040014e947 */ /* 0x000fea0003800000 */
[----:B------:R-:W-:Y:S01]  /*7e40*/  LEA R11, R19, UR40, 0x3 ;  /* 0x00000028130b7c11 */ /* 0x000fe2000f8e18ff */
[----:B------:R-:W-:Y:S01]  /*7e50*/  IMAD.MOV.U32 R12, RZ, RZ, R3 ;  /* 0x000000ffff0c7224 */ /* 0x000fe200078e0003 */
[----:B------:R-:W-:Y:S01]  /*7e60*/  SHF.L.U32 R10, R16, 0x1f, RZ ;  /* 0x0000001f100a7819 */ /* 0x000fe200000006ff */
[----:B------:R-:W-:Y:S06]  /*7e70*/  @!P1 BRA `(.L_x_43) ;  /* 0x0000000000489947 */ /* 0x000fec0003800000 */
[----:B------:R-:W2:Y:S01]  /*7e80*/  LDC R14, c[0x0][0x41c] ;  /* 0x00010700ff0e7b82 */ /* 0x000ea20000000800 */
[----:B------:R-:W-:Y:S01]  /*7e90*/  IMAD.MOV.U32 R13, RZ, RZ, R9 ;  /* 0x000000ffff0d7224 */ /* 0x000fe200078e0009 */
[----:B------:R-:W-:Y:S02]  /*7ea0*/  ULDC.64 UR4, c[0x0][0x408] ;  /* 0x0001020000047ab9 */ /* 0x000fe40000000a00 */
[----:B------:R-:W-:-:S04]  /*7eb0*/  IMAD R12, R0, UR4, RZ ;  /* 0x00000004000c7c24 */ /* 0x000fc8000f8e02ff */
[----:B------:R-:W-:Y:S01]  /*7ec0*/  IMAD R15, R3, UR5, R12 ;  /* 0x00000005030f7c24 */ /* 0x000fe2000f8e020c */
[----:B--2---:R-:W-:-:S13]  /*7ed0*/  ISETP.NE.AND P0, PT, R14, 0x1, PT ;  /* 0x000000010e00780c */ /* 0x004fda0003f05270 */
[----:B------:R-:W2:Y:S02]  /*7ee0*/  @P0 LDC.64 R6, c[0x0][0x420] ;  /* 0x00010800ff060b82 */ /* 0x000ea40000000a00 */
[----:B--2---:R-:W-:-:S05]  /*7ef0*/  @P0 IMAD.HI.U32 R6, R9, R6, RZ ;  /* 0x0000000609060227 */ /* 0x004fca00078e00ff */
[----:B------:R-:W-:-:S04]  /*7f00*/  @P0 SHF.R.U32.HI R13, RZ, R7, R6 ;  /* 0x00000007ff0d0219 */ /* 0x000fc80000011606 */
[--C-:B------:R-:W-:Y:S01]  /*7f10*/  SHF.R.S32.HI R7, RZ, 0x1f, R13.reuse ;  /* 0x0000001fff077819 */ /* 0x100fe2000001140d */
[----:B------:R-:W-:-:S04]  /*7f20*/  IMAD.MOV.U32 R6, RZ, RZ, R13 ;  /* 0x000000ffff067224 */ /* 0x000fc800078e000d */
[----:B------:R-:W-:-:S04]  /*7f30*/  IMAD.WIDE.U32 R6, R3, UR4, R6 ;  /* 0x0000000403067c25 */ /* 0x000fc8000f8e0006 */
[----:B------:R-:W-:Y:S01]  /*7f40*/  IMAD.IADD R7, R7, 0x1, R15 ;  /* 0x0000000107077824 */ /* 0x000fe200078e020f */
[----:B------:R-:W-:-:S04]  /*7f50*/  LEA R4, P0, R6, R4, 0x2 ;  /* 0x0000000406047211 */ /* 0x000fc800078010ff */
[----:B------:R-:W-:-:S05]  /*7f60*/  LEA.HI.X R5, R6, R5, R7, 0x2, P0 ;  /* 0x0000000506057211 */ /* 0x000fca00000f1407 */
[----:B------:R2:W5:Y:S01]  /*7f70*/  LDG.E R12, desc[UR50][R4.64] ;  /* 0x00000032040c7981 */ /* 0x000562000c1e1900 */
[----:B------:R-:W-:-:S04]  /*7f80*/  IMAD.MOV R6, RZ, RZ, -R13 ;  /* 0x000000ffff067224 */ /* 0x000fc800078e0a0d */
[----:B------:R-:W-:-:S07]  /*7f90*/  IMAD R9, R14, R6, R9 ;  /* 0x000000060e097224 */ /* 0x000fce00078e0209 */
.L_x_43:
[----:B------:R-:W3:Y:S01]  /*7fa0*/  SYNCS.PHASECHK.TRANS64.TRYWAIT P3, [R11+URZ+0x13280], R10 ;  /* 0x0132800a0b0075a7 */ /* 0x000ee2000806017f */
[----:B------:R-:W-:Y:S01]  /*7fb0*/  ISETP.NE.AND P0, PT, R23, RZ, PT ;  /* 0x000000ff1700720c */ /* 0x000fe20003f05270 */
[----:B---3--:R-:W-:-:S12]  /*7fc0*/  @!P3 BRA `(.L_x_44) ;  /* 0x000000180080b947 */ /* 0x008fd80003800000 */
.L_x_96:
[----:B------:R-:W-:Y:S05]  /*7fd0*/  @P0 BRA `(.L_x_45) ;  /* 0x0000000000140947 */ /* 0x000fea0003800000 */
[----:B------:R-:W-:Y:S01]  /*7fe0*/  ISETP.NE.AND P3, PT, R2, RZ, PT ;  /* 0x000000ff0200720c */ /* 0x000fe20003f65270 */
[----:B--2---:R-:W-:-:S04]  /*7ff0*/  IMAD.MOV.U32 R4, RZ, RZ, 0x2800 ;  /* 0x00002800ff047424 */ /* 0x004fc800078e00ff */
[----:B------:R4:W-:Y:S08]  /*8000*/  SYNCS.ARRIVE.TRANS64 RZ, [R11+URZ+0x13270], R4 ;  /* 0x013270040bff79a7 */ /* 0x0009f0000800003f */
[----:B------:R-:W-:Y:S05]  /*8010*/  @!P3 BRA `(.L_x_45) ;  /* 0x000000000004b947 */ /* 0x000fea0003800000 */
[----:B------:R-:W-:Y:S01]  /*8020*/  BPT.TRAP 0x1 ;  /* 0x000000040000795c */ /* 0x000fe20000300000 */
.L_x_45:
[----:B--2-4-:R-:W-:Y:S01]  /*8030*/  IMAD.U32 R4, RZ, RZ, UR40 ;  /* 0x00000028ff047e24 */ /* 0x014fe2000f8e00ff */
[----:B------:R-:W-:Y:S01]  /*8040*/  R2UR UR9, R11 ;  /* 0x000000000b0972ca */ /* 0x000fe200000e0000 */
[----:B------:R-:W-:Y:S01]  /*8050*/  IMAD R9, R9, 0xa0, RZ ;  /* 0x000000a009097824 */ /* 0x000fe200078e02ff */
[----:B------:R-:W-:Y:S01]  /*8060*/  R2UR UR12, R20 ;  /* 0x00000000140c72ca */ /* 0x000fe200000e0000 */
[----:B------:R-:W-:Y:S01]  /*8070*/  IMAD R4, R19, 0x2800, R4 ;  /* 0x0000280013047824 */ /* 0x000fe200078e0204 */
[----:B-----5:R-:W-:Y:S01]  /*8080*/  R2UR UR13, R12 ;  /* 0x000000000c0d72ca */ /* 0x020fe200000e0000 */
[----:B------:R-:W-:Y:S01]  /*8090*/  UIADD3 UR4, UP0, UR52, 0x470, URZ ;  /* 0x0000047034047890 */ /* 0x000fe2000ff1e03f */
[----:B------:R-:W-:Y:S01]  /*80a0*/  R2UR UR11, R9 ;  /* 0x00000000090b72ca */ /* 0x000fe200000e0000 */
[----:B------:R-:W-:Y:S01]  /*80b0*/  UMOV UR6, 0x0 ;  /* 0x0000000000067882 */ /* 0x000fe20000000000 */
[----:B------:R-:W-:Y:S01]  /*80c0*/  R2UR UR8, R4 ;  /* 0x00000000040872ca */ /* 0x000fe200000e0000 */
[----:B------:R-:W-:Y:S01]  /*80d0*/  UIADD3.X UR5, URZ, UR53, URZ, UP0, !UPT ;  /* 0x000000353f057290 */ /* 0x000fe200087fe43f */
[----:B------:R-:W-:Y:S01]  /*80e0*/  UMOV UR7, 0x14f00000 ;  /* 0x14f0000000077882 */ /* 0x000fe20000000000 */
[----:B------:R-:W-:-:S02]  /*80f0*/  UMOV UR10, URZ ;  /* 0x0000003f000a7c82 */ /* 0x000fc40008000000 */
[----:B------:R-:W-:-:S08]  /*8100*/  UIADD3 UR9, UR9, 0x13270, URZ ;  /* 0x0001327009097890 */ /* 0x000fd0000fffe03f */
[----:B------:R-:W-:-:S09]  /*8110*/  UIADD3 UR8, UR8, 0x6000, URZ ;  /* 0x0000600008087890 */ /* 0x000fd2000fffe03f */
[----:B------:R2:W-:Y:S01]  /*8120*/  UTMALDG.4D [UR8], [UR4], desc[UR6] ;  /* 0x00000608040075b4 */ /* 0x0005e20008019000 */
[----:B------:R-:W4:Y:S02]  /*8130*/  SYNCS.PHASECHK.TRANS64.TRYWAIT P3, [R11+URZ+0x13240], R10 ;  /* 0x0132400a0b0075a7 */ /* 0x000f24000806017f */
[----:B--2-4-:R-:W-:Y:S05]  /*8140*/  @!P3 BRA `(.L_x_46) ;  /* 0x000000180034b947 */ /* 0x014fea0003800000 */
.L_x_97:
[----:B------:R-:W-:Y:S05]  /*8150*/  @P0 BRA `(.L_x_47) ;  /* 0x0000000000140947 */ /* 0x000fea0003800000 */
[----:B------:R-:W-:Y:S01]  /*8160*/  ISETP.NE.AND P0, PT, R2, RZ, PT ;  /* 0x000000ff0200720c */ /* 0x000fe20003f05270 */
[----:B------:R-:W-:-:S04]  /*8170*/  IMAD.MOV.U32 R6, RZ, RZ, 0x2800 ;  /* 0x00002800ff067424 */ /* 0x000fc800078e00ff */
[----:B------:R4:W-:Y:S08]  /*8180*/  SYNCS.ARRIVE.TRANS64 RZ, [R11+URZ+0x13230], R6 ;  /* 0x013230060bff79a7 */ /* 0x0009f0000800003f */
[----:B------:R-:W-:Y:S05]  /*8190*/  @!P0 BRA `(.L_x_47) ;  /* 0x0000000000048947 */ /* 0x000fea0003800000 */
[----:B------:R-:W-:Y:S01]  /*81a0*/  BPT.TRAP 0x1 ;  /* 0x000000040000795c */ /* 0x000fe20000300000 */
.L_x_47:
[----:B------:R-:W-:Y:S01]  /*81b0*/  R2UR UR8, R4 ;  /* 0x00000000040872ca */ /* 0x000fe200000e0000 */
[----:B------:R-:W-:Y:S01]  /*81c0*/  UIADD3 UR4, UP0, UR52, 0x370, URZ ;  /* 0x0000037034047890 */ /* 0x000fe2000ff1e03f */
[----:B------:R-:W-:Y:S01]  /*81d0*/  R2UR UR9, R11 ;  /* 0x000000000b0972ca */ /* 0x000fe200000e0000 */
[----:B------:R-:W-:Y:S01]  /*81e0*/  UMOV UR6, 0x0 ;  /* 0x0000000000067882 */ /* 0x000fe20000000000 */
[----:B------:R-:W-:Y:S01]  /*81f0*/  R2UR UR11, R9 ;  /* 0x00000000090b72ca */ /* 0x000fe200000e0000 */
[----:B------:R-:W-:Y:S01]  /*8200*/  UIADD3.X UR5, URZ, UR53, URZ, UP0, !UPT ;  /* 0x000000353f057290 */ /* 0x000fe200087fe43f */
[----:B------:R-:W-:Y:S01]  /*8210*/  R2UR UR12, R20 ;  /* 0x00000000140c72ca */ /* 0x000fe200000e0000 */
[----:B------:R-:W-:Y:S01]  /*8220*/  UMOV UR7, 0x14f00000 ;  /* 0x14f0000000077882 */ /* 0x000fe20000000000 */
[----:B------:R-:W-:Y:S01]  /*8230*/  R2UR UR13, R12 ;  /* 0x000000000c0d72ca */ /* 0x000fe200000e0000 */
[----:B------:R-:W-:-:S04]  /*8240*/  UMOV UR10, URZ ;  /* 0x0000003f000a7c82 */ /* 0x000fc80008000000 */
[----:B------:R-:W-:Y:S02]  /*8250*/  UIADD3 UR8, UR8, 0xe000, URZ ;  /* 0x0000e00008087890 */ /* 0x000fe4000fffe03f */
[----:B------:R-:W-:-:S09]  /*8260*/  UIADD3 UR9, UR9, 0x13230, URZ ;  /* 0x0001323009097890 */ /* 0x000fd2000fffe03f */
[----:B------:R1:W-:Y:S02]  /*8270*/  UTMALDG.4D [UR8], [UR4], desc[UR6] ;  /* 0x00000608040075b4 */ /* 0x0003e40008019000 */
[----:B-1----:R-:W-:Y:S01]  /*8280*/  NOP ;  /* 0x0000000000007918 */ /* 0x002fe20000000000 */
.L_x_42:
[----:B------:R-:W-:Y:S05]  /*8290*/  WARPSYNC.ALL ;  /* 0x0000000000007948 */ /* 0x000fea0003800000 */
[----:B------:R-:W-:Y:S01]  /*82a0*/  ELECT P0, URZ, PT ;  /* 0x00000000003f782f */ /* 0x000fe20003800000 */
[----:B------:R-:W-:Y:S01]  /*82b0*/  BAR.SYNC.DEFER_BLOCKING 0x8, 0x1a0 ;  /* 0x0206800000007b1d */ /* 0x000fe20000010000 */
[----:B------:R-:W-:Y:S02]  /*82c0*/  UIADD3 UR4, UP0, UR52, 0x270, URZ ;  /* 0x0000027034047890 */ /* 0x000fe4000ff1e03f */
[----:B------:R-:W-:Y:S02]  /*82d0*/  UIADD3 UR8, UR40, 0xb000, URZ ;  /* 0x0000b00028087890 */ /* 0x000fe4000fffe03f */
[----:B------:R-:W-:-:S02]  /*82e0*/  UIADD3 UR9, UR40, 0x13200, URZ ;  /* 0x0001320028097890 */ /* 0x000fc4000fffe03f */
[----:B------:R-:W-:Y:S01]  /*82f0*/  UIADD3.X UR5, URZ, UR53, URZ, UP0, !UPT ;  /* 0x000000353f057290 */ /* 0x000fe200087fe43f */
[----:B------:R-:W-:Y:S01]  /*8300*/  UMOV UR6, 0x0 ;  /* 0x0000000000067882 */ /* 0x000fe20000000000 */
[----:B------:R-:W-:Y:S01]  /*8310*/  UMOV UR7, 0x12f00000 ;  /* 0x12f0000000077882 */ /* 0x000fe20000000000 */
[----:B------:R-:W-:Y:S02]  /*8320*/  UMOV UR10, URZ ;  /* 0x0000003f000a7c82 */ /* 0x000fe40008000000 */
[----:B------:R-:W-:Y:S01]  /*8330*/  @P0 R2UR UR11, R8 ;  /* 0x00000000080b02ca */ /* 0x000fe200000e0000 */
[----:B------:R-:W-:Y:S01]  /*8340*/  @P0 IMAD.MOV.U32 R4, RZ, RZ, 0x3000 ;  /* 0x00003000ff040424 */ /* 0x000fe200078e00ff */
[----:B------:R-:W-:Y:S01]  /*8350*/  UMOV UR12, UR38 ;  /* 0x00000026000c7c82 */ /* 0x000fe20008000000 */
[----:B------:R-:W-:Y:S02]  /*8360*/  UMOV UR13, UR39 ;  /* 0x00000027000d7c82 */ /* 0x000fe40008000000 */
[----:B------:R1:W-:Y:S08]  /*8370*/  @P0 SYNCS.ARRIVE.TRANS64 RZ, [UR40+0x13200], R4 ;  /* 0x01320004ffff09a7 */ /* 0x0003f00008000028 */
[----:B------:R1:W-:Y:S02]  /*8380*/  UTMALDG.4D [UR8], [UR4], desc[UR6] ;  /* 0x00000608040075b4 */ /* 0x0003e40008019000 */
[----:B-1----:R-:W-:Y:S01]  /*8390*/  NOP ;  /* 0x0000000000007918 */ /* 0x002fe20000000000 */
.L_x_40:
[----:B------:R-:W-:-:S06]  /*83a0*/  ULOP3.LUT UR4, UR47, 0x1, URZ, 0xc, !UPT ;  /* 0x000000012f047892 */ /* 0x000fcc000f8e0c3f */
[----:B------:R-:W-:-:S05]  /*83b0*/  IMAD.U32 R4, RZ, RZ, UR4 ;  /* 0x00000004ff047e24 */ /* 0x000fca000f8e00ff */
[----:B------:R-:W-:-:S04]  /*83c0*/  SHF.L.U32 R4, R4, 0x1f, RZ ;  /* 0x0000001f04047819 */ /* 0x000fc800000006ff */
[----:B------:R-:W5:Y:S02]  /*83d0*/  SYNCS.PHASECHK.TRANS64.TRYWAIT P0, [UR40+0x13220], R4 ;  /* 0x01322004ff0075a7 */ /* 0x000f640008000168 */
[----:B-----5:R-:W-:Y:S05]  /*83e0*/  @!P0 BRA `(.L_x_48) ;  /* 0x0000001400a08947 */ /* 0x020fea0003800000 */
.L_x_98:
[----:B------:R-:W-:-:S06]  /*83f0*/  UISETP.GE.AND UP0, UPT, UR42, 0xa1, UPT ;  /* 0x000000a12a00788c */ /* 0x000fcc000bf06270 */
[----:B------:R-:W-:-:S13]  /*8400*/  PLOP3.LUT P0, PT, PT, PT, UP0, 0x80, 0x0 ;  /* 0x000000000000781c */ /* 0x000fda0003f0f008 */
[----:B------:R-:W-:Y:S05]  /*8410*/  @!P0 BRA `(.L_x_49) ;  /* 0x0000000800b48947 */ /* 0x000fea0003800000 */
[----:B------:R-:W-:Y:S01]  /*8420*/  UIADD3 UR4, UR41, -0x2, URZ ;  /* 0xfffffffe29047890 */ /* 0x000fe2000fffe03f */
[----:B----4-:R-:W-:Y:S02]  /*8430*/  IMAD.MOV.U32 R6, RZ, RZ, R16 ;  /* 0x000000ffff067224 */ /* 0x010fe400078e0010 */
[----:B------:R-:W-:-:S03]  /*8440*/  IMAD.MOV.U32 R7, RZ, RZ, R19 ;  /* 0x000000ffff077224 */ /* 0x000fc600078e0013 */
[----:B------:R-:W-:-:S07]  /*8450*/  IMAD.U32 R14, RZ, RZ, UR4 ;  /* 0x00000004ff0e7e24 */ /* 0x000fce000f8e00ff */
.L_x_69:
[----:B------:R-:W-:Y:S01]  /*8460*/  VIADD R19, R7, 0x1 ;  /* 0x0000000107137836 */ /* 0x000fe20000000000 */
[----:B------:R-:W-:Y:S04]  /*8470*/  BSSY B0, `(.L_x_50) ;  /* 0x0000060000007945 */ /* 0x000fe80003800000 */
[----:B------:R-:W-:-:S04]  /*8480*/  ISETP.NE.AND P0, PT, R19, 0x2, PT ;  /* 0x000000021300780c */ /* 0x000fc80003f05270 */
[----:B------:R-:W-:Y:S02]  /*8490*/  SEL R5, RZ, 0x1, P0 ;  /* 0x00000001ff057807 */ /* 0x000fe40000000000 */
[----:B------:R-:W-:Y:S02]  /*84a0*/  SEL R19, R19, RZ, P0 ;  /* 0x000000ff13137207 */ /* 0x000fe40000000000 */
[----:B------:R-:W-:Y:S01]  /*84b0*/  LOP3.LUT R16, R6, R5, RZ, 0x3c, !PT ;  /* 0x0000000506107212 */ /* 0x000fe200078e3cff */
[----:B--23--:R-:W-:Y:S06]  /*84c0*/  @!P6 BRA `(.L_x_51) ;  /* 0x000000040068e947 */ /* 0x00cfec0003800000 */
[----:B------:R-:W-:Y:S01]  /*84d0*/  LEA R8, R19, UR40, 0x3 ;  /* 0x0000002813087c11 */ /* 0x000fe2000f8e18ff */
[----:B--23--:R-:W-:Y:S01]  /*84e0*/  IMAD.MOV.U32 R11, RZ, RZ, R14 ;  /* 0x000000ffff0b7224 */ /* 0x00cfe200078e000e */
[----:B------:R-:W-:Y:S01]  /*84f0*/  SHF.L.U32 R9, R16, 0x1f, RZ ;  /* 0x0000001f10097819 */ /* 0x000fe200000006ff */
[----:B------:R-:W-:Y:S06]  /*8500*/  @!P1 BRA `(.L_x_52) ;  /* 0x00000000004c9947 */ /* 0x000fec0003800000 */
[----:B------:R-:W2:Y:S01]  /*8510*/  LDC R11, c[0x0][0x41c] ;  /* 0x00010700ff0b7b82 */ /* 0x000ea20000000800 */
[----:B------:R-:W-:Y:S01]  /*8520*/  IMAD.MOV.U32 R15, RZ, RZ, R14 ;  /* 0x000000ffff0f7224 */ /* 0x000fe200078e000e */
[----:B------:R-:W-:Y:S01]  /*8530*/  ULDC.64 UR4, c[0x0][0x408] ;  /* 0x0001020000047ab9 */ /* 0x000fe20000000a00 */
[----:B--2---:R-:W-:-:S13]  /*8540*/  ISETP.NE.AND P0, PT, R11, 0x1, PT ;  /* 0x000000010b00780c */ /* 0x004fda0003f05270 */
[----:B------:R-:W2:Y:S02]  /*8550*/  @P0 LDC.64 R4, c[0x0][0x420] ;  /* 0x00010800ff040b82 */ /* 0x000ea40000000a00 */
[----:B--2---:R-:W-:-:S05]  /*8560*/  @P0 IMAD.HI.U32 R4, R14, R4, RZ ;  /* 0x000000040e040227 */ /* 0x004fca00078e00ff */
[----:B------:R-:W-:Y:S01]  /*8570*/  @P0 SHF.R.U32.HI R15, RZ, R5, R4 ;  /* 0x00000005ff0f0219 */ /* 0x000fe20000011604 */
[----:B------:R-:W-:-:S03]  /*8580*/  IMAD R4, R0, UR4, RZ ;  /* 0x0000000400047c24 */ /* 0x000fc6000f8e02ff */
[--C-:B------:R-:W-:Y:S01]  /*8590*/  SHF.R.S32.HI R5, RZ, 0x1f, R15.reuse ;  /* 0x0000001fff057819 */ /* 0x100fe2000001140f */
[----:B------:R-:W-:Y:S02]  /*85a0*/  IMAD R13, R3, UR5, R4 ;  /* 0x00000005030d7c24 */ /* 0x000fe4000f8e0204 */
[----:B------:R-:W-:-:S04]  /*85b0*/  IMAD.MOV.U32 R4, RZ, RZ, R15 ;  /* 0x000000ffff047224 */ /* 0x000fc800078e000f */
[----:B------:R-:W-:Y:S01]  /*85c0*/  IMAD.WIDE.U32 R4, R3, UR4, R4 ;  /* 0x0000000403047c25 */ /* 0x000fe2000f8e0004 */
[----:B------:R-:W-:-:S03]  /*85d0*/  ULDC.64 UR4, c[0x0][0x3f8] ;  /* 0x0000fe0000047ab9 */ /* 0x000fc60000000a00 */
[----:B------:R-:W-:Y:S01]  /*85e0*/  IMAD.IADD R5, R13, 0x1, R5 ;  /* 0x000000010d057824 */ /* 0x000fe200078e0205 */
[----:B------:R-:W-:-:S04]  /*85f0*/  LEA R12, P0, R4, UR4, 0x2 ;  /* 0x00000004040c7c11 */ /* 0x000fc8000f8010ff */
[----:B------:R-:W-:-:S05]  /*8600*/  LEA.HI.X R13, R4, UR5, R5, 0x2, P0 ;  /* 0x00000005040d7c11 */ /* 0x000fca00080f1405 */
[----:B------:R2:W5:Y:S01]  /*8610*/  LDG.E R12, desc[UR50][R12.64] ;  /* 0x000000320c0c7981 */ /* 0x000562000c1e1900 */
[----:B------:R-:W-:-:S04]  /*8620*/  IMAD.MOV R4, RZ, RZ, -R15 ;  /* 0x000000ffff047224 */ /* 0x000fc800078e0a0f */
[----:B------:R-:W-:-:S07]  /*8630*/  IMAD R11, R11, R4, R14 ;  /* 0x000000040b0b7224 */ /* 0x000fce00078e020e */
.L_x_52:
[----:B------:R-:W3:Y:S01]  /*8640*/  SYNCS.PHASECHK.TRANS64.TRYWAIT P0, [R8+URZ+0x13280], R9 ;  /* 0x01328009080075a7 */ /* 0x000ee2000800017f */
[----:B------:R-:W-:Y:S01]  /*8650*/  BSSY B1, `(.L_x_53) ;  /* 0x0000003000017945 */ /* 0x000fe20003800000 */
[----:B------:R-:W-:-:S03]  /*8660*/  ISETP.NE.AND P3, PT, R23, RZ, PT ;  /* 0x000000ff1700720c */ /* 0x000fc60003f65270 */
[----:B---3--:R-:W-:Y:S10]  /*8670*/  @!P0 BRA `(.L_x_54) ;  /* 0x0000001400148947 */ /* 0x008ff40003800000 */
.L_x_99:
[----:B------:R-:W-:Y:S05]  /*8680*/  BSYNC B1 ;  /* 0x0000000000017941 */ /* 0x000fea0003800000 */
.L_x_53:
[----:B------:R-:W-:Y:S04]  /*8690*/  BSSY B1, `(.L_x_55) ;  /* 0x0000007000017945 */ /* 0x000fe80003800000 */
[----:B------:R-:W-:Y:S05]  /*86a0*/  @P3 BRA `(.L_x_56) ;  /* 0x0000000000143947 */ /* 0x000fea0003800000 */
[----:B------:R-:W-:Y:S01]  /*86b0*/  ISETP.NE.AND P0, PT, R2, RZ, PT ;  /* 0x000000ff0200720c */ /* 0x000fe20003f05270 */
[----:B------:R-:W-:-:S04]  /*86c0*/  IMAD.MOV.U32 R5, RZ, RZ, 0x2800 ;  /* 0x00002800ff057424 */ /* 0x000fc800078e00ff */
[----:B------:R4:W-:Y:S08]  /*86d0*/  SYNCS.ARRIVE.TRANS64 RZ, [R8+URZ+0x13270], R5 ;  /* 0x0132700508ff79a7 */ /* 0x0009f0000800003f */
[----:B------:R-:W-:Y:S05]  /*86e0*/  @!P0 BRA `(.L_x_56) ;  /* 0x0000000000048947 */ /* 0x000fea0003800000 */
[----:B------:R-:W-:Y:S01]  /*86f0*/  BPT.TRAP 0x1 ;  /* 0x000000040000795c */ /* 0x000fe20000300000 */
.L_x_56:
[----:B------:R-:W-:Y:S05]  /*8700*/  BSYNC B1 ;  /* 0x0000000000017941 */ /* 0x000fea0003800000 */
.L_x_55:
[----:B--2---:R-:W-:Y:S01]  /*8710*/  IMAD.MOV.U32 R13, RZ, RZ, RZ ;  /* 0x000000ffff0d7224 */ /* 0x004fe200078e00ff */
[----:B------:R-:W-:Y:S01]  /*8720*/  R2UR UR12, R20 ;  /* 0x00000000140c72ca */ /* 0x000fe200000e0000 */
[----:B------:R-:W-:Y:S01]  /*8730*/  IMAD.U32 R10, RZ, RZ, UR40 ;  /* 0x00000028ff0a7e24 */ /* 0x000fe2000f8e00ff */
[----:B------:R-:W-:Y:S01]  /*8740*/  UIADD3 UR4, UP0, UR52, 0x470, URZ ;  /* 0x0000047034047890 */ /* 0x000fe2000ff1e03f */
[----:B------:R-:W-:Y:S01]  /*8750*/  PLOP3.LUT P0, PT, PT, PT, PT, 0x80, 0x0 ;  /* 0x000000000000781c */ /* 0x000fe20003f0f070 */
[----:B------:R-:W-:Y:S01]  /*8760*/  IMAD R11, R11, 0xa0, RZ ;  /* 0x000000a00b0b7824 */ /* 0x000fe200078e02ff */
[----:B------:R-:W-:Y:S01]  /*8770*/  R2UR UR10, R13 ;  /* 0x000000000d0a72ca */ /* 0x000fe200000e0000 */
[----:B------:R-:W-:Y:S01]  /*8780*/  IMAD R10, R19, 0x2800, R10 ;  /* 0x00002800130a7824 */ /* 0x000fe200078e020a */
[----:B------:R-:W-:Y:S01]  /*8790*/  UIADD3.X UR5, URZ, UR53, URZ, UP0, !UPT ;  /* 0x000000353f057290 */ /* 0x000fe200087fe43f */
[----:B----4-:R-:W-:Y:S01]  /*87a0*/  VIADD R5, R8, 0x13270 ;  /* 0x0001327008057836 */ /* 0x010fe20000000000 */
[----:B------:R-:W-:Y:S01]  /*87b0*/  UMOV UR6, 0x0 ;  /* 0x0000000000067882 */ /* 0x000fe20000000000 */
[----:B------:R-:W-:Y:S01]  /*87c0*/  VIADD R4, R10, 0x6000 ;  /* 0x000060000a047836 */ /* 0x000fe20000000000 */
[----:B------:R-:W-:-:S09]  /*87d0*/  UMOV UR7, 0x14f00000 ;  /* 0x14f0000000077882 */ /* 0x000fd20000000000 */
.L_x_57:
[----:B------:R-:W-:-:S13]  /*87e0*/  @P0 ELECT P4, URZ, PT ;  /* 0x00000000003f082f */ /* 0x000fda0003880000 */
[----:B-----5:R-:W-:Y:S02]  /*87f0*/  @P4 R2UR UR13, R12 ;  /* 0x000000000c0d42ca */ /* 0x020fe400000e0000 */
[----:B------:R-:W-:Y:S02]  /*8800*/  @P4 R2UR UR11, R11 ;  /* 0x000000000b0b42ca */ /* 0x000fe400000e0000 */
[----:B------:R-:W-:Y:S02]  /*8810*/  @P4 R2UR UR9, R5 ;  /* 0x00000000050942ca */ /* 0x000fe400000e0000 */
[----:B------:R-:W-:Y:S02]  /*8820*/  @P4 R2UR UR8, R4 ;  /* 0x00000000040842ca */ /* 0x000fe400000e0000 */
[----:B------:R-:W-:Y:S02]  /*8830*/  @P4 PLOP3.LUT P0, PT, P4, PT, PT, 0x8, 0x0 ;  /* 0x000000000000481c */ /* 0x000fe4000270e170 */
[----:B------:R-:W-:-:S09]  /*8840*/  PLOP3.LUT P4, PT, PT, PT, PT, 0x8, 0x0 ;  /* 0x000000000000781c */ /* 0x000fd20003f8e170 */
[----:B------:R2:W-:Y:S02]  /*8850*/  UTMALDG.4D [UR8], [UR4], desc[UR6] ;  /* 0x00000608040075b4 */ /* 0x0005e40008019000 */
[----:B--2---:R-:W-:Y:S05]  /*8860*/  @P0 BRA.U.ANY `(.L_x_57) ;  /* 0xfffffffd00dc0947 */ /* 0x004fea000393ffff */
[----:B------:R-:W2:Y:S01]  /*8870*/  SYNCS.PHASECHK.TRANS64.TRYWAIT P0, [R8+URZ+0x13240], R9 ;  /* 0x01324009080075a7 */ /* 0x000ea2000800017f */
[----:B------:R-:W-:Y:S04]  /*8880*/  BSSY B1, `(.L_x_58) ;  /* 0x0000002000017945 */ /* 0x000fe80003800000 */
[----:B--2---:R-:W-:Y:S05]  /*8890*/  @!P0 BRA `(.L_x_59) ;  /* 0x0000001000a08947 */ /* 0x004fea0003800000 */
.L_x_100:
[----:B------:R-:W-:Y:S05]  /*88a0*/  BSYNC B1 ;  /* 0x0000000000017941 */ /* 0x000fea0003800000 */
.L_x_58:
[----:B------:R-:W-:Y:S01]  /*88b0*/  BSSY B1, `(.L_x_60) ;  /* 0x0000009000017945 */ /* 0x000fe20003800000 */
[----:B------:R-:W-:Y:S02]  /*88c0*/  IMAD.MOV.U32 R4, RZ, RZ, 0x0 ;  /* 0x00000000ff047424 */ /* 0x000fe400078e00ff */
[----:B------:R-:W-:Y:S01]  /*88d0*/  IMAD.MOV.U32 R5, RZ, RZ, 0x14f00000 ;  /* 0x14f00000ff057424 */ /* 0x000fe200078e00ff */
[----:B------:R-:W-:Y:S06]  /*88e0*/  @P3 BRA `(.L_x_61) ;  /* 0x0000000000143947 */ /* 0x000fec0003800000 */
[----:B------:R-:W-:Y:S01]  /*88f0*/  ISETP.NE.AND P0, PT, R2, RZ, PT ;  /* 0x000000ff0200720c */ /* 0x000fe20003f05270 */
[----:B--23--:R-:W-:-:S04]  /*8900*/  IMAD.MOV.U32 R9, RZ, RZ, 0x2800 ;  /* 0x00002800ff097424 */ /* 0x00cfc800078e00ff */
[----:B------:R4:W-:Y:S08]  /*8910*/  SYNCS.ARRIVE.TRANS64 RZ, [R8+URZ+0x13230], R9 ;  /* 0x0132300908ff79a7 */ /* 0x0009f0000800003f */
[----:B------:R-:W-:Y:S05]  /*8920*/  @!P0 BRA `(.L_x_61) ;  /* 0x0000000000048947 */ /* 0x000fea0003800000 */
[----:B------:R-:W-:Y:S01]  /*8930*/  BPT.TRAP 0x1 ;  /* 0x000000040000795c */ /* 0x000fe20000300000 */
.L_x_61:
[----:B------:R-:W-:Y:S05]  /*8940*/  BSYNC B1 ;  /* 0x0000000000017941 */ /* 0x000fea0003800000 */
.L_x_60:
[----:B------:R-:W-:Y:S01]  /*8950*/  R2UR UR7, R5 ;  /* 0x00000000050772ca */ /* 0x000fe200000e0000 */
[----:B------:R-:W-:Y:S01]  /*8960*/  UIADD3 UR4, UP0, UR52, 0x370, URZ ;  /* 0x0000037034047890 */ /* 0x000fe2000ff1e03f */
[----:B------:R-:W-:Y:S01]  /*8970*/  R2UR UR10, R13 ;  /* 0x000000000d0a72ca */ /* 0x000fe200000e0000 */
[----:B--234-:R-:W-:Y:S01]  /*8980*/  VIADD R8, R8, 0x13230 ;  /* 0x0001323008087836 */ /* 0x01cfe20000000000 */
[----:B------:R-:W-:Y:S01]  /*8990*/  R2UR UR12, R20 ;  /* 0x00000000140c72ca */ /* 0x000fe200000e0000 */
[----:B------:R-:W-:Y:S01]  /*89a0*/  UIADD3.X UR5, URZ, UR53, URZ, UP0, !UPT ;  /* 0x000000353f057290 */ /* 0x000fe200087fe43f */
[----:B------:R-:W-:Y:S01]  /*89b0*/  R2UR UR6, R4 ;  /* 0x00000000040672ca */ /* 0x000fe200000e0000 */
[----:B------:R-:W-:Y:S01]  /*89c0*/  VIADD R4, R10, 0xe000 ;  /* 0x0000e0000a047836 */ /* 0x000fe20000000000 */
[----:B------:R-:W-:-:S13]  /*89d0*/  PLOP3.LUT P0, PT, PT, PT, PT, 0x80, 0x0 ;  /* 0x000000000000781c */ /* 0x000fda0003f0f070 */
.L_x_62:
[----:B------:R-:W-:-:S13]  /*89e0*/  @P0 ELECT P3, URZ, PT ;  /* 0x00000000003f082f */ /* 0x000fda0003860000 */
[----:B------:R-:W-:Y:S02]  /*89f0*/  @P3 R2UR UR13, R12 ;  /* 0x000000000c0d32ca */ /* 0x000fe400000e0000 */
[----:B------:R-:W-:Y:S02]  /*8a00*/  @P3 R2UR UR11, R11 ;  /* 0x000000000b0b32ca */ /* 0x000fe400000e0000 */
[----:B------:R-:W-:Y:S02]  /*8a10*/  @P3 R2UR UR9, R8 ;  /* 0x00000000080932ca */ /* 0x000fe400000e0000 */
[----:B------:R-:W-:Y:S02]  /*8a20*/  @P3 R2UR UR8, R4 ;  /* 0x00000000040832ca */ /* 0x000fe400000e0000 */
[----:B------:R-:W-:Y:S02]  /*8a30*/  @P3 PLOP3.LUT P0, PT, P3, PT, PT, 0x8, 0x0 ;  /* 0x000000000000381c */ /* 0x000fe40001f0e170 */
[----:B------:R-:W-:-:S09]  /*8a40*/  PLOP3.LUT P3, PT, PT, PT, PT, 0x8, 0x0 ;  /* 0x000000000000781c */ /* 0x000fd20003f6e170 */
[----:B------:R4:W-:Y:S02]  /*8a50*/  UTMALDG.4D [UR8], [UR4], desc[UR6] ;  /* 0x00000608040075b4 */ /* 0x0009e40008019000 */
[----:B----4-:R-:W-:Y:S05]  /*8a60*/  @P0 BRA.U.ANY `(.L_x_62) ;  /* 0xfffffffd00dc0947 */ /* 0x010fea000393ffff */
.L_x_51:
[----:B------:R-:W-:Y:S05]  /*8a70*/  BSYNC B0 ;  /* 0x0000000000007941 */ /* 0x000fea0003800000 */
.L_x_50:
[----:B------:R-:W-:-:S06]  /*8a80*/  UISETP.NE.AND UP0, UPT, UR43, 0x3, UPT ;  /* 0x000000032b00788c */ /* 0x000fcc000bf05270 */
[----:B------:R-:W-:-:S13]  /*8a90*/  PLOP3.LUT P0, PT, PT, PT, UP0, 0x80, 0x0 ;  /* 0x000000000000781c */ /* 0x000fda0003f0f008 */
[----:B------:R-:W-:Y:S05]  /*8aa0*/  @!P0 BRA `(.L_x_63) ;  /* 0x0000000000048947 */ /* 0x000fea0003800000 */
[----:B------:R-:W-:Y:S01]  /*8ab0*/  BPT.TRAP 0x1 ;  /* 0x000000040000795c */ /* 0x000fe20000300000 */
.L_x_63:
[----:B------:R-:W-:Y:S01]  /*8ac0*/  LOP3.LUT R4, R6, 0x1, RZ, 0x3c, !PT ;  /* 0x0000000106047812 */ /* 0x000fe200078e3cff */
[----:B------:R-:W-:Y:S01]  /*8ad0*/  IMAD.U32 R5, RZ, RZ, UR48 ;  /* 0x00000030ff057e24 */ /* 0x000fe2000f8e00ff */
[----:B------:R-:W-:Y:S01]  /*8ae0*/  LEA R13, R7, UR40, 0x3 ;  /* 0x00000028070d7c11 */ /* 0x000fe2000f8e18ff */
[----:B------:R-:W-:Y:S01]  /*8af0*/  BSSY B0, `(.L_x_64) ;  /* 0x0000005000007945 */ /* 0x000fe20003800000 */
[----:B------:R-:W-:Y:S02]  /*8b00*/  SHF.L.U32 R4, R4, 0x1f, RZ ;  /* 0x0000001f04047819 */ /* 0x000fe400000006ff */
[----:B------:R-:W-:Y:S02]  /*8b10*/  ISETP.NE.AND P0, PT, R5, 0x3, PT ;  /* 0x000000030500780c */ /* 0x000fe40003f05270 */
[----:B------:R-:W4:Y:S02]  /*8b20*/  SYNCS.PHASECHK.TRANS64.TRYWAIT P3, [R13+URZ+0x13270], R4 ;  /* 0x013270040d0075a7 */ /* 0x000f24000806017f */
[----:B----4-:R-:W-:Y:S09]  /*8b30*/  @!P3 BRA `(.L_x_65) ;  /* 0x00000010000cb947 */ /* 0x010ff20003800000 */
.L_x_101:
[----:B------:R-:W-:Y:S05]  /*8b40*/  BSYNC B0 ;  /* 0x0000000000007941 */ /* 0x000fea0003800000 */
.L_x_64:
[----:B------:R-:W-:Y:S05]  /*8b50*/  @!P0 BRA `(.L_x_66) ;  /* 0x0000000000048947 */ /* 0x000fea0003800000 */
[----:B------:R-:W-:Y:S01]  /*8b60*/  BPT.TRAP 0x1 ;  /* 0x000000040000795c */ /* 0x000fe20000300000 */
.L_x_66:
[----:B----4-:R-:W-:Y:S01]  /*8b70*/  SHF.L.U32 R4, R6, 0x1f, RZ ;  /* 0x0000001f06047819 */ /* 0x010fe200000006ff */
[----:B--23--:R-:W-:-:S03]  /*8b80*/  IMAD R10, R7, 0x2800, RZ ;  /* 0x00002800070a7824 */ /* 0x00cfc600078e02ff */
[----:B------:R-:W2:Y:S02]  /*8b90*/  SYNCS.PHASECHK.TRANS64.TRYWAIT P3, [R13+URZ+0x13260], R4 ;  /* 0x013260040d0075a7 */ /* 0x000ea4000806017f */
[----:B------:R-:W-:Y:S01]  /*8ba0*/  LOP3.LUT R21, R10, R18, RZ, 0xfc, !PT ;  /* 0x000000120a157212 */ /* 0x000fe200078efcff */
[----:B--2---:R-:W-:Y:S06]  /*8bb0*/  @!P3 BRA `(.L_x_67) ;  /* 0x000000100000b947 */ /* 0x004fec0003800000 */
.L_x_102:
[----:B------:R-:W-:Y:S05]  /*8bc0*/  WARPSYNC.ALL ;  /* 0x0000000000007948 */ /* 0x000fea0003800000 */
[----:B--2---:R-:W2:Y:S01]  /*8bd0*/  LDSM.16.MT88.4 R4, [R21+UR40+0x6000] ;  /* 0x006000281504783b */ /* 0x004ea20008004200 */
[----:B------:R-:W-:-:S05]  /*8be0*/  LOP3.LUT R15, R10, R17, RZ, 0xfc, !PT ;  /* 0x000000110a0f7212 */ /* 0x000fca00078efcff */
[----:B------:R-:W-:Y:S01]  /*8bf0*/  VIADD R15, R15, UR40 ;  /* 0x000000280f0f7c36 */ /* 0x000fe20008000000 */
[C-C-:B--2---:R-:W-:Y:S02]  /*8c00*/  PRMT R8, R4.reuse, 0x6420, R5.reuse ;  /* 0x0000642004087816 */ /* 0x144fe40000000005 */
[----:B------:R-:W-:Y:S02]  /*8c10*/  PRMT R9, R4, 0x7531, R5 ;  /* 0x0000753104097816 */ /* 0x000fe40000000005 */
[C-C-:B------:R-:W-:Y:S02]  /*8c20*/  PRMT R10, R6.reuse, 0x6420, R7.reuse ;  /* 0x00006420060a7816 */ /* 0x140fe40000000007 */
[----:B------:R-:W-:-:S05]  /*8c30*/  PRMT R11, R6, 0x7531, R7 ;  /* 0x00007531060b7816 */ /* 0x000fca0000000007 */
[----:B------:R-:W-:Y:S04]  /*8c40*/  STSM.16.M88.4 [R15+0x1000], R8 ;  /* 0x001000080f007844 */ /* 0x000fe80000000200 */
[----:B------:R-:W2:Y:S02]  /*8c50*/  LDSM.16.MT88.4 R4, [R21+UR40+0x6800] ;  /* 0x006800281504783b */ /* 0x000ea40008004200 */
[C-C-:B--2---:R-:W-:Y:S02]  /*8c60*/  PRMT R8, R4.reuse, 0x6420, R5.reuse ;  /* 0x0000642004087816 */ /* 0x144fe40000000005 */
[----:B------:R-:W-:Y:S02]  /*8c70*/  PRMT R9, R4, 0x7531, R5 ;  /* 0x0000753104097816 */ /* 0x000fe40000000005 */
[----:B------:R-:W-:-:S02]  /*8c80*/  PRMT R10, R6, 0x6420, R7 ;  /* 0x00006420060a7816 */ /* 0x000fc40000000007 */
        /* <DEDUP_REMOVED lines=19> */
[----:B------:R2:W-:Y:S01]  /*8dc0*/  STSM.16.M88.4 [R15+0x3000], R8 ;  /* 0x003000080f007844 */ /* 0x0005e20000000200 */
[----:B------:R-:W-:Y:S01]  /*8dd0*/  @!PT LDS RZ, [RZ] ;  /* 0x00000000fffff984 */ /* 0x000fe20000000800 */
[----:B------:R-:W-:Y:S01]  /*8de0*/  @!PT LDS RZ, [RZ] ;  /* 0x00000000fffff984 */ /* 0x000fe20000000800 */
[----:B------:R-:W-:Y:S01]  /*8df0*/  @!PT LDS RZ, [RZ] ;  /* 0x00000000fffff984 */ /* 0x000fe20000000800 */
[----:B------:R-:W-:Y:S01]  /*8e00*/  @!PT LDS RZ, [RZ] ;  /* 0x00000000fffff984 */ /* 0x000fe20000000800 */
[----:B------:R3:W-:Y:S06]  /*8e10*/  MEMBAR.ALL.CTA ;  /* 0x0000000000007992 */ /* 0x0007ec0000008000 */
[----:B---3--:R-:W3:Y:S01]  /*8e20*/  FENCE.VIEW.ASYNC.S ;  /* 0x00000000000073c6 */ /* 0x008ee20000000000 */
[----:B------:R-:W-:Y:S05]  /*8e30*/  @!P0 BRA `(.L_x_68) ;  /* 0x0000000000048947 */ /* 0x000fea0003800000 */
[----:B------:R-:W-:Y:S01]  /*8e40*/  BPT.TRAP 0x1 ;  /* 0x000000040000795c */ /* 0x000fe20000300000 */
.L_x_68:
[----:B---3--:R3:W-:Y:S01]  /*8e50*/  SYNCS.ARRIVE.TRANS64.A1T0 RZ, [R13+URZ+0x13250], RZ ;  /* 0x013250ff0dff79a7 */ /* 0x0087e2000810003f */
[----:B------:R-:W-:Y:S01]  /*8e60*/  BAR.SYNC.DEFER_BLOCKING 0x2, 0x80 ;  /* 0x0082000000007b1d */ /* 0x000fe20000010000 */
[C---:B------:R-:W-:Y:S01]  /*8e70*/  ISETP.GT.AND P0, PT, R14.reuse, RZ, PT ;  /* 0x000000ff0e00720c */ /* 0x040fe20003f04270 */
[----:B------:R-:W-:Y:S02]  /*8e80*/  @!P2 VIADD R4, R13, 0x13280 ;  /* 0x000132800d04a836 */ /* 0x000fe40000000000 */
[----:B------:R-:W-:Y:S02]  /*8e90*/  VIADD R14, R14, 0xffffffff ;  /* 0xffffffff0e0e7836 */ /* 0x000fe40000000000 */
[----:B------:R-:W-:Y:S01]  /*8ea0*/  IMAD.MOV.U32 R6, RZ, RZ, R16 ;  /* 0x000000ffff067224 */ /* 0x000fe200078e0010 */
[----:B------:R-:W-:Y:S01]  /*8eb0*/  @!P2 PRMT R4, RZ, 0x654, R4 ;  /* 0x00000654ff04a816 */ /* 0x000fe20000000004 */
[----:B------:R-:W-:-:S03]  /*8ec0*/  IMAD.MOV.U32 R7, RZ, RZ, R19 ;  /* 0x000000ffff077224 */ /* 0x000fc600078e0013 */
[----:B------:R3:W-:Y:S03]  /*8ed0*/  @!P2 SYNCS.ARRIVE.TRANS64.RED.A1T0 RZ, [R4+URZ], RZ ;  /* 0x000000ff04ffa9a7 */ /* 0x0007e6000810043f */
[----:B------:R-:W-:Y:S05]  /*8ee0*/  @P0 BRA `(.L_x_69) ;  /* 0xfffffff4005c0947 */ /* 0x000fea000383ffff */
.L_x_49:
[----:B------:R-:W-:-:S06]  /*8ef0*/  UISETP.NE.AND UP0, UPT, UR43, 0x3, UPT ;  /* 0x000000032b00788c */ /* 0x000fcc000bf05270 */
[----:B------:R-:W-:-:S13]  /*8f00*/  PLOP3.LUT P0, PT, PT, PT, UP0, 0x80, 0x0 ;  /* 0x000000000000781c */ /* 0x000fda0003f0f008 */
[----:B------:R-:W-:Y:S05]  /*8f10*/  @!P0 BRA `(.L_x_70) ;  /* 0x0000000000048947 */ /* 0x000fea0003800000 */
[----:B------:R-:W-:Y:S01]  /*8f20*/  BPT.TRAP 0x1 ;  /* 0x000000040000795c */ /* 0x000fe20000300000 */
.L_x_70:
[----:B------:R-:W-:Y:S01]  /*8f30*/  LOP3.LUT R3, R16, 0x1, RZ, 0x3c, !PT ;  /* 0x0000000110037812 */ /* 0x000fe200078e3cff */
[----:B---3--:R-:W-:Y:S01]  /*8f40*/  IMAD.U32 R4, RZ, RZ, UR48 ;  /* 0x00000030ff047e24 */ /* 0x008fe2000f8e00ff */
[----:B------:R-:W-:Y:S01]  /*8f50*/  LEA R0, R19, UR40, 0x3 ;  /* 0x0000002813007c11 */ /* 0x000fe2000f8e18ff */
[----:B------:R-:W-:Y:S01]  /*8f60*/  BSSY B0, `(.L_x_71) ;  /* 0x0000005000007945 */ /* 0x000fe20003800000 */
[----:B------:R-:W-:Y:S02]  /*8f70*/  SHF.L.U32 R3, R3, 0x1f, RZ ;  /* 0x0000001f03037819 */ /* 0x000fe400000006ff */
[----:B------:R-:W-:Y:S02]  /*8f80*/  ISETP.NE.AND P1, PT, R4, 0x3, PT ;  /* 0x000000030400780c */ /* 0x000fe40003f25270 */
[----:B------:R-:W3:Y:S02]  /*8f90*/  SYNCS.PHASECHK.TRANS64.TRYWAIT P0, [R0+URZ+0x13270], R3 ;  /* 0x01327003000075a7 */ /* 0x000ee4000800017f */
[----:B---3--:R-:W-:Y:S09]  /*8fa0*/  @!P0 BRA `(.L_x_72) ;  /* 0x0000000c00188947 */ /* 0x008ff20003800000 */
.L_x_103:
[----:B------:R-:W-:Y:S05]  /*8fb0*/  BSYNC B0 ;  /* 0x0000000000007941 */ /* 0x000fea0003800000 */
.L_x_71:
[----:B------:R-:W-:Y:S05]  /*8fc0*/  @!P1 BRA `(.L_x_73) ;  /* 0x0000000000049947 */ /* 0x000fea0003800000 */
[----:B------:R-:W-:Y:S01]  /*8fd0*/  BPT.TRAP 0x1 ;  /* 0x000000040000795c */ /* 0x000fe20000300000 */
.L_x_73:
[----:B------:R-:W-:Y:S01]  /*8fe0*/  SHF.L.U32 R5, R16, 0x1f, RZ ;  /* 0x0000001f10057819 */ /* 0x000fe200000006ff */
[----:B---3--:R-:W-:-:S03]  /*8ff0*/  IMAD R3, R19, 0x2800, RZ ;  /* 0x0000280013037824 */ /* 0x008fc600078e02ff */
[----:B------:R-:W3:Y:S02]  /*9000*/  SYNCS.PHASECHK.TRANS64.TRYWAIT P0, [R0+URZ+0x13260], R5 ;  /* 0x01326005000075a7 */ /* 0x000ee4000800017f */
[----:B------:R-:W-:Y:S01]  /*9010*/  LOP3.LUT R12, R3, R18, RZ, 0xfc, !PT ;  /* 0x00000012030c7212 */ /* 0x000fe200078efcff */
[----:B---3--:R-:W-:Y:S06]  /*9020*/  @!P0 BRA `(.L_x_74) ;  /* 0x0000000c000c8947 */ /* 0x008fec0003800000 */
.L_x_104:
[----:B------:R-:W-:Y:S05]  /*9030*/  WARPSYNC.ALL ;  /* 0x0000000000007948 */ /* 0x000fea0003800000 */
[----:B---34-:R-:W2:Y:S01]  /*9040*/  LDSM.16.MT88.4 R4, [R12+UR40+0x6000] ;  /* 0x006000280c04783b */ /* 0x018ea20008004200 */
        /* <DEDUP_REMOVED lines=39> */
.L_x_75:
[----:B------:R-:W4:Y:S01]  /*92c0*/  LDC R4, c[0x0][0xda4] ;  /* 0x00036900ff047b82 */ /* 0x000f220000000800 */
[----:B------:R-:W-:Y:S01]  /*92d0*/  UIADD3 UR49, UR44, UR49, URZ ;  /* 0x000000312c317290 */ /* 0x000fe2000fffe03f */
[----:B--2---:R-:W-:Y:S01]  /*92e0*/  @!P2 VIADD R3, R0, 0x13280 ;  /* 0x000132800003a836 */ /* 0x004fe20000000000 */
[----:B------:R-:W-:Y:S01]  /*92f0*/  UIADD3 UR47, UR47, 0x1, URZ ;  /* 0x000000012f2f7890 */ /* 0x000fe2000fffe03f */
[----:B------:R-:W-:-:S03]  /*9300*/  VIADD R19, R19, 0x1 ;  /* 0x0000000113137836 */ /* 0x000fc60000000000 */
[----:B------:R-:W-:Y:S01]  /*9310*/  @!P2 PRMT R3, RZ, 0x654, R3 ;  /* 0x00000654ff03a816 */ /* 0x000fe20000000003 */
[----:B---3--:R-:W-:Y:S01]  /*9320*/  SYNCS.ARRIVE.TRANS64.A1T0 RZ, [R0+URZ+0x13250], RZ ;  /* 0x013250ff00ff79a7 */ /* 0x008fe2000810003f */
[----:B------:R-:W-:Y:S01]  /*9330*/  BAR.SYNC.DEFER_BLOCKING 0x2, 0x80 ;  /* 0x0082000000007b1d */ /* 0x000fe20000010000 */
[----:B------:R-:W-:-:S04]  /*9340*/  ISETP.NE.AND P0, PT, R19, 0x2, PT ;  /* 0x000000021300780c */ /* 0x000fc80003f05270 */
[----:B------:R-:W-:Y:S02]  /*9350*/  SEL R19, R19, RZ, P0 ;  /* 0x000000ff13137207 */ /* 0x000fe40000000000 */
[----:B----4-:R-:W-:Y:S01]  /*9360*/  ISETP.LE.AND P1, PT, R4, UR49, PT ;  /* 0x0000003104007c0c */ /* 0x010fe2000bf23270 */
[----:B------:R2:W-:Y:S02]  /*9370*/  @!P2 SYNCS.ARRIVE.TRANS64.RED.A1T0 RZ, [R3+URZ], RZ ;  /* 0x000000ff03ffa9a7 */ /* 0x0005e4000810043f */
[----:B--2---:R-:W-:-:S04]  /*9380*/  SEL R3, RZ, 0x1, P0 ;  /* 0x00000001ff037807 */ /* 0x004fc80000000000 */
[----:B------:R-:W-:-:S06]  /*9390*/  LOP3.LUT R16, R16, R3, RZ, 0x3c, !PT ;  /* 0x0000000310107212 */ /* 0x000fcc00078e3cff */
[----:B------:R-:W-:Y:S05]  /*93a0*/  @!P1 BRA `(.L_x_76) ;  /* 0xffffffe000449947 */ /* 0x000fea000383ffff */
[----:B------:R-:W-:-:S12]  /*93b0*/  ULOP3.LUT UR47, UR47, 0x1, URZ, 0xc, !UPT ;  /* 0x000000012f2f7892 */ /* 0x000fd8000f8e0c3f */
.L_x_34:
[----:B------:R-:W2:Y:S01]  /*93c0*/  S2R R3, SR_CgaCtaId ;  /* 0x0000000000037919 */ /* 0x000ea20000008800 */
[----:B------:R-:W-:Y:S01]  /*93d0*/  MOV R0, 0x400 ;  /* 0x0000040000007802 */ /* 0x000fe20000000f00 */
[----:B------:R-:W-:-:S03]  /*93e0*/  IMAD.U32 R2, RZ, RZ, UR47 ;  /* 0x0000002fff027e24 */ /* 0x000fc6000f8e00ff */
[----:B--2---:R-:W-:Y:S02]  /*93f0*/  LEA R6, R3, R0, 0x18 ;  /* 0x0000000003067211 */ /* 0x004fe400078ec0ff */
[----:B------:R-:W-:-:S04]  /*9400*/  SHF.L.U32 R0, R2, 0x1f, RZ ;  /* 0x0000001f02007819 */ /* 0x000fc800000006ff */
[----:B------:R-:W2:Y:S02]  /*9410*/  SYNCS.PHASECHK.TRANS64.TRYWAIT P0, [R6+URZ+0x13220], R0 ;  /* 0x01322000060075a7 */ /* 0x000ea4000800017f */
[----:B--2---:R-:W-:Y:S05]  /*9420*/  @!P0 BRA `(.L_x_77) ;  /* 0x0000000800208947 */ /* 0x004fea0003800000 */
.L_x_105:
[----:B-1----:R-:W1:Y:S02]  /*9430*/  SHFL.IDX PT, R22, R22, RZ, 0x1f ;  /* 0x00001fff16167589 */ /* 0x002e6400000e0000 */
[----:B-1----:R-:W-:-:S13]  /*9440*/  ISETP.NE.AND P0, PT, R22, RZ, PT ;  /* 0x000000ff1600720c */ /* 0x002fda0003f05270 */
[----:B------:R-:W-:Y:S05]  /*9450*/  @P0 EXIT ;  /* 0x000000000000094d */ /* 0x000fea0003800000 */
[----:B------:R-:W-:Y:S01]  /*9460*/  ELECT P0, URZ, PT ;  /* 0x00000000003f782f */ /* 0x000fe20003800000 */
[----:B------:R-:W-:-:S12]  /*9470*/  BSSY B0, `(.L_x_78) ;  /* 0x0000027000007945 */ /* 0x000fd80003800000 */
[----:B------:R-:W-:Y:S05]  /*9480*/  @!P0 BRA `(.L_x_79) ;  /* 0x0000000000948947 */ /* 0x000fea0003800000 */
[----:B------:R-:W-:-:S06]  /*9490*/  ULOP3.LUT UR4, UR46, 0x2, URZ, 0xfc, !UPT ;  /* 0x000000022e047892 */ /* 0x000fcc000f8efc3f */
[----:B--2---:R-:W-:-:S05]  /*94a0*/  IMAD.U32 R0, RZ, RZ, UR4 ;  /* 0x00000004ff007e24 */ /* 0x004fca000f8e00ff */
[----:B------:R-:W-:-:S13]  /*94b0*/  ISETP.NE.AND P0, PT, R0, 0x3, PT ;  /* 0x000000030000780c */ /* 0x000fda0003f05270 */
[----:B------:R-:W-:Y:S05]  /*94c0*/  @!P0 BRA `(.L_x_80) ;  /* 0x0000000000048947 */ /* 0x000fea0003800000 */
[----:B------:R-:W-:Y:S01]  /*94d0*/  BPT.TRAP 0x1 ;  /* 0x000000040000795c */ /* 0x000fe20000300000 */
.L_x_80:
[----:B------:R-:W-:Y:S01]  /*94e0*/  VIADD R0, R6, 0x13240 ;  /* 0x0001324006007836 */ /* 0x000fe20000000000 */
[----:B------:R-:W-:Y:S01]  /*94f0*/  SHF.L.U32 R4, R16, 0x1f, RZ ;  /* 0x0000001f10047819 */ /* 0x000fe200000006ff */
[C---:B------:R-:W-:Y:S02]  /*9500*/  VIADD R2, R19.reuse, 0x1 ;  /* 0x0000000113027836 */ /* 0x040fe40000000000 */
[----:B------:R-:W-:-:S03]  /*9510*/  IMAD R5, R19, 0x8, R0 ;  /* 0x0000000813057824 */ /* 0x000fc600078e0200 */
[C---:B------:R-:W-:Y:S01]  /*9520*/  ISETP.NE.AND P2, PT, R2.reuse, 0x2, PT ;  /* 0x000000020200780c */ /* 0x040fe20003f45270 */
[----:B------:R-:W1:Y:S03]  /*9530*/  SYNCS.PHASECHK.TRANS64.TRYWAIT P1, [R5+URZ], R4 ;  /* 0x00000004050075a7 */ /* 0x000e66000802017f */
[----:B------:R-:W-:Y:S02]  /*9540*/  SEL R3, RZ, 0x1, P2 ;  /* 0x00000001ff037807 */ /* 0x000fe40001000000 */
[----:B------:R-:W-:Y:S02]  /*9550*/  SEL R7, R2, RZ, P2 ;  /* 0x000000ff02077207 */ /* 0x000fe40001000000 */
[----:B------:R-:W-:-:S03]  /*9560*/  LOP3.LUT R3, R16, R3, RZ, 0x3c, !PT ;  /* 0x0000000310037212 */ /* 0x000fc600078e3cff */
[----:B------:R-:W-:Y:S01]  /*9570*/  IMAD R9, R7, 0x8, R0 ;  /* 0x0000000807097824 */ /* 0x000fe200078e0200 */
[----:B------:R-:W-:Y:S01]  /*9580*/  SHF.L.U32 R0, R3, 0x1f, RZ ;  /* 0x0000001f03007819 */ /* 0x000fe200000006ff */
[----:B-1----:R-:W-:Y:S06]  /*9590*/  @!P1 BRA `(.L_x_81) ;  /* 0x0000000400d89947 */ /* 0x002fec0003800000 */
.L_x_106:
[----:B------:R-:W2:Y:S02]  /*95a0*/  SYNCS.PHASECHK.TRANS64.TRYWAIT P1, [R9+URZ], R0 ;  /* 0x00000000090075a7 */ /* 0x000ea4000802017f */
[----:B--2---:R-:W-:Y:S05]  /*95b0*/  @!P1 BRA `(.L_x_82) ;  /* 0x0000000400e49947 */ /* 0x004fea0003800000 */
.L_x_107:
[----:B------:R-:W-:Y:S05]  /*95c0*/  @!P0 BRA `(.L_x_83) ;  /* 0x0000000000048947 */ /* 0x000fea0003800000 */
[----:B------:R-:W-:Y:S01]  /*95d0*/  BPT.TRAP 0x1 ;  /* 0x000000040000795c */ /* 0x000fe20000300000 */
.L_x_83:
[----:B------:R-:W-:-:S04]  /*95e0*/  IMAD R19, R19, 0x8, R6 ;  /* 0x0000000813137824 */ /* 0x000fc800078e0206 */
[----:B------:R-:W3:Y:S02]  /*95f0*/  SYNCS.PHASECHK.TRANS64.TRYWAIT P1, [R19+URZ+0x13260], R4 ;  /* 0x01326004130075a7 */ /* 0x000ee4000802017f */
[----:B---3--:R-:W-:Y:S05]  /*9600*/  @!P1 BRA `(.L_x_84) ;  /* 0x0000000400e49947 */ /* 0x008fea0003800000 */
.L_x_108:
[----:B------:R-:W-:Y:S05]  /*9610*/  @!P0 BRA `(.L_x_85) ;  /* 0x0000000000048947 */ /* 0x000fea0003800000 */
[----:B------:R-:W-:Y:S01]  /*9620*/  BPT.TRAP 0x1 ;  /* 0x000000040000795c */ /* 0x000fe20000300000 */
.L_x_85:
[----:B------:R-:W-:-:S04]  /*9630*/  IMAD R7, R7, 0x8, R6 ;  /* 0x0000000807077824 */ /* 0x000fc800078e0206 */
[----:B------:R-:W4:Y:S02]  /*9640*/  SYNCS.PHASECHK.TRANS64.TRYWAIT P1, [R7+URZ+0x13260], R0 ;  /* 0x01326000070075a7 */ /* 0x000f24000802017f */
[----:B----4-:R-:W-:Y:S05]  /*9650*/  @!P1 BRA `(.L_x_86) ;  /* 0x0000000400e49947 */ /* 0x010fea0003800000 */
.L_x_109:
[----:B------:R-:W-:Y:S05]  /*9660*/  @!P0 BRA `(.L_x_87) ;  /* 0x0000000000048947 */ /* 0x000fea0003800000 */
[----:B------:R-:W-:Y:S01]  /*9670*/  BPT.TRAP 0x1 ;  /* 0x000000040000795c */ /* 0x000fe20000300000 */
.L_x_87:
[----:B------:R-:W5:Y:S02]  /*9680*/  SYNCS.PHASECHK.TRANS64.TRYWAIT P0, [R19+URZ+0x13280], R4 ;  /* 0x01328004130075a7 */ /* 0x000f64000800017f */
[----:B-----5:R-:W-:Y:S05]  /*9690*/  @!P0 BRA `(.L_x_88) ;  /* 0x0000000400e88947 */ /* 0x020fea0003800000 */
.L_x_89:
[----:B------:R1:W1:Y:S02]  /*96a0*/  SYNCS.PHASECHK.TRANS64.TRYWAIT P0, [R7+URZ+0x13280], R0 ;  /* 0x01328000070075a7 */ /* 0x000264000800017f */
[----:B-1----:R-:W-:Y:S05]  /*96b0*/  @!P0 NANOSLEEP.SYNCS 0x989680 ;  /* 0x009896800000895d */ /* 0x002fea0003900000 */
[----:B------:R-:W1:Y:S02]  /*96c0*/  @!P0 SYNCS.PHASECHK.TRANS64 P0, [R7+URZ+0x13280], R0 ;  /* 0x01328000070085a7 */ /* 0x000e64000800007f */
[----:B-1----:R-:W-:Y:S05]  /*96d0*/  @!P0 BRA `(.L_x_89) ;  /* 0xfffffffc00f08947 */ /* 0x002fea000383ffff */
.L_x_79:
[----:B------:R-:W-:Y:S05]  /*96e0*/  BSYNC B0 ;  /* 0x0000000000007941 */ /* 0x000fea0003800000 */
.L_x_78:
[----:B------:R-:W-:Y:S05]  /*96f0*/  EXIT ;  /* 0x000000000000794d */ /* 0x000fea0003800000 */
.L_x_10:
[----:B-1----:R-:W-:-:S04]  /*9700*/  IMAD.U32 R3, RZ, RZ, UR40 ;  /* 0x00000028ff037e24 */ /* 0x002fc8000f8e00ff */
[----:B------:R1:W2:Y:S03]  /*9710*/  SYNCS.PHASECHK.TRANS64.TRYWAIT P1, [R3+URZ+0x13200], R0 ;  /* 0x01320000030075a7 */ /* 0x0002a6000802017f */
[----:B--2---:R-:W-:Y:S05]  /*9720*/  @!P1 NANOSLEEP.SYNCS 0x989680 ;  /* 0x009896800000995d */ /* 0x004fea0003900000 */
[----:B------:R-:W2:Y:S02]  /*9730*/  @!P1 SYNCS.PHASECHK.TRANS64 P1, [R3+URZ+0x13200], R0 ;  /* 0x01320000030095a7 */ /* 0x000ea4000802007f */
[----:B--2---:R-:W-:Y:S05]  /*9740*/  @!P1 BRA `(.L_x_10) ;  /* 0xfffffffc00ec9947 */ /* 0x004fea000383ffff */
[----:B------:R-:W-:Y:S05]  /*9750*/  BRA `(.L_x_90) ;  /* 0xffffff7c00607947 */ /* 0x000fea000383ffff */
.L_x_14:
[----:B--2---:R2:W3:Y:S02]  /*9760*/  SYNCS.PHASECHK.TRANS64.TRYWAIT P1, [R4+URZ+0x13230], R3 ;  /* 0x01323003040075a7 */ /* 0x0044e4000802017f */
[----:B---3--:R-:W-:Y:S05]  /*9770*/  @!P1 NANOSLEEP.SYNCS 0x989680 ;  /* 0x009896800000995d */ /* 0x008fea0003900000 */
[----:B------:R-:W3:Y:S02]  /*9780*/  @!P1 SYNCS.PHASECHK.TRANS64 P1, [R4+URZ+0x13230], R3 ;  /* 0x01323003040095a7 */ /* 0x000ee4000802007f */
[----:B---3--:R-:W-:Y:S05]  /*9790*/  @!P1 BRA `(.L_x_14) ;  /* 0xfffffffc00f09947 */ /* 0x008fea000383ffff */
[----:B------:R-:W-:Y:S05]  /*97a0*/  BRA `(.L_x_13) ;  /* 0xffffff7c007c7947 */ /* 0x000fea000383ffff */
.L_x_19:
[----:B--2---:R-:W-:-:S04]  /*97b0*/  IMAD.U32 R6, RZ, RZ, UR20 ;  /* 0x00000014ff067e24 */ /* 0x004fc8000f8e00ff */
[----:B------:R2:W3:Y:S03]  /*97c0*/  SYNCS.PHASECHK.TRANS64.TRYWAIT P1, [R6+URZ+0x13230], R3 ;  /* 0x01323003060075a7 */ /* 0x0004e6000802017f */
[----:B---3--:R-:W-:Y:S05]  /*97d0*/  @!P1 NANOSLEEP.SYNCS 0x989680 ;  /* 0x009896800000995d */ /* 0x008fea0003900000 */
[----:B------:R-:W3:Y:S02]  /*97e0*/  @!P1 SYNCS.PHASECHK.TRANS64 P1, [R6+URZ+0x13230], R3 ;  /* 0x01323003060095a7 */ /* 0x000ee4000802007f */
[----:B---3--:R-:W-:Y:S05]  /*97f0*/  @!P1 BRA `(.L_x_19) ;  /* 0xfffffffc00ec9947 */ /* 0x008fea000383ffff */
[----:B------:R-:W-:Y:S05]  /*9800*/  BRA `(.L_x_18) ;  /* 0xffffffa4009c7947 */ /* 0x000fea000383ffff */
.L_x_23:
[----:B--2---:R-:W-:-:S04]  /*9810*/  IMAD.U32 R6, RZ, RZ, UR11 ;  /* 0x0000000bff067e24 */ /* 0x004fc8000f8e00ff */
[----:B------:R2:W3:Y:S03]  /*9820*/  SYNCS.PHASECHK.TRANS64.TRYWAIT P1, [R6+URZ+0x13250], R3 ;  /* 0x01325003060075a7 */ /* 0x0004e6000802017f */
[----:B---3--:R-:W-:Y:S05]  /*9830*/  @!P1 NANOSLEEP.SYNCS 0x989680 ;  /* 0x009896800000995d */ /* 0x008fea0003900000 */
[----:B------:R-:W3:Y:S02]  /*9840*/  @!P1 SYNCS.PHASECHK.TRANS64 P1, [R6+URZ+0x13250], R3 ;  /* 0x01325003060095a7 */ /* 0x000ee4000802007f */
[----:B---3--:R-:W-:Y:S05]  /*9850*/  @!P1 BRA `(.L_x_23) ;  /* 0xfffffffc00ec9947 */ /* 0x008fea000383ffff */
[----:B------:R-:W-:Y:S05]  /*9860*/  BRA `(.L_x_22) ;  /* 0xffffffa800a87947 */ /* 0x000fea000383ffff */
.L_x_29:
[----:B--2---:R-:W-:-:S04]  /*9870*/  IMAD.U32 R7, RZ, RZ, UR8 ;  /* 0x00000008ff077e24 */ /* 0x004fc8000f8e00ff */
[----:B------:R2:W3:Y:S03]  /*9880*/  SYNCS.PHASECHK.TRANS64.TRYWAIT P1, [R7+URZ+0x13250], R0 ;  /* 0x01325000070075a7 */ /* 0x0004e6000802017f */
[----:B---3--:R-:W-:Y:S05]  /*9890*/  @!P1 NANOSLEEP.SYNCS 0x989680 ;  /* 0x009896800000995d */ /* 0x008fea0003900000 */
[----:B------:R-:W3:Y:S02]  /*98a0*/  @!P1 SYNCS.PHASECHK.TRANS64 P1, [R7+URZ+0x13250], R0 ;  /* 0x01325000070095a7 */ /* 0x000ee4000802007f */
[----:B---3--:R-:W-:Y:S05]  /*98b0*/  @!P1 BRA `(.L_x_29) ;  /* 0xfffffffc00ec9947 */ /* 0x008fea000383ffff */
[----:B------:R-:W-:Y:S05]  /*98c0*/  BRA `(.L_x_28) ;  /* 0xffffffc400e87947 */ /* 0x000fea000383ffff */
.L_x_39:
[----:B------:R-:W-:Y:S02]  /*98d0*/  IMAD.MOV.U32 R13, RZ, RZ, R22 ;  /* 0x000000ffff0d7224 */ /* 0x000fe400078e0016 */
[----:B------:R-:W-:Y:S02]  /*98e0*/  IMAD.MOV.U32 R12, RZ, RZ, RZ ;  /* 0x000000ffff0c7224 */ /* 0x000fe400078e00ff */
[----:B------:R-:W-:Y:S02]  /*98f0*/  IMAD.MOV.U32 R11, RZ, RZ, 0x1f ;  /* 0x0000001fff0b7424 */ /* 0x000fe400078e00ff */
[----:B------:R-:W-:-:S07]  /*9900*/  IMAD.MOV.U32 R15, RZ, RZ, -0x1 ;  /* 0xffffffffff0f7424 */ /* 0x000fce00078e00ff */
[----:B------:R-:W-:Y:S05]  /*9910*/  WARPSYNC.COLLECTIVE R15, `(.L_x_91) ;  /* 0x000000000f087348 */ /* 0x000fea0003c00000 */
[----:B------:R1:W2:Y:S02]  /*9920*/  SHFL.IDX P6, R14, R13, R12, R11 ;  /* 0x0000000c0d0e7389 */ /* 0x0002a400000c000b */
[----:B-12---:R-:W-:Y:S01]  /*9930*/  ENDCOLLECTIVE ;  /* 0x000000000000791b */ /* 0x006fe20003800000 */
.L_x_91:
[----:B------:R-:W-:Y:S05]  /*9940*/  BRA `(.L_x_92) ;  /* 0xffffffe400147947 */ /* 0x000fea000383ffff */
.L_x_41:
[----:B------:R-:W-:Y:S01]  /*9950*/  BSSY B0, `(.L_x_93) ;  /* 0x0000006000007945 */ /* 0x000fe20003800000 */
[----:B------:R-:W-:-:S07]  /*9960*/  IMAD.MOV.U32 R15, RZ, RZ, -0x1 ;  /* 0xffffffffff0f7424 */ /* 0x000fce00078e00ff */
[----:B-1----:R-:W-:Y:S05]  /*9970*/  WARPSYNC.COLLECTIVE R15, `(.L_x_94) ;  /* 0x000000000f0c7348 */ /* 0x002fea0003c00000 */
[----:B------:R-:W-:Y:S02]  /*9980*/  ELECT P6, UR62, PT ;  /* 0x00000000003e782f */ /* 0x000fe400038c0000 */
[----:B------:R-:W-:Y:S01]  /*9990*/  MOV R14, UR62 ;  /* 0x0000003e000e7c02 */ /* 0x000fe20008000f00 */
[----:B-1----:R-:W-:Y:S10]  /*99a0*/  ENDCOLLECTIVE ;  /* 0x000000000000791b */ /* 0x002ff40003800000 */
.L_x_94:
[----:B------:R-:W-:Y:S05]  /*99b0*/  BSYNC B0 ;  /* 0x0000000000007941 */ /* 0x000fea0003800000 */
.L_x_93:
[----:B------:R-:W-:Y:S05]  /*99c0*/  BRA `(.L_x_95) ;  /* 0xffffffe400187947 */ /* 0x000fea000383ffff */
.L_x_44:
[----:B---3--:R3:W4:Y:S02]  /*99d0*/  SYNCS.PHASECHK.TRANS64.TRYWAIT P3, [R11+URZ+0x13280], R10 ;  /* 0x0132800a0b0075a7 */ /* 0x008724000806017f */
[----:B----4-:R-:W-:Y:S05]  /*99e0*/  @!P3 NANOSLEEP.SYNCS 0x989680 ;  /* 0x009896800000b95d */ /* 0x010fea0003900000 */
[----:B------:R-:W4:Y:S02]  /*99f0*/  @!P3 SYNCS.PHASECHK.TRANS64 P3, [R11+URZ+0x13280], R10 ;  /* 0x0132800a0b00b5a7 */ /* 0x000f24000806007f */
[----:B----4-:R-:W-:Y:S05]  /*9a00*/  @!P3 BRA `(.L_x_44) ;  /* 0xfffffffc00f0b947 */ /* 0x010fea000383ffff */
[----:B------:R-:W-:Y:S05]  /*9a10*/  BRA `(.L_x_96) ;  /* 0xffffffe4006c7947 */ /* 0x000fea000383ffff */
.L_x_46:
[----:B--2---:R2:W4:Y:S02]  /*9a20*/  SYNCS.PHASECHK.TRANS64.TRYWAIT P3, [R11+URZ+0x13240], R10 ;  /* 0x0132400a0b0075a7 */ /* 0x004524000806017f */
[----:B----4-:R-:W-:Y:S05]  /*9a30*/  @!P3 NANOSLEEP.SYNCS 0x989680 ;  /* 0x009896800000b95d */ /* 0x010fea0003900000 */
[----:B------:R-:W4:Y:S02]  /*9a40*/  @!P3 SYNCS.PHASECHK.TRANS64 P3, [R11+URZ+0x13240], R10 ;  /* 0x0132400a0b00b5a7 */ /* 0x000f24000806007f */
[----:B----4-:R-:W-:Y:S05]  /*9a50*/  @!P3 BRA `(.L_x_46) ;  /* 0xfffffffc00f0b947 */ /* 0x010fea000383ffff */
[----:B------:R-:W-:Y:S05]  /*9a60*/  BRA `(.L_x_97) ;  /* 0xffffffe400b87947 */ /* 0x000fea000383ffff */
.L_x_48:
[----:B------:R-:W-:-:S04]  /*9a70*/  IMAD.U32 R5, RZ, RZ, UR40 ;  /* 0x00000028ff057e24 */ /* 0x000fc8000f8e00ff */
[----:B------:R1:W1:Y:S03]  /*9a80*/  SYNCS.PHASECHK.TRANS64.TRYWAIT P0, [R5+URZ+0x13220], R4 ;  /* 0x01322004050075a7 */ /* 0x000266000800017f */
[----:B-1----:R-:W-:Y:S05]  /*9a90*/  @!P0 NANOSLEEP.SYNCS 0x989680 ;  /* 0x009896800000895d */ /* 0x002fea0003900000 */
[----:B------:R-:W1:Y:S02]  /*9aa0*/  @!P0 SYNCS.PHASECHK.TRANS64 P0, [R5+URZ+0x13220], R4 ;  /* 0x01322004050085a7 */ /* 0x000e64000800007f */
[----:B-1----:R-:W-:Y:S05]  /*9ab0*/  @!P0 BRA `(.L_x_48) ;  /* 0xfffffffc00ec8947 */ /* 0x002fea000383ffff */
[----:B------:R-:W-:Y:S05]  /*9ac0*/  BRA `(.L_x_98) ;  /* 0xffffffe800487947 */ /* 0x000fea000383ffff */
.L_x_54:
[----:B---3--:R3:W4:Y:S02]  /*9ad0*/  SYNCS.PHASECHK.TRANS64.TRYWAIT P0, [R8+URZ+0x13280], R9 ;  /* 0x01328009080075a7 */ /* 0x008724000800017f */
[----:B----4-:R-:W-:Y:S05]  /*9ae0*/  @!P0 NANOSLEEP.SYNCS 0x989680 ;  /* 0x009896800000895d */ /* 0x010fea0003900000 */
[----:B------:R-:W4:Y:S02]  /*9af0*/  @!P0 SYNCS.PHASECHK.TRANS64 P0, [R8+URZ+0x13280], R9 ;  /* 0x01328009080085a7 */ /* 0x000f24000800007f */
[----:B----4-:R-:W-:Y:S05]  /*9b00*/  @!P0 BRA `(.L_x_54) ;  /* 0xfffffffc00f08947 */ /* 0x010fea000383ffff */
[----:B------:R-:W-:Y:S05]  /*9b10*/  BRA `(.L_x_99) ;  /* 0xffffffe800d87947 */ /* 0x000fea000383ffff */
.L_x_59:
[----:B--2---:R2:W4:Y:S02]  /*9b20*/  SYNCS.PHASECHK.TRANS64.TRYWAIT P0, [R8+URZ+0x13240], R9 ;  /* 0x01324009080075a7 */ /* 0x004524000800017f */
[----:B----4-:R-:W-:Y:S05]  /*9b30*/  @!P0 NANOSLEEP.SYNCS 0x989680 ;  /* 0x009896800000895d */ /* 0x010fea0003900000 */
[----:B------:R-:W4:Y:S02]  /*9b40*/  @!P0 SYNCS.PHASECHK.TRANS64 P0, [R8+URZ+0x13240], R9 ;  /* 0x01324009080085a7 */ /* 0x000f24000800007f */
[----:B----4-:R-:W-:Y:S05]  /*9b50*/  @!P0 BRA `(.L_x_59) ;  /* 0xfffffffc00f08947 */ /* 0x010fea000383ffff */
[----:B------:R-:W-:Y:S05]  /*9b60*/  BRA `(.L_x_100) ;  /* 0xffffffec004c7947 */ /* 0x000fea000383ffff */
.L_x_65:
[----:B----4-:R4:W1:Y:S02]  /*9b70*/  SYNCS.PHASECHK.TRANS64.TRYWAIT P3, [R13+URZ+0x13270], R4 ;  /* 0x013270040d0075a7 */ /* 0x010864000806017f */
[----:B-1----:R-:W-:Y:S05]  /*9b80*/  @!P3 NANOSLEEP.SYNCS 0x989680 ;  /* 0x009896800000b95d */ /* 0x002fea0003900000 */
[----:B------:R-:W1:Y:S02]  /*9b90*/  @!P3 SYNCS.PHASECHK.TRANS64 P3, [R13+URZ+0x13270], R4 ;  /* 0x013270040d00b5a7 */ /* 0x000e64000806007f */
[----:B-1----:R-:W-:Y:S05]  /*9ba0*/  @!P3 BRA `(.L_x_65) ;  /* 0xfffffffc00f0b947 */ /* 0x002fea000383ffff */
[----:B------:R-:W-:Y:S05]  /*9bb0*/  BRA `(.L_x_101) ;  /* 0xffffffec00e07947 */ /* 0x000fea000383ffff */
.L_x_67:
[----:B--2---:R2:W3:Y:S02]  /*9bc0*/  SYNCS.PHASECHK.TRANS64.TRYWAIT P3, [R13+URZ+0x13260], R4 ;  /* 0x013260040d0075a7 */ /* 0x0044e4000806017f */
[----:B---3--:R-:W-:Y:S05]  /*9bd0*/  @!P3 NANOSLEEP.SYNCS 0x989680 ;  /* 0x009896800000b95d */ /* 0x008fea0003900000 */
[----:B------:R-:W3:Y:S02]  /*9be0*/  @!P3 SYNCS.PHASECHK.TRANS64 P3, [R13+URZ+0x13260], R4 ;  /* 0x013260040d00b5a7 */ /* 0x000ee4000806007f */
[----:B---3--:R-:W-:Y:S05]  /*9bf0*/  @!P3 BRA `(.L_x_67) ;  /* 0xfffffffc00f0b947 */ /* 0x008fea000383ffff */
[----:B------:R-:W-:Y:S05]  /*9c00*/  BRA `(.L_x_102) ;  /* 0xffffffec00ec7947 */ /* 0x000fea000383ffff */
.L_x_72:
[----:B---3--:R3:W1:Y:S02]  /*9c10*/  SYNCS.PHASECHK.TRANS64.TRYWAIT P0, [R0+URZ+0x13270], R3 ;  /* 0x01327003000075a7 */ /* 0x008664000800017f */
[----:B-1----:R-:W-:Y:S05]  /*9c20*/  @!P0 NANOSLEEP.SYNCS 0x989680 ;  /* 0x009896800000895d */ /* 0x002fea0003900000 */
[----:B------:R-:W1:Y:S02]  /*9c30*/  @!P0 SYNCS.PHASECHK.TRANS64 P0, [R0+URZ+0x13270], R3 ;  /* 0x01327003000085a7 */ /* 0x000e64000800007f */
[----:B-1----:R-:W-:Y:S05]  /*9c40*/  @!P0 BRA `(.L_x_72) ;  /* 0xfffffffc00f08947 */ /* 0x002fea000383ffff */
[----:B------:R-:W-:Y:S05]  /*9c50*/  BRA `(.L_x_103) ;  /* 0xfffffff000d47947 */ /* 0x000fea000383ffff */
.L_x_74:
[----:B---3--:R3:W1:Y:S02]  /*9c60*/  SYNCS.PHASECHK.TRANS64.TRYWAIT P0, [R0+URZ+0x13260], R5 ;  /* 0x01326005000075a7 */ /* 0x008664000800017f */
[----:B-1----:R-:W-:Y:S05]  /*9c70*/  @!P0 NANOSLEEP.SYNCS 0x989680 ;  /* 0x009896800000895d */ /* 0x002fea0003900000 */
[----:B------:R-:W1:Y:S02]  /*9c80*/  @!P0 SYNCS.PHASECHK.TRANS64 P0, [R0+URZ+0x13260], R5 ;  /* 0x01326005000085a7 */ /* 0x000e64000800007f */
[----:B-1----:R-:W-:Y:S05]  /*9c90*/  @!P0 BRA `(.L_x_74) ;  /* 0xfffffffc00f08947 */ /* 0x002fea000383ffff */
[----:B------:R-:W-:Y:S05]  /*9ca0*/  BRA `(.L_x_104) ;  /* 0xfffffff000e07947 */ /* 0x000fea000383ffff */
.L_x_77:
[----:B--2---:R2:W3:Y:S02]  /*9cb0*/  SYNCS.PHASECHK.TRANS64.TRYWAIT P0, [R6+URZ+0x13220], R0 ;  /* 0x01322000060075a7 */ /* 0x0044e4000800017f */
[----:B---3--:R-:W-:Y:S05]  /*9cc0*/  @!P0 NANOSLEEP.SYNCS 0x989680 ;  /* 0x009896800000895d */ /* 0x008fea0003900000 */
[----:B------:R-:W3:Y:S02]  /*9cd0*/  @!P0 SYNCS.PHASECHK.TRANS64 P0, [R6+URZ+0x13220], R0 ;  /* 0x01322000060085a7 */ /* 0x000ee4000800007f */
[----:B---3--:R-:W-:Y:S05]  /*9ce0*/  @!P0 BRA `(.L_x_77) ;  /* 0xfffffffc00f08947 */ /* 0x008fea000383ffff */
[----:B------:R-:W-:Y:S05]  /*9cf0*/  BRA `(.L_x_105) ;  /* 0xfffffff400cc7947 */ /* 0x000fea000383ffff */
.L_x_81:
[----:B-1----:R1:W2:Y:S02]  /*9d00*/  SYNCS.PHASECHK.TRANS64.TRYWAIT P1, [R5+URZ], R4 ;  /* 0x00000004050075a7 */ /* 0x0022a4000802017f */
[----:B--2---:R-:W-:Y:S05]  /*9d10*/  @!P1 NANOSLEEP.SYNCS 0x989680 ;  /* 0x009896800000995d */ /* 0x004fea0003900000 */
[----:B------:R-:W2:Y:S02]  /*9d20*/  @!P1 SYNCS.PHASECHK.TRANS64 P1, [R5+URZ], R4 ;  /* 0x00000004050095a7 */ /* 0x000ea4000802007f */
[----:B--2---:R-:W-:Y:S05]  /*9d30*/  @!P1 BRA `(.L_x_81) ;  /* 0xfffffffc00f09947 */ /* 0x004fea000383ffff */
[----:B------:R-:W-:Y:S05]  /*9d40*/  BRA `(.L_x_106) ;  /* 0xfffffff800147947 */ /* 0x000fea000383ffff */
.L_x_82:
[----:B--2---:R2:W3:Y:S02]  /*9d50*/  SYNCS.PHASECHK.TRANS64.TRYWAIT P1, [R9+URZ], R0 ;  /* 0x00000000090075a7 */ /* 0x0044e4000802017f */
[----:B---3--:R-:W-:Y:S05]  /*9d60*/  @!P1 NANOSLEEP.SYNCS 0x989680 ;  /* 0x009896800000995d */ /* 0x008fea0003900000 */
[----:B------:R-:W3:Y:S02]  /*9d70*/  @!P1 SYNCS.PHASECHK.TRANS64 P1, [R9+URZ], R0 ;  /* 0x00000000090095a7 */ /* 0x000ee4000802007f */
[----:B---3--:R-:W-:Y:S05]  /*9d80*/  @!P1 BRA `(.L_x_82) ;  /* 0xfffffffc00f09947 */ /* 0x008fea000383ffff */
[----:B------:R-:W-:Y:S05]  /*9d90*/  BRA `(.L_x_107) ;  /* 0xfffffff800087947 */ /* 0x000fea000383ffff */
.L_x_84:
[----:B---3--:R3:W4:Y:S02]  /*9da0*/  SYNCS.PHASECHK.TRANS64.TRYWAIT P1, [R19+URZ+0x13260], R4 ;  /* 0x01326004130075a7 */ /* 0x008724000802017f */
[----:B----4-:R-:W-:Y:S05]  /*9db0*/  @!P1 NANOSLEEP.SYNCS 0x989680 ;  /* 0x009896800000995d */ /* 0x010fea0003900000 */
[----:B------:R-:W4:Y:S02]  /*9dc0*/  @!P1 SYNCS.PHASECHK.TRANS64 P1, [R19+URZ+0x13260], R4 ;  /* 0x01326004130095a7 */ /* 0x000f24000802007f */
[----:B----4-:R-:W-:Y:S05]  /*9dd0*/  @!P1 BRA `(.L_x_84) ;  /* 0xfffffffc00f09947 */ /* 0x010fea000383ffff */
[----:B------:R-:W-:Y:S05]  /*9de0*/  BRA `(.L_x_108) ;  /* 0xfffffff800087947 */ /* 0x000fea000383ffff */
.L_x_86:
[----:B----4-:R4:W1:Y:S02]  /*9df0*/  SYNCS.PHASECHK.TRANS64.TRYWAIT P1, [R7+URZ+0x13260], R0 ;  /* 0x01326000070075a7 */ /* 0x010864000802017f */
[----:B-1----:R-:W-:Y:S05]  /*9e00*/  @!P1 NANOSLEEP.SYNCS 0x989680 ;  /* 0x009896800000995d */ /* 0x002fea0003900000 */
[----:B------:R-:W1:Y:S02]  /*9e10*/  @!P1 SYNCS.PHASECHK.TRANS64 P1, [R7+URZ+0x13260], R0 ;  /* 0x01326000070095a7 */ /* 0x000e64000802007f */
[----:B-1----:R-:W-:Y:S05]  /*9e20*/  @!P1 BRA `(.L_x_86) ;  /* 0xfffffffc00f09947 */ /* 0x002fea000383ffff */
[----:B------:R-:W-:Y:S05]  /*9e30*/  BRA `(.L_x_109) ;  /* 0xfffffff800087947 */ /* 0x000fea000383ffff */
.L_x_88:
[----:B------:R1:W1:Y:S02]  /*9e40*/  SYNCS.PHASECHK.TRANS64.TRYWAIT P0, [R19+URZ+0x13280], R4 ;  /* 0x01328004130075a7 */ /* 0x000264000800017f */
[----:B-1----:R-:W-:Y:S05]  /*9e50*/  @!P0 NANOSLEEP.SYNCS 0x989680 ;  /* 0x009896800000895d */ /* 0x002fea0003900000 */
[----:B------:R-:W1:Y:S02]  /*9e60*/  @!P0 SYNCS.PHASECHK.TRANS64 P0, [R19+URZ+0x13280], R4 ;  /* 0x01328004130085a7 */ /* 0x000e64000800007f */
[----:B-1----:R-:W-:Y:S05]  /*9e70*/  @!P0 BRA `(.L_x_88) ;  /* 0xfffffffc00f08947 */ /* 0x002fea000383ffff */
[----:B------:R-:W-:Y:S05]  /*9e80*/  BRA `(.L_x_89) ;  /* 0xfffffff800047947 */ /* 0x000fea000383ffff */
.L_x_110:
[----:B------:R-:W-:-:S00]  /*9e90*/  BRA `(.L_x_110) ;  /* 0xfffffffc00fc7947 */ /* 0x000fc0000383ffff */
[----:B------:R-:W-:-:S00]  /*9ea0*/  NOP ;  /* 0x0000000000007918 */ /* 0x000fc00000000000 */
        /* <DEDUP_REMOVED lines=13> */
.L_x_2163:


//--------------------- .text._ZN7cutlass13device_kernelIN5flash11enable_sm90INS1_16FlashAttnFwdSm90INS1_25CollectiveMainloopFwdSm90ILi2EN4cute5tupleIJNS5_1CILi1EEES8_S8_EEENS6_IJNS7_ILi192EEENS7_ILi160EEENS7_ILi64EEEEEELi64ENS_12float_e4m3_tEfNS_4arch4Sm90ELb0ELb0ELb0ELb1ELb0ELb0ELb0ELb1ELb1ELb0ELb0ELb0EEENS1_21CollectiveEpilogueFwdINS6_IJSA_SC_SB_EEES9_NS_10bfloat16_tESG_Li384ELb1ELb0ELb0ELb1EEENS1_36VarlenDynamicPersistentTileSchedulerILi192ELi160ELi384ELi128ELb0ELb0ELb1ELb0ELb1ELb1EEEEEEEEEvNT_6ParamsE --------------------------
	.section	.text._ZN7cutlass13device_kernelIN5flash11enable_sm90INS1_16FlashAttnFwdSm90INS1_25CollectiveMainloopFwdSm90ILi2EN4cute5tupleIJNS5_1CILi1EEES8_S8_EEENS6_IJNS7_ILi192EEENS7_ILi160EEENS7_ILi64EEEEEELi64ENS_12float_e4m3_tEfNS_4arch4Sm90ELb0ELb0ELb0ELb1ELb0ELb0ELb0ELb1ELb1ELb0ELb0ELb0EEENS1_21CollectiveEpilogueFwdINS6_IJSA_SC_SB_EEES9_NS_10bfloat16_tESG_Li384ELb1ELb0ELb0ELb1EEENS1_36VarlenDynamicPersistentTileSchedulerILi192ELi160ELi384ELi128ELb0ELb0ELb1ELb0ELb1ELb1EEEEEEEEEvNT_6ParamsE,"ax",@progbits
	.align	128
.text._ZN7cutlass13device_kernelIN5flash11enable_sm90INS1_16FlashAttnFwdSm90INS1_25CollectiveMainloopFwdSm90ILi2EN4cute5tupleIJNS5_1CILi1EEES8_S8_EEENS6_IJNS7_ILi192EEENS7_ILi160EEENS7_ILi64EEEEEELi64ENS_12float_e4m3_tEfNS_4arch4Sm90ELb0ELb0ELb0ELb1ELb0ELb0ELb0ELb1ELb1ELb0ELb0ELb0EEENS1_21CollectiveEpilogueFwdINS6_IJSA_SC_SB_EEES9_NS_10bfloat16_tESG_Li384ELb1ELb0ELb0ELb1EEENS1_36VarlenDynamicPersistentTileSchedulerILi192ELi160ELi384ELi128ELb0ELb0ELb1ELb0ELb1ELb1EEEEEEEEEvNT_6ParamsE:
        .type           _ZN7cutlass13device_kernelIN5flash11enable_sm90INS1_16FlashAttnFwdSm90INS1_25CollectiveMainloopFwdSm90ILi2EN4cute5tupleIJNS5_1CILi1EEES8_S8_EEENS6_IJNS7_ILi192EEENS7_ILi160EEENS7_ILi64EEEEEELi64ENS_12float_e4m3_tEfNS_4arch4Sm90ELb0ELb0ELb0ELb1ELb0ELb0ELb0ELb1ELb1ELb0ELb0ELb0EEENS1_21CollectiveEpilogueFwdINS6_IJSA_SC_SB_EEES9_NS_10bfloat16_tESG_Li384ELb1ELb0ELb0ELb1EEENS1_36VarlenDynamicPersistentTileSchedulerILi192ELi160ELi384ELi128ELb0ELb0ELb1ELb0ELb1ELb1EEEEEEEEEvNT_6ParamsE,@function
        .size           _ZN7cutlass13device_kernelIN5flash11enable_sm90INS1_16FlashAttnFwdSm90INS1_25CollectiveMainloopFwdSm90ILi2EN4cute5tupleIJNS5_1CILi1EEES8_S8_EEENS6_IJNS7_ILi192EEENS7_ILi160EEENS7_ILi64EEEEEELi64ENS_12float_e4m3_tEfNS_4arch4Sm90ELb0ELb0ELb0ELb1ELb0ELb0ELb0ELb1ELb1ELb0ELb0ELb0EEENS1_21CollectiveEpilogueFwdINS6_IJSA_SC_SB_EEES9_NS_10bfloat16_tESG_Li384ELb1ELb0ELb0ELb1EEENS1_36VarlenDynamicPersistentTileSchedulerILi192ELi160ELi384ELi128ELb0ELb0ELb1ELb0ELb1ELb1EEEEEEEEEvNT_6ParamsE,(.L_x_2164 - _ZN7cutlass13device_kernelIN5flash11enable_sm90INS1_16FlashAttnFwdSm90INS1_25CollectiveMainloopFwdSm90ILi2EN4cute5tupleIJNS5_1CILi1EEES8_S8_EEENS6_IJNS7_ILi192EEENS7_ILi160EEENS7_ILi64EEEEEELi64ENS_12float_e4m3_tEfNS_4arch4Sm90ELb0ELb0ELb0ELb1ELb0ELb0ELb0ELb1ELb1ELb0ELb0ELb0EEENS1_21CollectiveEpilogueFwdINS6_IJSA_SC_SB_EEES9_NS_10bfloat16_tESG_Li384ELb1ELb0ELb0ELb1EEENS1_36VarlenDynamicPersistentTileSchedulerILi192ELi160ELi384ELi128ELb0ELb0ELb1ELb0ELb1ELb1EEEEEEEEEvNT_6ParamsE)
        .other          _ZN7cutlass13device_kernelIN5flash11enable_sm90INS1_16FlashAttnFwdSm90INS1_25CollectiveMainloopFwdSm90ILi2EN4cute5tupleIJNS5_1CILi1EEES8_S8_EEENS6_IJNS7_ILi192EEENS7_ILi160EEENS7_ILi64EEEEEELi64ENS_12float_e4m3_tEfNS_4arch4Sm90ELb0ELb0ELb0ELb1ELb0ELb0ELb0ELb1ELb1ELb0ELb0ELb0EEENS1_21CollectiveEpilogueFwdINS6_IJSA_SC_SB_EEES9_NS_10bfloat16_tESG_Li384ELb1ELb0ELb0ELb1EEENS1_36VarlenDynamicPersistentTileSchedulerILi192ELi160ELi384ELi128ELb0ELb0ELb1ELb0ELb1ELb1EEEEEEEEEvNT_6ParamsE,@"STO_CUDA_ENTRY STV_DEFAULT"
_ZN7cutlass13device_kernelIN5flash11enable_sm90INS1_16FlashAttnFwdSm90INS1_25CollectiveMainloopFwdSm90ILi2EN4cute5tupleIJNS5_1CILi1EEES8_S8_EEENS6_IJNS7_ILi192EEENS7_ILi160EEENS7_ILi64EEEEEELi64ENS_12float_e4m3_tEfNS_4arch4Sm90ELb0ELb0ELb0ELb1ELb0ELb0ELb0ELb1ELb1ELb0ELb0ELb0EEENS1_21CollectiveEpilogueFwdINS6_IJSA_SC_SB_EEES9_NS_10bfloat16_tESG_Li384ELb1ELb0ELb0ELb1EEENS1_36VarlenDynamicPersistentTileSchedulerILi192ELi160ELi384ELi128ELb0ELb0ELb1ELb0ELb1ELb1EEEEEEEEEvNT_6ParamsE:
[----:B------:R-:W0:Y:S02]  /*0000*/  LDC R1, c[0x0][0x28] ;  /* 0x00000a00ff017b82 */ /* 0x000e240000000800 */
[----:B0-----:R-:W-:Y:S01]  /*0010*/  VIADD R1, R1, 0xfffffff8 ;  /* 0xfffffff801017836 */ /* 0x001fe20000000000 */
[----:B------:R-:W0:Y:S01]  /*0020*/  S2R R3, SR_TID.X ;  /* 0x0000000000037919 */ /* 0x000e220000002100 */
[----:B------:R-:W-:Y:S01]  /*0030*/  ELECT P0, URZ, PT ;  /* 0x00000000003f782f */ /* 0x000fe20003800000 */
[----:B------:R-:W-:Y:S01]  /*0040*/  BSSY B0, `(.L_x_111) ;  /* 0x0000011000007945 */ /* 0x000fe20003800000 */
[----:B0-----:R-:W-:-:S05]  /*0050*/  SHF.R.U32.HI R0, RZ, 0x5, R3 ;  /* 0x00000005ff007819 */ /* 0x001fca0000011603 */
[----:B------:R-:W0:Y:S02]  /*0060*/  SHFL.IDX PT, R2, R0, RZ, 0x1f ;  /* 0x00001fff00027589 */ /* 0x000e2400000e0000 */
[----:B0-----:R-:W-:Y:S02]  /*0070*/  ISETP.EQ.AND P0, PT, R2, RZ, P0 ;  /* 0x000000ff0200720c */ /* 0x001fe40000702270 */
[----:B------:R-:W-:-:S11]  /*0080*/  SHF.R.U32.HI R2, RZ, 0x7, R3 ;  /* 0x00000007ff027819 */ /* 0x000fd60000011603 */
[----:B------:R-:W-:Y:S05]  /*0090*/  @!P0 BRA `(.L_x_112) ;  /* 0x00000000002c8947 */ /* 0x000fea0003800000 */
[----:B------:R-:W-:Y:S02]  /*00a0*/  ULDC.64 UR4, c[0x0][0x198] ;  /* 0x0000660000047ab9 */ /* 0x000fe40000000a00 */
[----:B------:R-:W-:Y:S02]  /*00b0*/  UIADD3 UR6, UP0, UR4, 0x270, URZ ;  /* 0x0000027004067890 */ /* 0x000fe4000ff1e03f */
[----:B------:R-:W-:Y:S02]  /*00c0*/  UIADD3 UR8, UP1, UR4, 0x370, URZ ;  /* 0x0000037004087890 */ /* 0x000fe4000ff3e03f */
[----:B------:R-:W-:Y:S02]  /*00d0*/  UIADD3 UR4, UP2, UR4, 0x470, URZ ;  /* 0x0000047004047890 */ /* 0x000fe4000ff5e03f */
[----:B------:R-:W-:Y:S02]  /*00e0*/  UIADD3.X UR7, URZ, UR5, URZ, UP0, !UPT ;  /* 0x000000053f077290 */ /* 0x000fe400087fe43f */
[----:B------:R-:W-:-:S02]  /*00f0*/  UIADD3.X UR9, URZ, UR5, URZ, UP1, !UPT ;  /* 0x000000053f097290 */ /* 0x000fc40008ffe43f */
[----:B------:R-:W-:-:S05]  /*0100*/  UIADD3.X UR5, URZ, UR5, URZ, UP2, !UPT ;  /* 0x000000053f057290 */ /* 0x000fca00097fe43f */
[----:B------:R0:W-:Y:S02]  /*0110*/  UTMACCTL.PF [UR6] ;  /* 0x00000000060079b9 */ /* 0x0001e40008040000 */
[----:B------:R0:W-:Y:S02]  /*0120*/  UTMACCTL.PF [UR8] ;  /* 0x00000000080079b9 */ /* 0x0001e40008040000 */
[----:B------:R0:W-:Y:S02]  /*0130*/  UTMACCTL.PF [UR4] ;  /* 0x00000000040079b9 */ /* 0x0001e40008040000 */
[----:B0-----:R-:W-:Y:S01]  /*0140*/  NOP ;  /* 0x0000000000007918 */ /* 0x001fe20000000000 */
.L_x_112:
[----:B------:R-:W-:Y:S05]  /*0150*/  BSYNC B0 ;  /* 0x0000000000007941 */ /* 0x000fea0003800000 */
.L_x_111:
[----:B------:R-:W-:Y:S01]  /*0160*/  VOTEU.ANY UP0, P0 ;  /* 0x00000000003f7886 */ /* 0x000fe20000000100 */
[----:B------:R-:W0:Y:S01]  /*0170*/  SHFL.IDX PT, R2, R2, RZ, 0x1f ;  /* 0x00001fff02027589 */ /* 0x000e2200000e0000 */
[----:B------:R-:W-:Y:S01]  /*0180*/  UMOV UR4, 0x1 ;  /* 0x0000000100047882 */ /* 0x000fe20000000000 */
[----:B------:R-:W-:Y:S01]  /*0190*/  UMOV UR7, 0x180 ;  /* 0x0000018000077882 */ /* 0x000fe20000000000 */
[----:B------:R-:W-:Y:S01]  /*01a0*/  VOTEU.ANY UP1, P0 ;  /* 0x00000000003f7886 */ /* 0x000fe20000020100 */
[----:B------:R-:W1:Y:S01]  /*01b0*/  @UP0 S2UR UR8, SR_CgaCtaId ;  /* 0x00000000000809c3 */ /* 0x000e620000008800 */
[----:B------:R-:W2:Y:S01]  /*01c0*/  SHFL.IDX PT, R3, R0, RZ, 0x1f ;  /* 0x00001fff00037589 */ /* 0x000ea200000e0000 */
[----:B------:R-:W-:Y:S01]  /*01d0*/  @UP0 UMOV UR6, 0x400 ;  /* 0x0000040000060882 */ /* 0x000fe20000000000 */
[----:B------:R-:W-:-:S04]  /*01e0*/  @UP0 UIADD3 UR4, -UR4, 0x100000, URZ ;  /* 0x0010000004040890 */ /* 0x000fc8000fffe13f */
[----:B------:R-:W-:Y:S02]  /*01f0*/  @UP0 USHF.L.U32 UR5, UR4, 0xb, URZ ;  /* 0x0000000b04050899 */ /* 0x000fe4000800063f */
[----:B------:R-:W-:Y:S01]  /*0200*/  @UP0 USHF.L.U32 UR4, UR4, 0x1, URZ ;  /* 0x0000000104040899 */ /* 0x000fe2000800063f */
[----:B------:R-:W-:Y:S01]  /*0210*/  VOTEU.ANY UP2, P0 ;  /* 0x00000000003f7886 */ /* 0x000fe20000040100 */
[----:B0-----:R-:W-:Y:S01]  /*0220*/  R2UR UR9, R2 ;  /* 0x00000000020972ca */ /* 0x001fe200000e0000 */
[----:B-1----:R-:W-:Y:S01]  /*0230*/  @UP0 ULEA UR8, UR8, UR6, 0x18 ;  /* 0x0000000608080291 */ /* 0x002fe2000f8ec03f */
[----:B--2---:R-:W-:Y:S01]  /*0240*/  ISETP.NE.AND P1, PT, R3, RZ, PT ;  /* 0x000000ff0300720c */ /* 0x004fe20003f25270 */
[----:B------:R-:W-:-:S04]  /*0250*/  @UP0 UIADD3 UR6, -UR7, 0x100000, URZ ;  /* 0x0010000007060890 */ /* 0x000fc8000fffe13f */
[----:B------:R-:W-:Y:S02]  /*0260*/  @UP0 USHF.L.U32 UR7, UR6, 0xb, URZ ;  /* 0x0000000b06070899 */ /* 0x000fe4000800063f */
[----:B------:R-:W-:-:S04]  /*0270*/  @UP0 USHF.L.U32 UR6, UR6, 0x1, URZ ;  /* 0x0000000106060899 */ /* 0x000fc8000800063f */
[----:B------:R-:W-:Y:S01]  /*0280*/  UISETP.NE.AND UP0, UPT, UR9, URZ, UPT ;  /* 0x0000003f0900728c */ /* 0x000fe2000bf05270 */
[----:B------:R-:W0:Y:S02]  /*0290*/  FENCE.VIEW.ASYNC.S ;  /* 0x00000000000073c6 */ /* 0x000e240000000000 */
[----:B0-----:R0:W1:Y:S05]  /*02a0*/  @UP1 SYNCS.EXCH.64 URZ, [UR8+0x13200], UR4 ;  /* 0x01320004083f15b2 */ /* 0x00106a0008000100 */
[----:B------:R0:W2:Y:S01]  /*02b0*/  @UP2 SYNCS.EXCH.64 URZ, [UR8+0x13220], UR6 ;  /* 0x01322006083f25b2 */ /* 0x0000a20008000100 */
[----:B------:R-:W-:Y:S05]  /*02c0*/  @P1 BRA `(.L_x_113) ;  /* 0x0000000000481947 */ /* 0x000fea0003800000 */
[----:B0-----:R-:W0:Y:S01]  /*02d0*/  S2UR UR5, SR_CgaCtaId ;  /* 0x00000000000579c3 */ /* 0x001e220000008800 */
[----:B------:R-:W-:Y:S01]  /*02e0*/  UMOV UR4, 0x400 ;  /* 0x0000040000047882 */ /* 0x000fe20000000000 */
[----:B------:R-:W-:Y:S01]  /*02f0*/  UMOV UR6, 0x1 ;  /* 0x0000000100067882 */ /* 0x000fe20000000000 */
[----:B------:R-:W-:Y:S01]  /*0300*/  UMOV UR9, 0x3 ;  /* 0x0000000300097882 */ /* 0x000fe20000000000 */
[----:B------:R-:W-:-:S04]  /*0310*/  UIADD3 UR6, -UR6, 0x100000, URZ ;  /* 0x0010000006067890 */ /* 0x000fc8000fffe13f */
[----:B------:R-:W-:Y:S02]  /*0320*/  USHF.L.U32 UR7, UR6, 0xb, URZ ;  /* 0x0000000b06077899 */ /* 0x000fe4000800063f */
[----:B------:R-:W-:Y:S01]  /*0330*/  USHF.L.U32 UR6, UR6, 0x1, URZ ;  /* 0x0000000106067899 */ /* 0x000fe2000800063f */
[----:B------:R-:W-:Y:S01]  /*0340*/  ELECT P0, URZ, PT ;  /* 0x00000000003f782f */ /* 0x000fe20003800000 */
[----:B0-----:R-:W-:Y:S02]  /*0350*/  ULEA UR8, UR5, UR4, 0x18 ;  /* 0x0000000405087291 */ /* 0x001fe4000f8ec03f */
[----:B------:R-:W-:-:S04]  /*0360*/  UIADD3 UR4, -UR9, 0x100000, URZ ;  /* 0x0010000009047890 */ /* 0x000fc8000fffe13f */
[----:B------:R-:W-:Y:S02]  /*0370*/  USHF.L.U32 UR5, UR4, 0xb, URZ ;  /* 0x0000000b04057899 */ /* 0x000fe4000800063f */
[----:B------:R-:W-:Y:S01]  /*0380*/  USHF.L.U32 UR4, UR4, 0x1, URZ ;  /* 0x0000000104047899 */ /* 0x000fe2000800063f */
[----:B------:R-:W0:Y:S03]  /*0390*/  FENCE.VIEW.ASYNC.S ;  /* 0x00000000000073c6 */ /* 0x000e260000000000 */
[----:B0-----:R3:W4:Y:S08]  /*03a0*/  SYNCS.EXCH.64 URZ, [UR8+0x13230], UR6 ;  /* 0x01323006083f75b2 */ /* 0x0017300008000100 */
[----:B------:R3:W0:Y:S01]  /*03b0*/  SYNCS.EXCH.64 URZ, [UR8+0x13240], UR4 ;  /* 0x01324004083f75b2 */ /* 0x0006220008000100 */
[----:B------:R3:W0:Y:S01]  /*03c0*/  SYNCS.EXCH.64 URZ, [UR8+0x13238], UR6 ;  /* 0x01323806083f75b2 */ /* 0x0006220008000100 */
[----:B------:R3:W0:Y:S02]  /*03d0*/  SYNCS.EXCH.64 URZ, [UR8+0x13248], UR4 ;  /* 0x01324804083f75b2 */ /* 0x0006240008000100 */
[----:B---3--:R-:W-:Y:S01]  /*03e0*/  NOP ;  /* 0x0000000000007918 */ /* 0x008fe20000000000 */
.L_x_113:
[----:B------:R-:W3:Y:S01]  /*03f0*/  SHFL.IDX PT, R2, R0, RZ, 0x1f ;  /* 0x00001fff00027589 */ /* 0x000ee200000e0000 */
[----:B------:R-:W-:Y:S01]  /*0400*/  NOP ;  /* 0x0000000000007918 */ /* 0x000fe20000000000 */
[----:B---3--:R-:W-:-:S13]  /*0410*/  ISETP.NE.AND P0, PT, R2, RZ, PT ;  /* 0x000000ff0200720c */ /* 0x008fda0003f05270 */
[----:B------:R-:W-:Y:S05]  /*0420*/  @P0 BRA `(.L_x_114) ;  /* 0x0000000000480947 */ /* 0x000fea0003800000 */
[----:B0-----:R-:W0:Y:S01]  /*0430*/  S2UR UR5, SR_CgaCtaId ;  /* 0x00000000000579c3 */ /* 0x001e220000008800 */
[----:B------:R-:W-:Y:S01]  /*0440*/  UMOV UR4, 0x400 ;  /* 0x0000040000047882 */ /* 0x000fe20000000000 */
[----:B------:R-:W-:Y:S01]  /*0450*/  UMOV UR6, 0x80 ;  /* 0x0000008000067882 */ /* 0x000fe20000000000 */
[----:B------:R-:W-:Y:S01]  /*0460*/  UMOV UR7, 0x180 ;  /* 0x0000018000077882 */ /* 0x000fe20000000000 */
[----:B------:R-:W-:Y:S01]  /*0470*/  ELECT P0, URZ, PT ;  /* 0x00000000003f782f */ /* 0x000fe20003800000 */
[----:B0-----:R-:W-:Y:S02]  /*0480*/  ULEA UR8, UR5, UR4, 0x18 ;  /* 0x0000000405087291 */ /* 0x001fe4000f8ec03f */
[----:B------:R-:W-:-:S04]  /*0490*/  UIADD3 UR4, -UR6, 0x100000, URZ ;  /* 0x0010000006047890 */ /* 0x000fc8000fffe13f */
[----:B------:R-:W-:Y:S02]  /*04a0*/  USHF.L.U32 UR5, UR4, 0xb, URZ ;  /* 0x0000000b04057899 */ /* 0x000fe4000800063f */
[----:B------:R-:W-:Y:S02]  /*04b0*/  USHF.L.U32 UR4, UR4, 0x1, URZ ;  /* 0x0000000104047899 */ /* 0x000fe4000800063f */
[----:B------:R-:W-:-:S04]  /*04c0*/  UIADD3 UR6, -UR7, 0x100000, URZ ;  /* 0x0010000007067890 */ /* 0x000fc8000fffe13f */
[----:B------:R-:W-:Y:S02]  /*04d0*/  USHF.L.U32 UR7, UR6, 0xb, URZ ;  /* 0x0000000b06077899 */ /* 0x000fe4000800063f */
[----:B------:R-:W-:Y:S01]  /*04e0*/  USHF.L.U32 UR6, UR6, 0x1, URZ ;  /* 0x0000000106067899 */ /* 0x000fe2000800063f */
[----:B------:R-:W0:Y:S03]  /*04f0*/  FENCE.VIEW.ASYNC.S ;  /* 0x00000000000073c6 */ /* 0x000e260000000000 */
[----:B0-----:R3:W0:Y:S08]  /*0500*/  SYNCS.EXCH.64 URZ, [UR8+0x13250], UR4 ;  /* 0x01325004083f75b2 */ /* 0x0016300008000100 */
[----:B------:R3:W0:Y:S01]  /*0510*/  SYNCS.EXCH.64 URZ, [UR8+0x13260], UR6 ;  /* 0x01326006083f75b2 */ /* 0x0006220008000100 */
[----:B------:R3:W0:Y:S01]  /*0520*/  SYNCS.EXCH.64 URZ, [UR8+0x13258], UR4 ;  /* 0x01325804083f75b2 */ /* 0x0006220008000100 */
[----:B------:R3:W0:Y:S02]  /*0530*/  SYNCS.EXCH.64 URZ, [UR8+0x13268], UR6 ;  /* 0x01326806083f75b2 */ /* 0x0006240008000100 */
[----:B---3--:R-:W-:Y:S01]  /*0540*/  NOP ;  /* 0x0000000000007918 */ /* 0x008fe20000000000 */
.L_x_114:
[----:B------:R-:W3:Y:S01]  /*0550*/  SHFL.IDX PT, R2, R0, RZ, 0x1f ;  /* 0x00001fff00027589 */ /* 0x000ee200000e0000 */
[----:B------:R-:W-:Y:S01]  /*0560*/  NOP ;  /* 0x0000000000007918 */ /* 0x000fe20000000000 */
[----:B---3--:R-:W-:-:S13]  /*0570*/  ISETP.NE.AND P0, PT, R2, RZ, PT ;  /* 0x000000ff0200720c */ /* 0x008fda0003f05270 */
[----:B------:R-:W-:Y:S05]  /*0580*/  @P0 BRA `(.L_x_115) ;  /* 0x0000000000380947 */ /* 0x000fea0003800000 */
[----:B0-----:R-:W0:Y:S01]  /*0590*/  S2UR UR5, SR_CgaCtaId ;  /* 0x00000000000579c3 */ /* 0x001e220000008800 */
[----:B------:R-:W-:Y:S01]  /*05a0*/  UMOV UR4, 0x400 ;  /* 0x0000040000047882 */ /* 0x000fe20000000000 */
[----:B------:R-:W-:Y:S01]  /*05b0*/  UMOV UR7, 0x1 ;  /* 0x0000000100077882 */ /* 0x000fe20000000000 */
[----:B------:R-:W-:Y:S01]  /*05c0*/  ELECT P0, URZ, PT ;  /* 0x00000000003f782f */ /* 0x000fe20003800000 */
[----:B0-----:R-:W-:Y:S02]  /*05d0*/  ULEA UR6, UR5, UR4, 0x18 ;  /* 0x0000000405067291 */ /* 0x001fe4000f8ec03f */
[----:B------:R-:W-:-:S04]  /*05e0*/  UIADD3 UR4, -UR7, 0x100000, URZ ;  /* 0x0010000007047890 */ /* 0x000fc8000fffe13f */
[----:B------:R-:W-:Y:S02]  /*05f0*/  USHF.L.U32 UR5, UR4, 0xb, URZ ;  /* 0x0000000b04057899 */ /* 0x000fe4000800063f */
[----:B------:R-:W-:Y:S01]  /*0600*/  USHF.L.U32 UR4, UR4, 0x1, URZ ;  /* 0x0000000104047899 */ /* 0x000fe2000800063f */
[----:B------:R-:W0:Y:S11]  /*0610*/  FENCE.VIEW.ASYNC.S ;  /* 0x00000000000073c6 */ /* 0x000e360000000000 */
[----:B0-----:R3:W0:Y:S01]  /*0620*/  SYNCS.EXCH.64 URZ, [UR6+0x13270], UR4 ;  /* 0x01327004063f75b2 */ /* 0x0016220008000100 */
[----:B------:R3:W0:Y:S01]  /*0630*/  SYNCS.EXCH.64 URZ, [UR6+0x13280], UR4 ;  /* 0x01328004063f75b2 */ /* 0x0006220008000100 */
[----:B------:R3:W0:Y:S01]  /*0640*/  SYNCS.EXCH.64 URZ, [UR6+0x13278], UR4 ;  /* 0x01327804063f75b2 */ /* 0x0006220008000100 */
[----:B------:R3:W0:Y:S02]  /*0650*/  SYNCS.EXCH.64 URZ, [UR6+0x13288], UR4 ;  /* 0x01328804063f75b2 */ /* 0x0006240008000100 */
[----:B---3--:R-:W-:Y:S01]  /*0660*/  NOP ;  /* 0x0000000000007918 */ /* 0x008fe20000000000 */
.L_x_115:
        /* <DEDUP_REMOVED lines=22> */
.L_x_116:
        /* <DEDUP_REMOVED lines=22> */
.L_x_117:
[----:B------:R-:W-:Y:S01]  /*0930*/  PLOP3.LUT P0, PT, PT, PT, UP0, 0x80, 0x0 ;  /* 0x000000000000781c */ /* 0x000fe20003f0f008 */
[----:B------:R-:W-:Y:S01]  /*0940*/  UMOV UR48, 0x1 ;  /* 0x0000000100307882 */ /* 0x000fe20000000000 */
[----:B------:R-:W-:Y:S01]  /*0950*/  NOP ;  /* 0x0000000000007918 */ /* 0x000fe20000000000 */
[----:B------:R-:W-:Y:S01]  /*0960*/  USEL UR48, UR48, 0x2, !UP0 ;  /* 0x0000000230307887 */ /* 0x000fe2000c000000 */
[----:B------:R-:W-:Y:S01]  /*0970*/  ULDC.64 UR52, c[0x0][0x208] ;  /* 0x0000820000347ab9 */ /* 0x000fe20000000a00 */
[----:B012-4-:R-:W-:Y:S08]  /*0980*/  BAR.SYNC.DEFER_BLOCKING 0x0 ;  /* 0x0000000000007b1d */ /* 0x017ff00000010000 */
[----:B------:R-:W-:Y:S05]  /*0990*/  @!P0 BRA `(.L_x_118) ;  /* 0x0000008000248947 */ /* 0x000fea0003800000 */
.L_x_119:
[----:B------:R-:W-:-:S08]  /*09a0*/  NOP ;  /* 0x0000000000007918 */ /* 0x000fd00000000000 */
[----:B------:R-:W0:Y:S02]  /*09b0*/  USETMAXREG.TRY_ALLOC.CTAPOOL UP0, 0xa0 ;  /* 0x000000a0000079c8 */ /* 0x000e240008000600 */
[----:B0-----:R-:W-:-:S13]  /*09c0*/  PLOP3.LUT P0, PT, PT, PT, UP0, 0x80, 0x0 ;  /* 0x000000000000781c */ /* 0x001fda0003f0f008 */
[----:B------:R-:W-:Y:S05]  /*09d0*/  @!P0 BRA `(.L_x_119) ;  /* 0xfffffffc00f08947 */ /* 0x000fea000383ffff */
[----:B------:R-:W0:Y:S08]  /*09e0*/  S2UR UR5, SR_CgaCtaId ;  /* 0x00000000000579c3 */ /* 0x000e300000008800 */
[----:B------:R-:W-:Y:S06]  /*09f0*/  BAR.ARV 0x8, 0x1a0 ;  /* 0x0206800000007b1d */ /* 0x000fec0000002000 */
[----:B------:R-:W-:-:S02]  /*0a00*/  UMOV UR4, 0x400 ;  /* 0x0000040000047882 */ /* 0x000fc40000000000 */
[----:B------:R-:W-:Y:S01]  /*0a10*/  BAR.SYNC.DEFER_BLOCKING 0x5, 0x200 ;  /* 0x0148000000007b1d */ /* 0x000fe20000010000 */
[----:B0-----:R-:W-:-:S09]  /*0a20*/  ULEA UR4, UR5, UR4, 0x18 ;  /* 0x0000000405047291 */ /* 0x001fd2000f8ec03f */
[----:B------:R-:W0:Y:S01]  /*0a30*/  LDS.128 R28, [UR4+0x132d0] ;  /* 0x0132d004ff1c7984 */ /* 0x000e220008000c00 */
[----:B------:R-:W-:Y:S01]  /*0a40*/  ULDC UR4, c[0x0][0xc14] ;  /* 0x0003050000047ab9 */ /* 0x000fe20000000800 */
[----:B------:R-:W-:Y:S06]  /*0a50*/  BAR.ARV 0x4, 0x200 ;  /* 0x0108000000007b1d */ /* 0x000fec0000002000 */
[----:B0-----:R-:W-:-:S13]  /*0a60*/  ISETP.GE.AND P0, PT, R31, UR4, PT ;  /* 0x000000041f007c0c */ /* 0x001fda000bf06270 */
[----:B------:R-:W-:Y:S05]  /*0a70*/  @P0 EXIT ;  /* 0x000000000000094d */ /* 0x000fea0003800000 */
[----:B------:R-:W0:Y:S01]  /*0a80*/  S2R R0, SR_TID.X ;  /* 0x0000000000007919 */ /* 0x000e220000002100 */
[----:B------:R-:W-:Y:S01]  /*0a90*/  R2UR UR5, R30 ;  /* 0x000000001e0572ca */ /* 0x000fe200000e0000 */
[----:B------:R-:W-:Y:S01]  /*0aa0*/  IMAD.MOV.U32 R156, RZ, RZ, -0x2 ;  /* 0xfffffffeff9c7424 */ /* 0x000fe200078e00ff */
[----:B------:R-:W-:Y:S01]  /*0ab0*/  ULOP3.LUT UR44, UR48, 0x1, URZ, 0xfc, !UPT ;  /* 0x00000001302c7892 */ /* 0x000fe2000f8efc3f */
[----:B------:R-:W-:Y:S01]  /*0ac0*/  UMOV UR36, URZ ;  /* 0x0000003f00247c82 */ /* 0x000fe20008000000 */
[----:B------:R-:W-:Y:S01]  /*0ad0*/  UMOV UR37, URZ ;  /* 0x0000003f00257c82 */ /* 0x000fe20008000000 */
[----:B------:R-:W-:Y:S01]  /*0ae0*/  UMOV UR38, URZ ;  /* 0x0000003f00267c82 */ /* 0x000fe20008000000 */
[----:B0-----:R-:W-:-:S05]  /*0af0*/  VIADD R10, R0, 0xffffff80 ;  /* 0xffffff80000a7836 */ /* 0x001fca0000000000 */
[----:B------:R-:W-:-:S04]  /*0b00*/  SHF.R.S32.HI R0, RZ, 0x1f, R10 ;  /* 0x0000001fff007819 */ /* 0x000fc8000001140a */
[CC--:B------:R-:W-:Y:S02]  /*0b10*/  LEA.HI R2, R0.reuse, R10.reuse, RZ, 0x4 ;  /* 0x0000000a00027211 */ /* 0x0c0fe400078f20ff */
[CC--:B------:R-:W-:Y:S02]  /*0b20*/  LEA.HI R3, R0.reuse, R10.reuse, RZ, 0x5 ;  /* 0x0000000a00037211 */ /* 0x0c0fe400078f28ff */
[----:B------:R-:W-:Y:S02]  /*0b30*/  LEA.HI R23, R0, R10, RZ, 0x7 ;  /* 0x0000000a00177211 */ /* 0x000fe400078f38ff */
[----:B------:R-:W-:Y:S01]  /*0b40*/  SHF.R.S32.HI R5, RZ, 0x4, R2 ;  /* 0x00000004ff057819 */ /* 0x000fe20000011402 */
[----:B------:R-:W-:Y:S01]  /*0b50*/  IMAD.SHL.U32 R4, R3, 0x20, RZ ;  /* 0x0000002003047824 */ /* 0x000fe200078e00ff */
[----:B------:R-:W-:Y:S02]  /*0b60*/  LOP3.LUT R22, R23, 0xffffff80, RZ, 0xc0, !PT ;  /* 0xffffff8017167812 */ /* 0x000fe400078ec0ff */
[----:B------:R-:W-:-:S02]  /*0b70*/  LOP3.LUT R3, R2, 0x3fffff0, RZ, 0xc0, !PT ;  /* 0x03fffff002037812 */ /* 0x000fc400078ec0ff */
[----:B------:R-:W-:Y:S01]  /*0b80*/  LEA.HI R2, R2, R5, RZ, 0x1 ;  /* 0x0000000502027211 */ /* 0x000fe200078f08ff */
[----:B------:R-:W-:Y:S01]  /*0b90*/  IMAD.IADD R22, R10, 0x1, -R22 ;  /* 0x000000010a167824 */ /* 0x000fe200078e0a16 */
[----:B------:R-:W-:Y:S01]  /*0ba0*/  LOP3.LUT R4, R4, 0xfffffc00, RZ, 0xc0, !PT ;  /* 0xfffffc0004047812 */ /* 0x000fe200078ec0ff */
[----:B------:R-:W-:Y:S01]  /*0bb0*/  IMAD.IADD R3, R10, 0x1, -R3 ;  /* 0x000000010a037824 */ /* 0x000fe200078e0a03 */
[----:B------:R-:W-:Y:S02]  /*0bc0*/  LOP3.LUT R2, R2, 0x1ffffffe, RZ, 0xc0, !PT ;  /* 0x1ffffffe02027812 */ /* 0x000fe400078ec0ff */
[----:B------:R-:W-:Y:S01]  /*0bd0*/  SHF.R.S32.HI R7, RZ, 0x1f, R22 ;  /* 0x0000001fff077819 */ /* 0x000fe20000011416 */
[----:B------:R-:W-:Y:S01]  /*0be0*/  IMAD R3, R3, 0x40, R4 ;  /* 0x0000004003037824 */ /* 0x000fe200078e0204 */
[----:B------:R-:W-:Y:S01]  /*0bf0*/  SHF.R.S32.HI R23, RZ, 0x7, R23 ;  /* 0x00000007ff177819 */ /* 0x000fe20000011417 */
[----:B------:R-:W-:Y:S01]  /*0c00*/  IMAD.IADD R2, R5, 0x1, -R2 ;  /* 0x0000000105027824 */ /* 0x000fe200078e0a02 */
[----:B------:R-:W-:-:S02]  /*0c10*/  LEA.HI R6, R7, R22, RZ, 0x2 ;  /* 0x0000001607067211 */ /* 0x000fc400078f10ff */
[----:B------:R-:W-:Y:S01]  /*0c20*/  LEA.HI R7, R7, R22, RZ, 0x5 ;  /* 0x0000001607077211 */ /* 0x000fe200078f28ff */
[----:B------:R-:W-:Y:S01]  /*0c30*/  IMAD R3, R2, 0x8, R3 ;  /* 0x0000000802037824 */ /* 0x000fe200078e0203 */
[--C-:B------:R-:W-:Y:S01]  /*0c40*/  SHF.R.S32.HI R8, RZ, 0x2, R6.reuse ;  /* 0x00000002ff087819 */ /* 0x100fe20000011406 */
[----:B------:R-:W-:Y:S01]  /*0c50*/  IMAD.HI R4, R23, 0x55555556, RZ ;  /* 0x5555555617047827 */ /* 0x000fe200078e02ff */
[----:B------:R-:W-:Y:S02]  /*0c60*/  SHF.R.S32.HI R9, RZ, 0x1f, R6 ;  /* 0x0000001fff097819 */ /* 0x000fe40000011406 */
[----:B------:R0:W-:Y:S01]  /*0c70*/  STL [R1+0x4], R3 ;  /* 0x0000040301007387 */ /* 0x0001e20000100800 */
[----:B------:R-:W-:Y:S02]  /*0c80*/  LEA.HI R0, R0, R10, RZ, 0x3 ;  /* 0x0000000a00007211 */ /* 0x000fe400078f18ff */
[----:B------:R-:W-:Y:S02]  /*0c90*/  LEA.HI R9, R9, R8, RZ, 0x3 ;  /* 0x0000000809097211 */ /* 0x000fe400078f18ff */
[----:B------:R-:W-:-:S02]  /*0ca0*/  LOP3.LUT R5, R6, 0x7ffffffc, RZ, 0xc0, !PT ;  /* 0x7ffffffc06057812 */ /* 0x000fc400078ec0ff */
[----:B------:R-:W-:Y:S02]  /*0cb0*/  LOP3.LUT R9, R9, 0xfffffff8, RZ, 0xc0, !PT ;  /* 0xfffffff809097812 */ /* 0x000fe400078ec0ff */
[----:B------:R-:W-:Y:S01]  /*0cc0*/  LEA.HI R4, R4, R4, RZ, 0x1 ;  /* 0x0000000404047211 */ /* 0x000fe200078f08ff */
[----:B------:R-:W-:Y:S01]  /*0cd0*/  IMAD.IADD R5, R22, 0x1, -R5 ;  /* 0x0000000116057824 */ /* 0x000fe200078e0a05 */
[----:B------:R-:W-:Y:S01]  /*0ce0*/  SHF.R.S32.HI R7, RZ, 0x5, R7 ;  /* 0x00000005ff077819 */ /* 0x000fe20000011407 */
[----:B------:R-:W-:Y:S01]  /*0cf0*/  IMAD.IADD R8, R8, 0x1, -R9 ;  /* 0x0000000108087824 */ /* 0x000fe200078e0a09 */
[----:B------:R-:W-:Y:S01]  /*0d00*/  LOP3.LUT R2, R0, 0x1ffffff8, RZ, 0xc0, !PT ;  /* 0x1ffffff800027812 */ /* 0x000fe200078ec0ff */
[----:B------:R-:W-:Y:S01]  /*0d10*/  IMAD R4, R4, -0x3, R23 ;  /* 0xfffffffd04047824 */ /* 0x000fe200078e0217 */
[----:B------:R-:W-:Y:S01]  /*0d20*/  SHF.R.S32.HI R16, RZ, 0x3, R0 ;  /* 0x00000003ff107819 */ /* 0x000fe20000011400 */
[----:B------:R-:W-:Y:S02]  /*0d30*/  IMAD R7, R7, 0x10, R8 ;  /* 0x0000001007077824 */ /* 0x000fe400078e0208 */
[----:B------:R-:W-:-:S02]  /*0d40*/  IMAD.IADD R2, R10, 0x1, -R2 ;  /* 0x000000010a027824 */ /* 0x000fc400078e0a02 */
[----:B------:R-:W-:Y:S02]  /*0d50*/  IMAD R156, R5, R156, 0xa0 ;  /* 0x000000a0059c7424 */ /* 0x000fe400078e029c */
[----:B------:R-:W-:Y:S02]  /*0d60*/  IMAD R157, R4, 0x40, R7 ;  /* 0x00000040049d7824 */ /* 0x000fe400078e0207 */
[----:B0-----:R-:W-:-:S07]  /*0d70*/  IMAD.SHL.U32 R18, R2, 0x8, RZ ;  /* 0x0000000802127824 */ /* 0x001fce00078e00ff */
.L_x_163:
[----:B0-----:R-:W0:Y:S01]  /*0d80*/  LDC.64 R2, c[0x0][0xc60] ;  /* 0x00031800ff027b82 */ /* 0x001e220000000a00 */
[----:B------:R-:W-:Y:S01]  /*0d90*/  ULDC.64 UR8, c[0x0][0x990] ;  /* 0x0002640000087ab9 */ /* 0x000fe20000000a00 */
[----:B------:R-:W-:Y:S01]  /*0da0*/  ULDC UR4, c[0x0][0x428] ;  /* 0x00010a0000047ab9 */ /* 0x000fe20000000800 */
[----:B------:R-:W-:Y:S01]  /*0db0*/  ULDC.64 UR6, c[0x0][0x998] ;  /* 0x0002660000067ab9 */ /* 0x000fe20000000a00 */
[----:B0-----:R-:W-:-:S06]  /*0dc0*/  IMAD.WIDE R2, R31, 0x4, R2 ;  /* 0x000000041f027825 */ /* 0x001fcc00078e0202 */
[----:B--2---:R-:W2:Y:S01]  /*0dd0*/  LDG.E R2, desc[UR52][R2.64] ;  /* 0x0000003402027981 */ /* 0x004ea2000c1e1900 */
[----:B------:R-:W-:Y:S01]  /*0de0*/  UISETP.NE.U32.AND UP2, UPT, UR8, URZ, UPT ;  /* 0x0000003f0800728c */ /* 0x000fe2000bf45070 */
[----:B-1-345:R-:W-:Y:S01]  /*0df0*/  IMAD.MOV.U32 R9, RZ, RZ, 0x3f800000 ;  /* 0x3f800000ff097424 */ /* 0x03afe200078e00ff */
[----:B------:R-:W-:Y:S02]  /*0e00*/  UISETP.NE.AND UP3, UPT, UR4, 0x1, UPT ;  /* 0x000000010400788c */ /* 0x000fe4000bf65270 */
[----:B------:R-:W-:Y:S02]  /*0e10*/  UISETP.NE.AND.EX UP2, UPT, UR9, URZ, UPT, UP2 ;  /* 0x0000003f0900728c */ /* 0x000fe4000bf45320 */
[----:B------:R-:W-:-:S04]  /*0e20*/  UISETP.NE.U32.AND UP0, UPT, UR6, URZ, UPT ;  /* 0x0000003f0600728c */ /* 0x000fc8000bf05070 */
[----:B------:R-:W-:Y:S01]  /*0e30*/  UISETP.NE.AND.EX UP0, UPT, UR7, URZ, UPT, UP0 ;  /* 0x0000003f0700728c */ /* 0x000fe2000bf05300 */
[----:B------:R-:W-:Y:S02]  /*0e40*/  PLOP3.LUT P0, PT, PT, PT, UP2, 0x80, 0x0 ;  /* 0x000000000000781c */ /* 0x000fe40003f0f028 */
[----:B------:R-:W-:Y:S02]  /*0e50*/  @UP3 ULDC UR10, c[0x0][0x42c] ;  /* 0x00010b00000a3ab9 */ /* 0x000fe40000000800 */
[----:B------:R-:W-:Y:S01]  /*0e60*/  @UP2 ULDC.64 UR14, c[0x0][0x9a8] ;  /* 0x00026a00000e2ab9 */ /* 0x000fe20000000a00 */
[----:B------:R-:W-:Y:S01]  /*0e70*/  UIMAD.WIDE.U32 UR10, UR5, UR10, URZ ;  /* 0x0000000a050a72a5 */ /* 0x000fe2000f8e003f */
[----:B------:R-:W-:Y:S01]  /*0e80*/  PLOP3.LUT P2, PT, PT, PT, UP0, 0x80, 0x0 ;  /* 0x000000000000781c */ /* 0x000fe20003f4f008 */
[----:B------:R-:W-:-:S03]  /*0e90*/  @UP2 ULDC.64 UR18, c[0x0][0x9b0] ;  /* 0x00026c0000122ab9 */ /* 0x000fc60000000a00 */
[----:B------:R-:W-:Y:S01]  /*0ea0*/  @UP0 ULDC.64 UR16, c[0x0][0x9b8] ;  /* 0x00026e0000100ab9 */ /* 0x000fe20000000a00 */
[----:B------:R-:W-:Y:S01]  /*0eb0*/  IMAD.MOV.U32 R0, RZ, RZ, 0x3f800000 ;  /* 0x3f800000ff007424 */ /* 0x000fe200078e00ff */
[----:B--2---:R-:W-:-:S13]  /*0ec0*/  R2UR UR39, R2 ;  /* 0x00000000022772ca */ /* 0x004fda00000e0000 */
[----:B------:R-:W-:Y:S02]  /*0ed0*/  USHF.R.S32.HI UR40, URZ, 0x1f, UR39 ;  /* 0x0000001f3f287899 */ /* 0x000fe40008011427 */
[----:B------:R-:W-:Y:S02]  /*0ee0*/  @UP2 UIMAD.WIDE.U32 UR12, UR39, UR14, URZ ;  /* 0x0000000e270c22a5 */ /* 0x000fe4000f8e003f */
[----:B------:R-:W-:-:S03]  /*0ef0*/  @UP2 UIMAD UR4, UR40, UR14, URZ ;  /* 0x0000000e280422a4 */ /* 0x000fc6000f8e023f */
[----:B------:R-:W-:Y:S01]  /*0f00*/  @UP3 ULDC UR14, c[0x0][0x430] ;  /* 0x00010c00000e3ab9 */ /* 0x000fe20000000800 */
[----:B------:R-:W-:-:S03]  /*0f10*/  @UP2 UIMAD UR15, UR39, UR15, UR4 ;  /* 0x0000000f270f22a4 */ /* 0x000fc6000f8e0204 */
[----:B------:R-:W-:Y:S01]  /*0f20*/  UMOV UR4, UR5 ;  /* 0x0000000500047c82 */ /* 0x000fe20008000000 */
[----:B------:R-:W-:Y:S02]  /*0f30*/  @UP3 USHF.R.U32.HI UR4, URZ, UR14, UR11 ;  /* 0x0000000e3f043299 */ /* 0x000fe4000801160b */
[----:B------:R-:W-:Y:S02]  /*0f40*/  @UP0 UIMAD.WIDE.U32 UR10, UR39, UR16, URZ ;  /* 0x00000010270a02a5 */ /* 0x000fe4000f8e003f */
[----:B------:R-:W-:Y:S02]  /*0f50*/  @UP2 USHF.R.S32.HI UR14, URZ, 0x1f, UR4 ;  /* 0x0000001f3f0e2899 */ /* 0x000fe40008011404 */
[----:B------:R-:W-:Y:S02]  /*0f60*/  @UP0 UIMAD UR16, UR40, UR16, URZ ;  /* 0x00000010281002a4 */ /* 0x000fe4000f8e023f */
[----:B------:R-:W-:Y:S02]  /*0f70*/  @UP2 UIADD3 UR13, UR13, UR15, URZ ;  /* 0x0000000f0d0d2290 */ /* 0x000fe4000fffe03f */
[----:B------:R-:W-:-:S02]  /*0f80*/  @UP2 UIMAD UR14, UR14, UR18, URZ ;  /* 0x000000120e0e22a4 */ /* 0x000fc4000f8e023f */
[----:B------:R-:W-:Y:S02]  /*0f90*/  @UP0 UIMAD UR16, UR39, UR17, UR16 ;  /* 0x00000011271002a4 */ /* 0x000fe4000f8e0210 */
[----:B------:R-:W-:Y:S02]  /*0fa0*/  @UP0 USHF.R.S32.HI UR15, URZ, 0x1f, UR4 ;  /* 0x0000001f3f0f0899 */ /* 0x000fe40008011404 */
[----:B------:R-:W-:Y:S02]  /*0fb0*/  @UP2 UIMAD UR14, UR4, UR19, UR14 ;  /* 0x00000013040e22a4 */ /* 0x000fe4000f8e020e */
[----:B------:R-:W-:Y:S02]  /*0fc0*/  @UP2 UIMAD.WIDE.U32 UR12, UR4, UR18, UR12 ;  /* 0x00000012040c22a5 */ /* 0x000fe4000f8e000c */
[----:B------:R-:W-:Y:S01]  /*0fd0*/  @UP0 UIADD3 UR11, UR11, UR16, URZ ;  /* 0x000000100b0b0290 */ /* 0x000fe2000fffe03f */
[----:B------:R-:W-:Y:S01]  /*0fe0*/  @UP0 ULDC.64 UR18, c[0x0][0x9c0] ;  /* 0x0002700000120ab9 */ /* 0x000fe20000000a00 */
[----:B------:R-:W-:-:S02]  /*0ff0*/  @UP2 UIADD3 UR13, UR13, UR14, URZ ;  /* 0x0000000e0d0d2290 */ /* 0x000fc4000fffe03f */
[----:B------:R-:W-:Y:S02]  /*1000*/  @UP0 UIMAD UR15, UR15, UR18, URZ ;  /* 0x000000120f0f02a4 */ /* 0x000fe4000f8e023f */
[----:B------:R-:W-:Y:S02]  /*1010*/  @UP2 ULEA UR8, UP1, UR12, UR8, 0x2 ;  /* 0x000000080c082291 */ /* 0x000fe4000f82103f */
[----:B------:R-:W-:Y:S02]  /*1020*/  @UP0 UIMAD UR15, UR4, UR19, UR15 ;  /* 0x00000013040f02a4 */ /* 0x000fe4000f8e020f */
[----:B------:R-:W-:Y:S01]  /*1030*/  @UP0 UIMAD.WIDE.U32 UR10, UR4, UR18, UR10 ;  /* 0x00000012040a02a5 */ /* 0x000fe2000f8e000a */
[----:B------:R-:W-:Y:S02]  /*1040*/  ULDC.64 UR16, c[0x0][0xa28] ;  /* 0x00028a0000107ab9 */ /* 0x000fe40000000a00 */
[----:B------:R-:W-:Y:S01]  /*1050*/  ULDC.64 UR18, c[0x0][0xa20] ;  /* 0x0002880000127ab9 */ /* 0x000fe20000000a00 */
[----:B------:R-:W-:Y:S01]  /*1060*/  @UP2 ULEA.HI.X UR9, UR12, UR9, UR13, 0x2, UP1 ;  /* 0x000000090c092291 */ /* 0x000fe200088f140d */
[----:B------:R-:W-:Y:S01]  /*1070*/  IMAD.U32 R4, RZ, RZ, UR8 ;  /* 0x00000008ff047e24 */ /* 0x000fe2000f8e00ff */
[----:B------:R-:W-:-:S02]  /*1080*/  UISETP.NE.U32.AND UP4, UPT, UR16, URZ, UPT ;  /* 0x0000003f1000728c */ /* 0x000fc4000bf85070 */
[----:B------:R-:W-:Y:S02]  /*1090*/  UISETP.NE.U32.AND UP1, UPT, UR18, URZ, UPT ;  /* 0x0000003f1200728c */ /* 0x000fe4000bf25070 */
[----:B------:R-:W-:Y:S01]  /*10a0*/  UISETP.NE.AND.EX UP2, UPT, UR17, URZ, UPT, UP4 ;  /* 0x0000003f1100728c */ /* 0x000fe2000bf45340 */
[----:B------:R-:W-:Y:S01]  /*10b0*/  IMAD.U32 R5, RZ, RZ, UR9 ;  /* 0x00000009ff057e24 */ /* 0x000fe2000f8e00ff */
[----:B------:R-:W-:Y:S02]  /*10c0*/  UISETP.NE.AND.EX UP1, UPT, UR19, URZ, UPT, UP1 ;  /* 0x0000003f1300728c */ /* 0x000fe4000bf25310 */
[----:B------:R-:W-:Y:S02]  /*10d0*/  @UP0 UIADD3 UR4, UR11, UR15, URZ ;  /* 0x0000000f0b040290 */ /* 0x000fe4000fffe03f */
[----:B------:R-:W-:Y:S01]  /*10e0*/  @UP0 ULEA UR12, UP4, UR10, UR6, 0x2 ;  /* 0x000000060a0c0291 */ /* 0x000fe2000f88103f */
[----:B------:R0:W2:Y:S03]  /*10f0*/  @P0 LDG.E R9, desc[UR52][R4.64] ;  /* 0x0000003404090981 */ /* 0x0000a6000c1e1900 */
[----:B------:R-:W-:-:S02]  /*1100*/  @UP0 ULEA.HI.X UR13, UR10, UR7, UR4, 0x2, UP4 ;  /* 0x000000070a0d0291 */ /* 0x000fc4000a0f1404 */
[----:B------:R-:W-:Y:S01]  /*1110*/  @UP2 ULEA UR6, UP0, UR39, UR16, 0x2 ;  /* 0x0000001027062291 */ /* 0x000fe2000f80103f */
[----:B------:R-:W-:Y:S01]  /*1120*/  IMAD.U32 R6, RZ, RZ, UR12 ;  /* 0x0000000cff067e24 */ /* 0x000fe2000f8e00ff */
[----:B------:R-:W-:Y:S01]  /*1130*/  @UP1 ULEA UR8, UP4, UR39, UR18, 0x2 ;  /* 0x0000001227081291 */ /* 0x000fe2000f88103f */
[----:B------:R-:W-:Y:S01]  /*1140*/  PLOP3.LUT P0, PT, PT, PT, UP2, 0x80, 0x0 ;  /* 0x000000000000781c */ /* 0x000fe20003f0f028 */
[----:B------:R-:W-:Y:S01]  /*1150*/  IMAD.U32 R7, RZ, RZ, UR13 ;  /* 0x0000000dff077e24 */ /* 0x000fe2000f8e00ff */
[----:B------:R-:W-:Y:S01]  /*1160*/  PLOP3.LUT P1, PT, PT, PT, UP1, 0x80, 0x0 ;  /* 0x000000000000781c */ /* 0x000fe20003f2f018 */
[----:B------:R-:W-:Y:S02]  /*1170*/  @UP2 ULEA.HI.X UR7, UR39, UR17, UR40, 0x2, UP0 ;  /* 0x0000001127072291 */ /* 0x000fe400080f1428 */
[----:B------:R-:W-:Y:S01]  /*1180*/  @UP1 ULEA.HI.X UR9, UR39, UR19, UR40, 0x2, UP4 ;  /* 0x0000001327091291 */ /* 0x000fe2000a0f1428 */
[----:B------:R1:W2:Y:S01]  /*1190*/  @P2 LDG.E R0, desc[UR52][R6.64] ;  /* 0x0000003406002981 */ /* 0x0002a2000c1e1900 */
[----:B------:R-:W-:Y:S01]  /*11a0*/  IMAD.U32 R2, RZ, RZ, UR6 ;  /* 0x00000006ff027e24 */ /* 0x000fe2000f8e00ff */
[----:B------:R-:W-:Y:S01]  /*11b0*/  ULDC UR4, c[0x0][0x404] ;  /* 0x0001010000047ab9 */ /* 0x000fe20000000800 */
[----:B0-----:R-:W-:-:S02]  /*11c0*/  IMAD.U32 R4, RZ, RZ, UR8 ;  /* 0x00000008ff047e24 */ /* 0x001fc4000f8e00ff */
[----:B------:R-:W-:Y:S01]  /*11d0*/  IMAD.U32 R3, RZ, RZ, UR7 ;  /* 0x00000007ff037e24 */ /* 0x000fe2000f8e00ff */
[----:B------:R-:W-:Y:S01]  /*11e0*/  ULDC.64 UR6, c[0x0][0x3f8] ;  /* 0x0000fe0000067ab9 */ /* 0x000fe20000000a00 */
[----:B------:R-:W-:-:S03]  /*11f0*/  IMAD.U32 R5, RZ, RZ, UR9 ;  /* 0x00000009ff057e24 */ /* 0x000fc6000f8e00ff */
[----:B------:R0:W3:Y:S04]  /*1200*/  @P0 LDG.E R2, desc[UR52][R2.64] ;  /* 0x0000003402020981 */ /* 0x0000e8000c1e1900 */
[----:B------:R-:W4:Y:S01]  /*1210*/  @P1 LDG.E R4, desc[UR52][R4.64] ;  /* 0x0000003404041981 */ /* 0x000f22000c1e1900 */
[----:B------:R-:W-:-:S03]  /*1220*/  UISETP.NE.U32.AND UP0, UPT, UR6, URZ, UPT ;  /* 0x0000003f0600728c */ /* 0x000fc6000bf05070 */
[----:B------:R-:W-:Y:S01]  /*1230*/  ULDC UR6, c[0x0][0x2e0] ;  /* 0x0000b80000067ab9 */ /* 0x000fe20000000800 */
[----:B------:R-:W-:-:S03]  /*1240*/  UISETP.NE.AND.EX UP0, UPT, UR7, URZ, UPT, UP0 ;  /* 0x0000003f0700728c */ /* 0x000fc6000bf05300 */
[----:B------:R-:W-:Y:S01]  /*1250*/  ULDC UR7, c[0x0][0x988] ;  /* 0x0002620000077ab9 */ /* 0x000fe20000000800 */
[----:B------:R-:W-:-:S04]  /*1260*/  USEL UR4, UR4, 0x1, UP0 ;  /* 0x0000000104047887 */ /* 0x000fc80008000000 */
[----:B------:R-:W-:Y:S01]  /*1270*/  UIMAD UR4, UR4, UR6, URZ ;  /* 0x00000006040472a4 */ /* 0x000fe2000f8e023f */
[----:B------:R-:W-:Y:S01]  /*1280*/  UMOV UR46, URZ ;  /* 0x0000003f002e7c82 */ /* 0x000fe20008000000 */
[----:B------:R-:W-:Y:S01]  /*1290*/  UMOV UR42, UR5 ;  /* 0x00000005002a7c82 */ /* 0x000fe20008000000 */
[----:B------:R-:W-:Y:S01]  /*12a0*/  IMAD.MOV.U32 R19, RZ, RZ, R29 ;  /* 0x000000ffff137224 */ /* 0x000fe200078e001d */
[----:B-1----:R-:W-:Y:S01]  /*12b0*/  CS2R R6, SRZ ;  /* 0x0000000000067805 */ /* 0x002fe2000001ff00 */
[----:B0-----:R-:W-:Y:S01]  /*12c0*/  IMAD.MOV.U32 R3, RZ, RZ, RZ ;  /* 0x000000ffff037224 */ /* 0x001fe200078e00ff */
[----:B------:R-:W-:Y:S01]  /*12d0*/  CS2R R10, SRZ ;  /* 0x00000000000a7805 */ /* 0x000fe2000001ff00 */
[----:B------:R-:W-:Y:S01]  /*12e0*/  IMAD.MOV.U32 R55, RZ, RZ, RZ ;  /* 0x000000ffff377224 */ /* 0x000fe200078e00ff */
[----:B------:R-:W-:Y:S02]  /*12f0*/  CS2R R12, SRZ ;  /* 0x00000000000c7805 */ /* 0x000fe4000001ff00 */
[----:B------:R-:W-:-:S02]  /*1300*/  CS2R R14, SRZ ;  /* 0x00000000000e7805 */ /* 0x000fc4000001ff00 */
[----:B------:R-:W-:Y:S02]  /*1310*/  CS2R R20, SRZ ;  /* 0x0000000000147805 */ /* 0x000fe4000001ff00 */
[----:B------:R-:W-:Y:S02]  /*1320*/  CS2R R24, SRZ ;  /* 0x0000000000187805 */ /* 0x000fe4000001ff00 */
[----:B------:R-:W-:Y:S02]  /*1330*/  CS2R R32, SRZ ;  /* 0x0000000000207805 */ /* 0x000fe4000001ff00 */
[----:B------:R-:W-:Y:S01]  /*1340*/  CS2R R26, SRZ ;  /* 0x00000000001a7805 */ /* 0x000fe2000001ff00 */
[----:B------:R-:W-:Y:S02]  /*1350*/  IMAD.MOV.U32 R56, RZ, RZ, RZ ;  /* 0x000000ffff387224 */ /* 0x000fe400078e00ff */
[----:B--2---:R-:W-:-:S04]  /*1360*/  FMUL.FTZ R0, R9, R0 ;  /* 0x0000000009007220 */ /* 0x004fc80000410000 */
[----:B------:R-:W-:Y:S01]  /*1370*/  FMUL.FTZ R0, R0, UR7 ;  /* 0x0000000700007c20 */ /* 0x000fe20008410000 */
[----:B------:R-:W-:-:S04]  /*1380*/  CS2R R8, SRZ ;  /* 0x0000000000087805 */ /* 0x000fc8000001ff00 */
[----:B------:R-:W-:Y:S02]  /*1390*/  R2UR UR41, R0 ;  /* 0x00000000002972ca */ /* 0x000fe400000e0000 */
[----:B---3--:R-:W-:Y:S02]  /*13a0*/  @P0 R2UR UR46, R2 ;  /* 0x00000000022e02ca */ /* 0x008fe400000e0000 */
[----:B----4-:R-:W-:Y:S01]  /*13b0*/  @P1 R2UR UR4, R4 ;  /* 0x00000000040412ca */ /* 0x010fe200000e0000 */
[----:B------:R-:W-:Y:S01]  /*13c0*/  IMAD.MOV.U32 R0, RZ, RZ, RZ ;  /* 0x000000ffff007224 */ /* 0x000fe200078e00ff */
[----:B------:R-:W-:Y:S01]  /*13d0*/  PLOP3.LUT P0, PT, PT, PT, PT, 0x80, 0x0 ;  /* 0x000000000000781c */ /* 0x000fe20003f0f070 */
[----:B------:R-:W-:-:S12]  /*13e0*/  @P1 BRA `(.L_x_120) ;  /* 0x0000000000341947 */ /* 0x000fd80003800000 */
[----:B------:R-:W-:Y:S02]  /*13f0*/  ULDC.64 UR6, c[0x0][0xa08] ;  /* 0x0002820000067ab9 */ /* 0x000fe40000000a00 */
[----:B------:R-:W-:-:S04]  /*1400*/  ISETP.NE.U32.AND P1, PT, RZ, UR6, PT ;  /* 0x00000006ff007c0c */ /* 0x000fc8000bf25070 */
[----:B------:R-:W-:-:S13]  /*1410*/  ISETP.NE.AND.EX P1, PT, RZ, UR7, PT, P1 ;  /* 0x00000007ff007c0c */ /* 0x000fda000bf25310 */
[----:B------:R-:W-:Y:S05]  /*1420*/  @!P1 BRA `(.L_x_120) ;  /* 0x0000000000249947 */ /* 0x000fea0003800000 */
[----:B------:R-:W-:Y:S02]  /*1430*/  ULDC.64 UR6, c[0x0][0xa08] ;  /* 0x0002820000067ab9 */ /* 0x000fe40000000a00 */
[----:B------:R-:W-:-:S06]  /*1440*/  UIMAD.WIDE UR6, UR39, 0x4, UR6 ;  /* 0x00000004270678a5 */ /* 0x000fcc000f8e0206 */
[----:B------:R-:W-:Y:S02]  /*1450*/  IMAD.U32 R4, RZ, RZ, UR6 ;  /* 0x00000006ff047e24 */ /* 0x000fe4000f8e00ff */
[----:B------:R-:W-:-:S05]  /*1460*/  IMAD.U32 R5, RZ, RZ, UR7 ;  /* 0x00000007ff057e24 */ /* 0x000fca000f8e00ff */
[----:B------:R-:W2:Y:S04]  /*1470*/  LDG.E R28, desc[UR52][R4.64] ;  /* 0x00000034041c7981 */ /* 0x000ea8000c1e1900 */
[----:B------:R-:W3:Y:S01]  /*1480*/  LDG.E R2, desc[UR52][R4.64+0x4] ;  /* 0x0000043404027981 */ /* 0x000ee2000c1e1900 */
[----:B--2---:R-:W-:Y:S02]  /*1490*/  R2UR UR4, R28 ;  /* 0x000000001c0472ca */ /* 0x004fe400000e0000 */
[----:B---3--:R-:W-:-:S13]  /*14a0*/  R2UR UR6, R2 ;  /* 0x00000000020672ca */ /* 0x008fda00000e0000 */
[----:B------:R-:W-:-:S12]  /*14b0*/  UIADD3 UR4, -UR4, UR6, URZ ;  /* 0x0000000604047290 */ /* 0x000fd8000fffe13f */
.L_x_120:
[----:B------:R-:W-:Y:S01]  /*14c0*/  UIADD3 UR46, -UR46, UR4, URZ ;  /* 0x000000042e2e7290 */ /* 0x000fe2000fffe13f */
[----:B------:R-:W-:Y:S01]  /*14d0*/  IMAD.MOV.U32 R34, RZ, RZ, RZ ;  /* 0x000000ffff227224 */ /* 0x000fe200078e00ff */
[----:B------:R-:W-:Y:S01]  /*14e0*/  @UP3 ULDC UR6, c[0x0][0x42c] ;  /* 0x00010b0000063ab9 */ /* 0x000fe20000000800 */
[----:B------:R-:W-:Y:S01]  /*14f0*/  @UP3 ULDC UR4, c[0x0][0x430] ;  /* 0x00010c0000043ab9 */ /* 0x000fe20000000800 */
[----:B------:R-:W-:Y:S01]  /*1500*/  UISETP.GE.AND UP0, UPT, UR46, 0x1, UPT ;  /* 0x000000012e00788c */ /* 0x000fe2000bf06270 */
[----:B------:R-:W-:Y:S01]  /*1510*/  CS2R R36, SRZ ;  /* 0x0000000000247805 */ /* 0x000fe2000001ff00 */
[----:B------:R-:W-:Y:S01]  /*1520*/  UIADD3 UR8, UR46, 0x9f, URZ ;  /* 0x0000009f2e087890 */ /* 0x000fe2000fffe03f */
[----:B------:R-:W-:Y:S01]  /*1530*/  IMAD.MOV.U32 R57, RZ, RZ, RZ ;  /* 0x000000ffff397224 */ /* 0x000fe200078e00ff */
[----:B------:R-:W-:Y:S01]  /*1540*/  UIMAD.WIDE.U32 UR6, UR5, UR6, URZ ;  /* 0x00000006050672a5 */ /* 0x000fe2000f8e003f */
[----:B------:R-:W-:Y:S02]  /*1550*/  CS2R R40, SRZ ;  /* 0x0000000000287805 */ /* 0x000fe4000001ff00 */
[----:B------:R-:W-:Y:S01]  /*1560*/  PLOP3.LUT P1, PT, PT, PT, UP0, 0x80, 0x0 ;  /* 0x000000000000781c */ /* 0x000fe20003f2f008 */
[----:B------:R-:W-:Y:S01]  /*1570*/  UIMAD.WIDE UR8, UR8, 0x66666667, URZ ;  /* 0x66666667080878a5 */ /* 0x000fe2000f8e023f */
[----:B------:R-:W-:Y:S01]  /*1580*/  CS2R R58, SRZ ;  /* 0x00000000003a7805 */ /* 0x000fe2000001ff00 */
[----:B------:R-:W-:Y:S01]  /*1590*/  @UP3 USHF.R.U32.HI UR42, URZ, UR4, UR7 ;  /* 0x000000043f2a3299 */ /* 0x000fe20008011607 */
[----:B------:R-:W-:Y:S01]  /*15a0*/  CS2R R44, SRZ ;  /* 0x00000000002c7805 */ /* 0x000fe2000001ff00 */
[----:B------:R-:W-:Y:S01]  /*15b0*/  USHF.R.U32.HI UR45, URZ, 0x1f, UR9 ;  /* 0x0000001f3f2d7899 */ /* 0x000fe20008011609 */
[----:B------:R-:W-:Y:S01]  /*15c0*/  CS2R R60, SRZ ;  /* 0x00000000003c7805 */ /* 0x000fe2000001ff00 */
[----:B------:R-:W-:-:S02]  /*15d0*/  UMOV UR43, UR5 ;  /* 0x00000005002b7c82 */ /* 0x000fc40008000000 */
[----:B------:R-:W-:-:S04]  /*15e0*/  ULEA.HI.SX32 UR45, UR9, UR45, 0x1a ;  /* 0x0000002d092d7291 */ /* 0x000fc8000f8fd23f */
[----:B------:R-:W-:Y:S08]  /*15f0*/  @!P1 BRA `(.L_x_121) ;  /* 0x0000005400ec9947 */ /* 0x000ff00003800000 */
[----:B------:R-:W0:Y:S01]  /*1600*/  SHFL.IDX PT, R0, R23, RZ, 0x1f ;  /* 0x00001fff17007589 */ /* 0x000e2200000e0000 */
[----:B------:R-:W1:Y:S01]  /*1610*/  S2UR UR8, SR_CgaCtaId ;  /* 0x00000000000879c3 */ /* 0x000e620000008800 */
[----:B------:R-:W-:Y:S01]  /*1620*/  UMOV UR7, 0x400 ;  /* 0x0000040000077882 */ /* 0x000fe20000000000 */
[----:B0-----:R-:W-:Y:S01]  /*1630*/  R2UR UR6, R0 ;  /* 0x00000000000672ca */ /* 0x001fe200000e0000 */
[----:B-1----:R-:W-:-:S12]  /*1640*/  ULEA UR7, UR8, UR7, 0x18 ;  /* 0x0000000708077291 */ /* 0x002fd8000f8ec03f */
[----:B------:R-:W-:Y:S02]  /*1650*/  UIMAD.WIDE UR4, UR6, 0x55555556, URZ ;  /* 0x55555556060478a5 */ /* 0x000fe4000f8e023f */
[----:B------:R-:W-:Y:S02]  /*1660*/  UIADD3 UR4, UR7, 0xb000, URZ ;  /* 0x0000b00007047890 */ /* 0x000fe4000fffe03f */
[----:B------:R-:W-:Y:S02]  /*1670*/  ULEA.HI UR5, UR5, UR5, URZ, 0x1 ;  /* 0x0000000505057291 */ /* 0x000fe4000f8f083f */
[----:B------:R-:W-:Y:S02]  /*1680*/  ULOP3.LUT UP0, URZ, UR4, 0x9f, URZ, 0xc0, !UPT ;  /* 0x0000009f043f7892 */ /* 0x000fe4000f80c03f */
[----:B------:R-:W-:-:S04]  /*1690*/  UIMAD UR5, UR5, -0x3, UR6 ;  /* 0xfffffffd050578a4 */ /* 0x000fc8000f8e0206 */
[----:B------:R-:W-:Y:S01]  /*16a0*/  PLOP3.LUT P0, PT, PT, PT, UP0, 0x80, 0x0 ;  /* 0x000000000000781c */ /* 0x000fe20003f0f008 */
[----:B------:R-:W-:-:S04]  /*16b0*/  ULEA UR5, UR5, UR4, 0xc ;  /* 0x0000000405057291 */ /* 0x000fc8000f8e603f */
[----:B------:R-:W-:-:S04]  /*16c0*/  USHF.R.U32.HI UR5, URZ, 0x4, UR5 ;  /* 0x000000043f057899 */ /* 0x000fc80008011605 */
[----:B------:R-:W-:-:S04]  /*16d0*/  ULOP3.LUT UR47, UR5, 0x3fff, URZ, 0xc0, !UPT ;  /* 0x00003fff052f7892 */ /* 0x000fc8000f8ec03f */
[----:B------:R-:W-:Y:S08]  /*16e0*/  @!P0 BRA `(.L_x_122) ;  /* 0x0000000000408947 */ /* 0x000ff00003800000 */
[----:B------:R-:W-:Y:S01]  /*16f0*/  MOV R0, 0x0 ;  /* 0x0000000000007802 */ /* 0x000fe20000000f00 */
[----:B------:R-:W-:Y:S01]  /*1700*/  ULDC.64 UR4, c[0x4][0x98] ;  /* 0x0100260000047ab9 */ /* 0x000fe20000000a00 */
[----:B------:R-:W-:Y:S01]  /*1710*/  ULDC.64 UR6, c[0x4][0x28] ;  /* 0x01000a0000067ab9 */ /* 0x000fe20000000a00 */
[----:B------:R-:W-:Y:S01]  /*1720*/  IMAD.U32 R4, RZ, RZ, UR4 ;  /* 0x00000004ff047e24 */ /* 0x000fe2000f8e00ff */
[----:B------:R0:W1:Y:S01]  /*1730*/  LDC.64 R2, c[0x4][R0] ;  /* 0x0100000000027b82 */ /* 0x0000620000000a00 */
        /* <DEDUP_REMOVED lines=8> */
[----:B0-----:R-:W-:-:S07]  /*17c0*/  IMAD.MOV.U32 R13, RZ, RZ, RZ ;  /* 0x000000ffff0d7224 */ /* 0x001fce00078e00ff */
[----:B------:R-:W-:-:S07]  /*17d0*/  LEPC R20, `(.L_x_122) ;  /* 0x000000001014794e */ /* 0x000fce0000000000 */
[----:B-1----:R-:W-:Y:S05]  /*17e0*/  CALL.ABS.NOINC R2 ;  /* 0x0000000002007343 */ /* 0x002fea0003c00000 */
.L_x_122:
[----:B------:R-:W0:Y:S01]  /*17f0*/  S2UR UR5, SR_CgaCtaId ;  /* 0x00000000000579c3 */ /* 0x000e220000008800 */
[----:B------:R-:W-:Y:S01]  /*1800*/  ULEA.HI UR4, UR36, UR36, URZ, 0x1 ;  /* 0x0000002424047291 */ /* 0x000fe2000f8f083f */
[----:B------:R-:W-:-:S03]  /*1810*/  MOV R3, 0x400 ;  /* 0x0000040000037802 */ /* 0x000fc60000000f00 */
[----:B------:R-:W-:-:S04]  /*1820*/  ULOP3.LUT UR4, UR4, 0xfffffffe, URZ, 0xc0, !UPT ;  /* 0xfffffffe04047892 */ /* 0x000fc8000f8ec03f */
[----:B------:R-:W-:-:S06]  /*1830*/  UIADD3 UR4, UR36, -UR4, URZ ;  /* 0x8000000424047290 */ /* 0x000fcc000fffe03f */
[----:B------:R-:W-:Y:S02]  /*1840*/  IMAD.U32 R4, RZ, RZ, UR4 ;  /* 0x00000004ff047e24 */ /* 0x000fe4000f8e00ff */
[----:B0-----:R-:W-:-:S05]  /*1850*/  IMAD.U32 R2, RZ, RZ, UR5 ;  /* 0x00000005ff027e24 */ /* 0x001fca000f8e00ff */
[----:B------:R-:W-:Y:S02]  /*1860*/  LEA R0, R2, R3, 0x18 ;  /* 0x0000000302007211 */ /* 0x000fe400078ec0ff */
[----:B------:R-:W-:Y:S01]  /*1870*/  SHF.L.U32 R3, R4, 0x1f, RZ ;  /* 0x0000001f04037819 */ /* 0x000fe200000006ff */
[----:B------:R-:W-:-:S03]  /*1880*/  IMAD.U32 R4, RZ, RZ, UR44 ;  /* 0x0000002cff047e24 */ /* 0x000fc6000f8e00ff */
[----:B------:R-:W0:Y:S02]  /*1890*/  SYNCS.PHASECHK.TRANS64.TRYWAIT P1, [R0+URZ+0x13200], R3 ;  /* 0x01320003000075a7 */ /* 0x000e24000802017f */
[----:B------:R-:W-:Y:S01]  /*18a0*/  ISETP.NE.AND P0, PT, R4, 0x3, PT ;  /* 0x000000030400780c */ /* 0x000fe20003f05270 */
[----:B0-----:R-:W-:-:S12]  /*18b0*/  @!P1 BRA `(.L_x_123) ;  /* 0x000000ac00e49947 */ /* 0x001fd80003800000 */
.L_x_248:
[----:B------:R-:W-:Y:S05]  /*18c0*/  @!P0 BRA `(.L_x_124) ;  /* 0x0000000000048947 */ /* 0x000fea0003800000 */
[----:B------:R-:W-:Y:S01]  /*18d0*/  BPT.TRAP 0x1 ;  /* 0x000000040000795c */ /* 0x000fe20000300000 */
.L_x_124:
[----:B------:R-:W-:Y:S02]  /*18e0*/  IMAD.U32 R4, RZ, RZ, UR37 ;  /* 0x00000025ff047e24 */ /* 0x000fe4000f8e00ff */
[----:B------:R-:W-:-:S03]  /*18f0*/  IMAD.U32 R5, RZ, RZ, UR38 ;  /* 0x00000026ff057e24 */ /* 0x000fc6000f8e00ff */
[----:B------:R-:W-:Y:S01]  /*1900*/  SHF.L.U32 R4, R4, 0x1f, RZ ;  /* 0x0000001f04047819 */ /* 0x000fe200000006ff */
[----:B------:R-:W-:-:S04]  /*1910*/  IMAD R5, R5, 0x8, R0 ;  /* 0x0000000805057824 */ /* 0x000fc800078e0200 */
[----:B------:R1:W2:Y:S01]  /*1920*/  SYNCS.PHASECHK.TRANS64.TRYWAIT P1, [R5+URZ+0x13230], R4 ;  /* 0x01323004050075a7 */ /* 0x0002a2000802017f */
[----:B------:R-:W-:Y:S05]  /*1930*/  @!P0 BRA `(.L_x_125) ;  /* 0x0000000000048947 */ /* 0x000fea0003800000 */
[----:B------:R-:W-:Y:S01]  /*1940*/  BPT.TRAP 0x1 ;  /* 0x000000040000795c */ /* 0x000fe20000300000 */
.L_x_125:
[----:B------:R-:W3:Y:S01]  /*1950*/  LDL.LU R6, [R1] ;  /* 0x0000000001067983 */ /* 0x000ee20000300800 */
[----:B------:R-:W4:Y:S01]  /*1960*/  S2R R7, SR_TID.X ;  /* 0x0000000000077919 */ /* 0x000f220000002100 */
[----:B0-----:R-:W-:Y:S01]  /*1970*/  VIADD R3, R0, 0xe000 ;  /* 0x0000e00000037836 */ /* 0x001fe20000000000 */
[----:B----4-:R-:W-:-:S04]  /*1980*/  LOP3.LUT P2, RZ, R7, 0x7f, RZ, 0xc0, !PT ;  /* 0x0000007f07ff7812 */ /* 0x010fc8000784c0ff */
[----:B------:R-:W-:-:S04]  /*1990*/  SHF.R.U32.HI R3, RZ, 0x4, R3 ;  /* 0x00000004ff037819 */ /* 0x000fc80000011603 */
[----:B------:R-:W-:Y:S02]  /*19a0*/  LOP3.LUT R3, R3, 0x3fff, RZ, 0xc0, !PT ;  /* 0x00003fff03037812 */ /* 0x000fe400078ec0ff */
[----:B---3--:R-:W-:-:S04]  /*19b0*/  LOP3.LUT R6, R6, 0xffffffef, RZ, 0xc0, !PT ;  /* 0xffffffef06067812 */ /* 0x008fc800078ec0ff */
[----:B------:R-:W-:-:S05]  /*19c0*/  @P2 LOP3.LUT R6, R6, 0x10, RZ, 0xfc, !PT ;  /* 0x0000001006062812 */ /* 0x000fca00078efcff */
[----:B------:R0:W-:Y:S01]  /*19d0*/  STL [R1], R6 ;  /* 0x0000000601007387 */ /* 0x0001e20000100800 */
[----:B--2---:R-:W-:Y:S05]  /*19e0*/  @P1 BRA `(.L_x_126) ;  /* 0x0000000000081947 */ /* 0x004fea0003800000 */
[----:B------:R-:W2:Y:S02]  /*19f0*/  SYNCS.PHASECHK.TRANS64.TRYWAIT P1, [R5+URZ+0x13230], R4 ;  /* 0x01323004050075a7 */ /* 0x000ea4000802017f */
[----:B--2---:R-:W-:Y:S05]  /*1a00*/  @!P1 BRA `(.L_x_127) ;  /* 0x000000ac00a49947 */ /* 0x004fea0003800000 */
.L_x_126:
[----:B------:R-:W-:Y:S05]  /*1a10*/  WARPSYNC.ALL ;  /* 0x0000000000007948 */ /* 0x000fea0003800000 */
[----:B------:R-:W-:Y:S01]  /*1a20*/  IMAD.MOV.U32 R55, RZ, RZ, RZ ;  /* 0x000000ffff377224 */ /* 0x000fe200078e00ff */
[----:B------:R-:W-:-:S04]  /*1a30*/  LOP3.LUT R3, R3, 0x10000, RZ, 0xfc, !PT ;  /* 0x0001000003037812 */ /* 0x000fc800078efcff */
[----:B------:R-:W-:Y:S01]  /*1a40*/  R2UR UR12, R3 ;  /* 0x00000000030c72ca */ /* 0x000fe200000e0000 */
[----:B------:R-:W-:Y:S01]  /*1a50*/  ULOP3.LUT UR47, UR47, 0x10000, URZ, 0xfc, !UPT ;  /* 0x000100002f2f7892 */ /* 0x000fe2000f8efc3f */
[----:B------:R-:W-:Y:S01]  /*1a60*/  WARPGROUP.ARRIVE ;  /* 0x00000000000079c5 */ /* 0x000fe20000000000 */
[----:B------:R-:W-:Y:S01]  /*1a70*/  UMOV UR9, 0x80000020 ;  /* 0x8000002000097882 */ /* 0x000fe20000000000 */
[----:B------:R-:W-:Y:S01]  /*1a80*/  UMOV UR11, 0x80000020 ;  /* 0x80000020000b7882 */ /* 0x000fe20000000000 */
[----:B------:R-:W-:Y:S01]  /*1a90*/  UIADD3 UR6, UR47, 0x2, URZ ;  /* 0x000000022f067890 */ /* 0x000fe2000fffe03f */
[----:B0-----:R-:W-:Y:S01]  /*1aa0*/  VIADD R6, R156, UR46 ;  /* 0x0000002e9c067c36 */ /* 0x001fe20008000000 */
[----:B------:R-:W-:Y:S01]  /*1ab0*/  UMOV UR7, 0x80000020 ;  /* 0x8000002000077882 */ /* 0x000fe20000000000 */
[----:B------:R-:W-:Y:S01]  /*1ac0*/  UMOV UR8, UR47 ;  /* 0x0000002f00087c82 */ /* 0x000fe20008000000 */
[----:B------:R-:W-:Y:S01]  /*1ad0*/  IMAD.U32 R9, RZ, RZ, UR45 ;  /* 0x0000002dff097e24 */ /* 0x000fe2000f8e00ff */
[----:B------:R-:W-:Y:S01]  /*1ae0*/  P2R R7, PR, RZ, 0x1 ;  /* 0x00000001ff077803 */ /* 0x000fe20000000000 */
[----:B------:R-:W-:Y:S01]  /*1af0*/  IMAD.U32 R49, RZ, RZ, UR41 ;  /* 0x00000029ff317e24 */ /* 0x000fe2000f8e00ff */
[----:B------:R-:W0:Y:S01]  /*1b00*/  S2R R120, SR_TID.X ;  /* 0x0000000000787919 */ /* 0x000e220000002100 */
[----:B------:R-:W-:Y:S01]  /*1b10*/  UIMAD UR12, UR38, 0x280, UR12 ;  /* 0x00000280260c78a4 */ /* 0x000fe2000f8e020c */
[----:B------:R-:W-:Y:S01]  /*1b20*/  IMAD R6, R9, -0xa0, R6 ;  /* 0xffffff6009067824 */ /* 0x000fe200078e0206 */
[----:B------:R-:W-:-:S02]  /*1b30*/  UISETP.GE.AND UP0, UPT, UR46, 0xa1, UPT ;  /* 0x000000a12e00788c */ /* 0x000fc4000bf06270 */
[----:B------:R-:W-:Y:S02]  /*1b40*/  UIADD3 UR4, UR12, 0x180, URZ ;  /* 0x000001800c047890 */ /* 0x000fe4000fffe03f */
[----:B------:R-:W-:Y:S01]  /*1b50*/  UIADD3 UR5, UR12, 0x200, URZ ;  /* 0x000002000c057890 */ /* 0x000fe2000fffe03f */
[C---:B------:R-:W-:Y:S01]  /*1b60*/  ISETP.GT.AND P2, PT, R6.reuse, RZ, PT ;  /* 0x000000ff0600720c */ /* 0x040fe20003f44270 */
        /* <DEDUP_REMOVED lines=49> */
[----:B-12---:R-:W-:-:S02]  /*1e80*/  FMNMX.FTZ R4, R108, R9, !PT ;  /* 0x000000096c047209 */ /* 0x006fc40007810000 */
        /* <DEDUP_REMOVED lines=20> */
[----:B------:R-:W-:Y:S02]  /*1fd0*/  ISETP.GT.AND P2, PT, R6, 0x28, PT ;  /* 0x000000280600780c */ /* 0x000fe40003f44270 */
        /* <DEDUP_REMOVED lines=34> */
[C---:B------:R-:W-:Y:S02]  /*2200*/  ISETP.GT.AND P4, PT, R6.reuse, 0x41, PT ;  /* 0x000000410600780c */ /* 0x040fe40003f84270 */
[----:B------:R-:W-:Y:S02]  /*2210*/  FMNMX.FTZ R9, R101, R4, !PT ;  /* 0x0000000465097209 */ /* 0x000fe40007810000 */
[----:B------:R-:W-:Y:S02]  /*2220*/  FSEL R99, R99, -INF , P3 ;  /* 0xff80000063637808 */ /* 0x000fe40001800000 */
[----:B------:R-:W-:-:S02]  /*2230*/  ISETP.GT.AND P3, PT, R6, 0x48, PT ;  /* 0x000000480600780c */ /* 0x000fc40003f64270 */
[----:B------:R-:W-:Y:S02]  /*2240*/  FSEL R102, R102, -INF , P1 ;  /* 0xff80000066667808 */ /* 0x000fe40000800000 */
[C---:B------:R-:W-:Y:S02]  /*2250*/  ISETP.GT.AND P1, PT, R6.reuse, 0x49, PT ;  /* 0x000000490600780c */ /* 0x040fe40003f24270 */
        /* <DEDUP_REMOVED lines=31> */
[C---:B------:R-:W-:Y:S02]  /*2450*/  ISETP.GT.AND P2, PT, R6.reuse, 0x61, PT ;  /* 0x000000610600780c */ /* 0x040fe40003f44270 */
[----:B------:R-:W-:Y:S02]  /*2460*/  FMNMX.FTZ R9, R85, R4, !PT ;  /* 0x0000000455097209 */ /* 0x000fe40007810000 */
[----:B------:R-:W-:Y:S02]  /*2470*/  FSEL R83, R83, -INF , P5 ;  /* 0xff80000053537808 */ /* 0x000fe40002800000 */
[----:B------:R-:W-:Y:S02]  /*2480*/  ISETP.GT.AND P5, PT, R6, 0x68, PT ;  /* 0x000000680600780c */ /* 0x000fe40003fa4270 */
[----:B------:R-:W-:Y:S02]  /*2490*/  FSEL R86, R86, -INF , P4 ;  /* 0xff80000056567808 */ /* 0x000fe40002000000 */
[----:B------:R-:W-:-:S02]  /*24a0*/  ISETP.GT.AND P4, PT, R6, 0x69, PT ;  /* 0x000000690600780c */ /* 0x000fc40003f84270 */
[----:B------:R-:W-:Y:S02]  /*24b0*/  FMNMX.FTZ R20, R110, R15, !PT ;  /* 0x0000000f6e147209 */ /* 0x000fe40007810000 */
[----:B------:R-:W-:Y:S01]  /*24c0*/  FSEL R87, R87, -INF , P3 ;  /* 0xff80000057577808 */ /* 0x000fe20001800000 */
[----:B------:R-:W-:Y:S02]  /*24d0*/  WARPGROUP.DEPBAR.LE gsb0, 0x0 ;  /* 0x00008000000079c5 */ /* 0x000fe40000010000 */
[----:B------:R-:W-:Y:S01]  /*24e0*/  WARPGROUP.ARRIVE ;  /* 0x00000000000079c5 */ /* 0x000fe20000000000 */
[----:B------:R-:W-:Y:S02]  /*24f0*/  FSEL R56, R56, -INF , P1 ;  /* 0xff80000038387808 */ /* 0x000fe40000800000 */
[----:B------:R-:W-:Y:S02]  /*2500*/  FSEL R57, R57, -INF , P2 ;  /* 0xff80000039397808 */ /* 0x000fe40001000000 */
[----:B------:R-:W-:Y:S01]  /*2510*/  FMNMX.FTZ R4, R56, R9, !PT ;  /* 0x0000000938047209 */ /* 0x000fe20007810000 */
[----:B------:R-:W-:Y:S01]  /*2520*/  QGMMA.64x32x32.F32.E4M3.E4M3 R24, gdesc[UR4], R24, gsb0 ;  /* 0x00600000041879f3 */ /* 0x000fe20008000818 */
[----:B------:R-:W-:-:S02]  /*2530*/  FSEL R60, R60, -INF , P5 ;  /* 0xff8000003c3c7808 */ /* 0x000fc40002800000 */
[----:B------:R-:W-:Y:S02]  /*2540*/  FMNMX.FTZ R9, R57, R4, !PT ;  /* 0x0000000439097209 */ /* 0x000fe40007810000 */
[----:B------:R-:W-:Y:S02]  /*2550*/  ISETP.GT.AND P3, PT, R6, 0x70, PT ;  /* 0x000000700600780c */ /* 0x000fe40003f64270 */
[----:B------:R-:W-:Y:S02]  /*2560*/  FSEL R61, R61, -INF , P4 ;  /* 0xff8000003d3d7808 */ /* 0x000fe40002000000 */
[----:B------:R-:W-:Y:S02]  /*2570*/  FMNMX.FTZ R4, R60, R9, !PT ;  /* 0x000000093c047209 */ /* 0x000fe40007810000 */
[----:B------:R-:W-:Y:S02]  /*2580*/  FMNMX.FTZ R15, R111, R20, !PT ;  /* 0x000000146f0f7209 */ /* 0x000fe40007810000 */
[----:B------:R-:W-:-:S02]  /*2590*/  FSEL R58, R58, -INF , P1 ;  /* 0xff8000003a3a7808 */ /* 0x000fc40000800000 */
[----:B------:R-:W-:Y:S02]  /*25a0*/  ISETP.GT.AND P1, PT, R6, 0x71, PT ;  /* 0x000000710600780c */ /* 0x000fe40003f24270 */
[----:B------:R-:W-:Y:S02]  /*25b0*/  FSEL R64, R64, -INF , P3 ;  /* 0xff80000040407808 */ /* 0x000fe40001800000 */
[----:B------:R-:W-:Y:S02]  /*25c0*/  FMNMX.FTZ R9, R61, R4, !PT ;  /* 0x000000043d097209 */ /* 0x000fe40007810000 */
[----:B------:R-:W-:Y:S02]  /*25d0*/  FMNMX.FTZ R20, R114, R15, !PT ;  /* 0x0000000f72147209 */ /* 0x000fe40007810000 */
[----:B------:R-:W-:Y:S02]  /*25e0*/  FSEL R59, R59, -INF , P2 ;  /* 0xff8000003b3b7808 */ /* 0x000fe40001000000 */
[----:B------:R-:W-:-:S02]  /*25f0*/  ISETP.GT.AND P2, PT, R6, 0x78, PT ;  /* 0x000000780600780c */ /* 0x000fc40003f44270 */
[----:B------:R-:W-:Y:S02]  /*2600*/  FSEL R65, R65, -INF , P1 ;  /* 0xff80000041417808 */ /* 0x000fe40000800000 */
[----:B------:R-:W-:Y:S02]  /*2610*/  FMNMX.FTZ R4, R64, R9, !PT ;  /* 0x0000000940047209 */ /* 0x000fe40007810000 */
[----:B------:R-:W-:Y:S02]  /*2620*/  FMNMX.FTZ R21, R115, R20, !PT ;  /* 0x0000001473157209 */ /* 0x000fe40007810000 */
[----:B------:R-:W-:Y:S02]  /*2630*/  FSEL R68, R68, -INF , P2 ;  /* 0xff80000044447808 */ /* 0x000fe40001000000 */
[----:B------:R-:W-:Y:S02]  /*2640*/  FMNMX.FTZ R9, R65, R4, !PT ;  /* 0x0000000441097209 */ /* 0x000fe40007810000 */
[----:B------:R-:W-:-:S02]  /*2650*/  FSEL R69, R69, -INF , P0 ;  /* 0xff80000045457808 */ /* 0x000fc40000000000 */
[----:B------:R-:W-:Y:S02]  /*2660*/  FMNMX.FTZ R4, R68, R9, !PT ;  /* 0x0000000944047209 */ /* 0x000fe40007810000 */
[C---:B------:R-:W-:Y:S02]  /*2670*/  ISETP.GT.AND P0, PT, R6.reuse, 0x81, PT ;  /* 0x000000810600780c */ /* 0x040fe40003f04270 */
[----:B------:R-:W-:Y:S02]  /*2680*/  FMNMX.FTZ R9, R69, R4, !PT ;  /* 0x0000000445097209 */ /* 0x000fe40007810000 */
[----:B------:R-:W-:Y:S02]  /*2690*/  FSEL R67, R67, -INF , P1 ;  /* 0xff80000043437808 */ /* 0x000fe40000800000 */
[----:B------:R-:W-:Y:S02]  /*26a0*/  ISETP.GT.AND P1, PT, R6, 0x88, PT ;  /* 0x000000880600780c */ /* 0x000fe40003f24270 */
[----:B------:R-:W-:-:S02]  /*26b0*/  FSEL R70, R70, -INF , P2 ;  /* 0xff80000046467808 */ /* 0x000fc40001000000 */
[----:B------:R-:W-:Y:S02]  /*26c0*/  ISETP.GT.AND P2, PT, R6, 0x89, PT ;  /* 0x000000890600780c */ /* 0x000fe40003f44270 */
[----:B------:R-:W-:Y:S02]  /*26d0*/  FSEL R66, R66, -INF , P3 ;  /* 0xff80000042427808 */ /* 0x000fe40001800000 */
[C---:B------:R-:W-:Y:S02]  /*26e0*/  ISETP.GT.AND P3, PT, R6.reuse, 0x90, PT ;  /* 0x000000900600780c */ /* 0x040fe40003f64270 */
[----:B------:R-:W-:Y:S02]  /*26f0*/  FSEL R63, R63, -INF , P4 ;  /* 0xff8000003f3f7808 */ /* 0x000fe40002000000 */
[----:B------:R-:W-:Y:S01]  /*2700*/  ISETP.GT.AND P4, PT, R6, 0x91, PT ;  /* 0x000000910600780c */ /* 0x000fe20003f84270 */
[----:B------:R-:W-:Y:S02]  /*2710*/  WARPGROUP.DEPBAR.LE gsb0, 0x0 ;  /* 0x00008000000079c5 */ /* 0x000fe40000010000 */
[----:B------:R-:W-:-:S02]  /*2720*/  FSEL R8, R24, -INF , P6 ;  /* 0xff80000018087808 */ /* 0x000fc40003000000 */
[----:B------:R-:W-:Y:S02]  /*2730*/  FMNMX.FTZ R24, R118, R21, !PT ;  /* 0x0000001576187209 */ /* 0x000fe40007810000 */
[----:B------:R-:W-:Y:S02]  /*2740*/  FSEL R47, R25, -INF , P0 ;  /* 0xff800000192f7808 */ /* 0x000fe40000000000 */
[----:B------:R-:W-:Y:S02]  /*2750*/  FMNMX.FTZ R21, R119, R24, !PT ;  /* 0x0000001877157209 */ /* 0x000fe40007810000 */
[----:B------:R-:W-:Y:S02]  /*2760*/  FMNMX.FTZ R4, R8, R9, !PT ;  /* 0x0000000908047209 */ /* 0x000fe40007810000 */
[----:B------:R-:W-:Y:S02]  /*2770*/  FMNMX.FTZ R24, R90, R21, !PT ;  /* 0x000000155a187209 */ /* 0x000fe40007810000 */
[----:B------:R-:W-:-:S02]  /*2780*/  FSEL R52, R28, -INF , P1 ;  /* 0xff8000001c347808 */ /* 0x000fc40000800000 */
[----:B------:R-:W-:Y:S02]  /*2790*/  FMNMX.FTZ R25, R91, R24, !PT ;  /* 0x000000185b197209 */ /* 0x000fe40007810000 */
[----:B------:R-:W-:Y:S02]  /*27a0*/  FMNMX.FTZ R9, R47, R4, !PT ;  /* 0x000000042f097209 */ /* 0x000fe40007810000 */
[----:B------:R-:W-:Y:S02]  /*27b0*/  FMNMX.FTZ R28, R94, R25, !PT ;  /* 0x000000195e1c7209 */ /* 0x000fe40007810000 */
[----:B------:R-:W-:Y:S02]  /*27c0*/  FSEL R50, R29, -INF , P2 ;  /* 0xff8000001d327808 */ /* 0x000fe40001000000 */
[----:B------:R-:W-:Y:S02]  /*27d0*/  FMNMX.FTZ R9, R52, R9, !PT ;  /* 0x0000000934097209 */ /* 0x000fe40007810000 */
[----:B------:R-:W-:-:S02]  /*27e0*/  FMNMX.FTZ R25, R95, R28, !PT ;  /* 0x0000001c5f197209 */ /* 0x000fc40007810000 */
[----:B------:R-:W-:Y:S02]  /*27f0*/  FSEL R48, R32, -INF , P3 ;  /* 0xff80000020307808 */ /* 0x000fe40001800000 */
[----:B------:R-:W-:Y:S02]  /*2800*/  FMNMX.FTZ R9, R50, R9, !PT ;  /* 0x0000000932097209 */ /* 0x000fe40007810000 */
[----:B------:R-:W-:Y:S02]  /*2810*/  FMNMX.FTZ R28, R98, R25, !PT ;  /* 0x00000019621c7209 */ /* 0x000fe40007810000 */
[----:B------:R-:W-:Y:S02]  /*2820*/  FSEL R62, R62, -INF , P5 ;  /* 0xff8000003e3e7808 */ /* 0x000fe40002800000 */
[----:B------:R-:W-:Y:S02]  /*2830*/  FSEL R44, R33, -INF , P4 ;  /* 0xff800000212c7808 */ /* 0x000fe40002000000 */
[----:B------:R-:W-:-:S02]  /*2840*/  FMNMX.FTZ R9, R48, R9, !PT ;  /* 0x0000000930097209 */ /* 0x000fc40007810000 */
[----:B------:R-:W-:Y:S02]  /*2850*/  ISETP.GT.AND P5, PT, R6, 0x98, PT ;  /* 0x000000980600780c */ /* 0x000fe40003fa4270 */
[----:B------:R-:W-:Y:S02]  /*2860*/  FMNMX.FTZ R29, R99, R28, !PT ;  /* 0x0000001c631d7209 */ /* 0x000fe40007810000 */
[----:B------:R-:W-:Y:S02]  /*2870*/  FSEL R46, R36, -INF , P5 ;  /* 0xff800000242e7808 */ /* 0x000fe40002800000 */
        /* <DEDUP_REMOVED lines=8> */
[----:B------:R-:W-:Y:S01]  /*2900*/  P2R R13, PR, RZ, 0x2 ;  /* 0x00000002ff0d7803 */ /* 0x000fe20000000000 */
[----:B------:R-:W1:Y:S01]  /*2910*/  SHFL.BFLY PT, R4, R9, 0x2, 0x1f ;  /* 0x0c401f0009047f89 */ /* 0x000e6200000e0000 */
[----:B------:R-:W-:-:S02]  /*2920*/  FMNMX.FTZ R33, R75, R32, !PT ;  /* 0x000000204b217209 */ /* 0x000fc40007810000 */
[----:B------:R-:W-:Y:S02]  /*2930*/  ISETP.GT.AND P1, PT, R6, 0x79, PT ;  /* 0x000000790600780c */ /* 0x000fe40003f24270 */
[----:B------:R-:W-:Y:S02]  /*2940*/  FMNMX.FTZ R36, R78, R33, !PT ;  /* 0x000000214e247209 */ /* 0x000fe40007810000 */
[----:B------:R-:W-:Y:S02]  /*2950*/  P2R R14, PR, RZ, 0x1 ;  /* 0x00000001ff0e7803 */ /* 0x000fe40000000000 */
[----:B------:R-:W-:Y:S02]  /*2960*/  FMNMX.FTZ R33, R79, R36, !PT ;  /* 0x000000244f217209 */ /* 0x000fe40007810000 */
[----:B------:R-:W-:Y:S02]  /*2970*/  ISETP.GT.AND P0, PT, R6, 0x80, PT ;  /* 0x000000800600780c */ /* 0x000fe40003f04270 */
[----:B------:R-:W-:-:S02]  /*2980*/  FMNMX.FTZ R36, R82, R33, !PT ;  /* 0x0000002152247209 */ /* 0x000fc40007810000 */
[----:B------:R-:W-:Y:S02]  /*2990*/  FSEL R71, R71, -INF , P1 ;  /* 0xff80000047477808 */ /* 0x000fe40000800000 */
[----:B------:R-:W-:Y:S02]  /*29a0*/  FMNMX.FTZ R37, R83, R36, !PT ;  /* 0x0000002453257209 */ /* 0x000fe40007810000 */
[----:B------:R-:W-:Y:S02]  /*29b0*/  FSEL R26, R26, -INF , P0 ;  /* 0xff8000001a1a7808 */ /* 0x000fe40000000000 */
[----:B------:R-:W-:Y:S02]  /*29c0*/  FMNMX.FTZ R40, R86, R37, !PT ;  /* 0x0000002556287209 */ /* 0x000fe40007810000 */
[----:B------:R-:W-:Y:S02]  /*29d0*/  ISETP.NE.AND P0, PT, R14, RZ, PT ;  /* 0x000000ff0e00720c */ /* 0x000fe40003f05270 */
[----:B-1----:R-:W-:-:S02]  /*29e0*/  FMNMX.FTZ R10, R9, R4, !PT ;  /* 0x00000004090a7209 */ /* 0x002fc40007810000 */
[----:B------:R-:W-:Y:S02]  /*29f0*/  FMNMX.FTZ R37, R87, R40, !PT ;  /* 0x0000002857257209 */ /* 0x000fe40007810000 */
[----:B------:R-:W-:Y:S01]  /*2a00*/  P2R R12, PR, RZ, 0x4 ;  /* 0x00000004ff0c7803 */ /* 0x000fe20000000000 */
[----:B------:R-:W1:Y:S01]  /*2a10*/  SHFL.BFLY PT, R11, R10, 0x1, 0x1f ;  /* 0x0c201f000a0b7f89 */ /* 0x000e6200000e0000 */
[----:B------:R-:W-:Y:S02]  /*2a20*/  FMNMX.FTZ R40, R58, R37, !PT ;  /* 0x000000253a287209 */ /* 0x000fe40007810000 */
[----:B------:R-:W-:Y:S02]  /*2a30*/  ISETP.NE.AND P1, PT, R13, RZ, PT ;  /* 0x000000ff0d00720c */ /* 0x000fe40003f25270 */
[----:B------:R-:W-:Y:S02]  /*2a40*/  FMNMX.FTZ R41, R59, R40, !PT ;  /* 0x000000283b297209 */ /* 0x000fe40007810000 */
[----:B------:R-:W-:-:S02]  /*2a50*/  FSEL R27, R27, -INF , P0 ;  /* 0xff8000001b1b7808 */ /* 0x000fc40000000000 */
[----:B------:R-:W-:Y:S02]  /*2a60*/  FMNMX.FTZ R40, R62, R41, !PT ;  /* 0x000000293e287209 */ /* 0x000fe40007810000 */
[----:B------:R-:W-:Y:S02]  /*2a70*/  FSEL R30, R30, -INF , P1 ;  /* 0xff8000001e1e7808 */ /* 0x000fe40000800000 */
[----:B------:R-:W-:Y:S02]  /*2a80*/  FMNMX.FTZ R41, R63, R40, !PT ;  /* 0x000000283f297209 */ /* 0x000fe40007810000 */
[----:B------:R-:W-:Y:S02]  /*2a90*/  ISETP.NE.AND P0, PT, R7, RZ, PT ;  /* 0x000000ff0700720c */ /* 0x000fe40003f05270 */
        /* <DEDUP_REMOVED lines=15> */
[----:B------:R1:W-:Y:S01]  /*2b90*/  MUFU.EX2 R33, R72 ;  /* 0x0000004800217308 */ /* 0x0003e20000000800 */
[----:B------:R-:W-:Y:S01]  /*2ba0*/  FSEL R53, R34, -INF , P3 ;  /* 0xff80000022357808 */ /* 0x000fe20001800000 */
[--C-:B------:R-:W-:Y:S01]  /*2bb0*/  FFMA.FTZ R76, R76, UR41, -R49.reuse ;  /* 0x000000294c4c7c23 */ /* 0x100fe20008010831 */
[----:B------:R-:W-:Y:S01]  /*2bc0*/  FMNMX.FTZ R54, R51, R54, !PT ;  /* 0x0000003633367209 */ /* 0x000fe20007810000 */
[--C-:B------:R-:W-:Y:S01]  /*2bd0*/  FFMA.FTZ R42, R77, UR41, -R49.reuse ;  /* 0x000000294d2a7c23 */ /* 0x100fe20008010831 */
[----:B------:R-:W-:Y:S01]  /*2be0*/  FSEL R73, R38, -INF , P5 ;  /* 0xff80000026497808 */ /* 0x000fe20002800000 */
[--C-:B------:R-:W-:Y:S01]  /*2bf0*/  FFMA.FTZ R31, R56, UR41, -R49.reuse ;  /* 0x00000029381f7c23 */ /* 0x100fe20008010831 */
[----:B------:R-:W-:-:S01]  /*2c00*/  FFMA.FTZ R56, R65, UR41, -R49 ;  /* 0x0000002941387c23 */ /* 0x000fc20008010831 */
[----:B------:R2:W-:Y:S01]  /*2c10*/  MUFU.EX2 R37, R76 ;  /* 0x0000004c00257308 */ /* 0x0005e20000000800 */
[----:B-1----:R-:W-:Y:S01]  /*2c20*/  FSEL R72, R35, -INF , P4 ;  /* 0xff80000023487808 */ /* 0x002fe20002000000 */
[--C-:B------:R-:W-:Y:S01]  /*2c30*/  FFMA.FTZ R69, R69, UR41, -R49.reuse ;  /* 0x0000002945457c23 */ /* 0x100fe20008010831 */
[----:B------:R-:W-:Y:S01]  /*2c40*/  FMNMX.FTZ R35, R53, R54, !PT ;  /* 0x0000003635237209 */ /* 0x000fe20007810000 */
[--C-:B------:R-:W-:Y:S01]  /*2c50*/  FFMA.FTZ R54, R61, UR41, -R49.reuse ;  /* 0x000000293d367c23 */ /* 0x100fe20008010831 */
[----:B------:R-:W-:-:S01]  /*2c60*/  FFMA.FTZ R61, R8, UR41, -R49 ;  /* 0x00000029083d7c23 */ /* 0x000fc20008010831 */
[--C-:B------:R-:W-:Y:S01]  /*2c70*/  FFMA.FTZ R57, R57, UR41, -R49.reuse ;  /* 0x0000002939397c23 */ /* 0x100fe20008010831 */
[----:B------:R-:W-:Y:S01]  /*2c80*/  FMNMX.FTZ R38, R72, R35, !PT ;  /* 0x0000002348267209 */ /* 0x000fe20007810000 */
[--C-:B------:R-:W-:Y:S01]  /*2c90*/  FFMA.FTZ R6, R104, UR41, -R49.reuse ;  /* 0x0000002968067c23 */ /* 0x100fe20008010831 */
[----:B--2---:R-:W-:Y:S01]  /*2ca0*/  FSEL R76, R39, -INF , P6 ;  /* 0xff800000274c7808 */ /* 0x004fe20003000000 */
[--C-:B------:R-:W-:Y:S01]  /*2cb0*/  FFMA.FTZ R39, R64, UR41, -R49.reuse ;  /* 0x0000002940277c23 */ /* 0x100fe20008010831 */
[----:B------:R-:W-:Y:S01]  /*2cc0*/  FMNMX.FTZ R35, R73, R38, !PT ;  /* 0x0000002649237209 */ /* 0x000fe20007810000 */
[--C-:B------:R-:W-:Y:S01]  /*2cd0*/  FFMA.FTZ R64, R47, UR41, -R49.reuse ;  /* 0x000000292f407c23 */ /* 0x100fe20008010831 */
[----:B------:R-:W-:-:S01]  /*2ce0*/  FFMA.FTZ R47, R52, UR41, -R49 ;  /* 0x00000029342f7c23 */ /* 0x000fc20008010831 */
[--C-:B------:R-:W-:Y:S01]  /*2cf0*/  FFMA.FTZ R7, R105, UR41, -R49.reuse ;  /* 0x0000002969077c23 */ /* 0x100fe20008010831 */
[----:B------:R-:W-:Y:S01]  /*2d00*/  FMNMX.FTZ R77, R76, R35, !PT ;  /* 0x000000234c4d7209 */ /* 0x000fe20007810000 */
[--C-:B------:R-:W-:Y:S01]  /*2d10*/  FFMA.FTZ R35, R60, UR41, -R49.reuse ;  /* 0x000000293c237c23 */ /* 0x100fe20008010831 */
[----:B------:R1:W-:Y:S01]  /*2d20*/  MUFU.EX2 R38, R57 ;  /* 0x0000003900267308 */ /* 0x0003e20000000800 */
[----:B------:R-:W-:-:S01]  /*2d30*/  FFMA.FTZ R9, R108, UR41, -R49 ;  /* 0x000000296c097c23 */ /* 0x000fc20008010831 */
[--C-:B------:R-:W-:Y:S01]  /*2d40*/  FFMA.FTZ R10, R109, UR41, -R49.reuse ;  /* 0x000000296d0a7c23 */ /* 0x100fe20008010831 */
[----:B------:R-:W2:Y:S01]  /*2d50*/  SHFL.BFLY PT, R60, R77, 0x2, 0x1f ;  /* 0x0c401f004d3c7f89 */ /* 0x000ea200000e0000 */
        /* <DEDUP_REMOVED lines=16> */
[----:B-1----:R-:W-:-:S01]  /*2e60*/  FFMA.FTZ R57, R68, UR41, -R49 ;  /* 0x0000002944397c23 */ /* 0x002fc20008010831 */
[--C-:B------:R-:W-:Y:S01]  /*2e70*/  FFMA.FTZ R50, R50, UR41, -R49.reuse ;  /* 0x0000002932327c23 */ /* 0x100fe20008010831 */
[----:B------:R-:W-:-:S01]  /*2e80*/  FFMA.FTZ R48, R48, UR41, -R49 ;  /* 0x0000002930307c23 */ /* 0x000fc20008010831 */
[----:B------:R-:W-:Y:S01]  /*2e90*/  FFMA.FTZ R45, R45, UR41, -R49 ;  /* 0x000000292d2d7c23 */ /* 0x000fe20008010831 */
[----:B------:R-:W-:Y:S01]  /*2ea0*/  MUFU.EX2 R6, R6 ;  /* 0x0000000600067308 */ /* 0x000fe20000000800 */
[----:B0-----:R-:W-:-:S02]  /*2eb0*/  LOP3.LUT P2, RZ, R120, 0x7f, RZ, 0xc0, !PT ;  /* 0x0000007f78ff7812 */ /* 0x001fc4000784c0ff */
[----:B--2---:R-:W-:-:S05]  /*2ec0*/  FMNMX.FTZ R65, R77, R60, !PT ;  /* 0x0000003c4d417209 */ /* 0x004fca0007810000 */
[----:B------:R-:W0:Y:S01]  /*2ed0*/  SHFL.BFLY PT, R8, R65, 0x1, 0x1f ;  /* 0x0c201f0041087f89 */ /* 0x000e2200000e0000 */
[----:B------:R1:W-:Y:S08]  /*2ee0*/  MUFU.EX2 R60, R69 ;  /* 0x00000045003c7308 */ /* 0x0003f00000000800 */
[----:B------:R-:W-:Y:S01]  /*2ef0*/  MUFU.EX2 R7, R7 ;  /* 0x0000000700077308 */ /* 0x000fe20000000800 */
[----:B-1----:R-:W-:-:S07]  /*2f00*/  IMAD.U32 R69, RZ, RZ, UR41 ;  /* 0x00000029ff457e24 */ /* 0x002fce000f8e00ff */
[----:B------:R-:W-:Y:S01]  /*2f10*/  MUFU.EX2 R9, R9 ;  /* 0x0000000900097308 */ /* 0x000fe20000000800 */
[----:B0-----:R-:W-:Y:S01]  /*2f20*/  FMNMX.FTZ R8, R65, R8, !PT ;  /* 0x0000000841087209 */ /* 0x001fe20007810000 */
[--C-:B------:R-:W-:Y:S01]  /*2f30*/  FFMA.FTZ R65, R44, UR41, -R49.reuse ;  /* 0x000000292c417c23 */ /* 0x100fe20008010831 */
[----:B------:R-:W-:-:S05]  /*2f40*/  FFMA.FTZ R44, R46, UR41, -R49 ;  /* 0x000000292e2c7c23 */ /* 0x000fca0008010831 */
[----:B------:R-:W0:Y:S01]  /*2f50*/  MUFU.EX2 R10, R10 ;  /* 0x0000000a000a7308 */ /* 0x000e220000000800 */
[C---:B------:R-:W-:Y:S01]  /*2f60*/  FSETP.NEU.FTZ.AND P1, PT, R8.reuse, -INF , PT ;  /* 0xff8000000800780b */ /* 0x040fe20003f3d000 */
[----:B------:R-:W-:-:S05]  /*2f70*/  FFMA.FTZ R52, R8, R69, -8 ;  /* 0xc100000008347423 */ /* 0x000fca0000010045 */
[----:B------:R-:W-:Y:S01]  /*2f80*/  FSEL R52, R52, RZ, P1 ;  /* 0x000000ff34347208 */ /* 0x000fe20000800000 */
[----:B------:R-:W-:Y:S01]  /*2f90*/  MUFU.EX2 R11, R11 ;  /* 0x0000000b000b7308 */ /* 0x000fe20000000800 */
[----:B------:R-:W-:-:S03]  /*2fa0*/  PLOP3.LUT P1, PT, PT, PT, UP0, 0x80, 0x0 ;  /* 0x000000000000781c */ /* 0x000fc60003f2f008 */
[--C-:B------:R-:W-:Y:S01]  /*2fb0*/  FFMA.FTZ R46, R106, UR41, -R52.reuse ;  /* 0x000000296a2e7c23 */ /* 0x100fe20008010834 */
[----:B------:R-:W-:-:S01]  /*2fc0*/  FFMA.FTZ R49, R107, UR41, -R52 ;  /* 0x000000296b317c23 */ /* 0x000fc20008010834 */
[--C-:B------:R-:W-:Y:S01]  /*2fd0*/  FFMA.FTZ R77, R110, UR41, -R52.reuse ;  /* 0x000000296e4d7c23 */ /* 0x100fe20008010834 */
[----:B------:R-:W-:-:S01]  /*2fe0*/  FFMA.FTZ R80, R111, UR41, -R52 ;  /* 0x000000296f507c23 */ /* 0x000fc20008010834 */
[--C-:B------:R-:W-:Y:S01]  /*2ff0*/  FFMA.FTZ R68, R114, UR41, -R52.reuse ;  /* 0x0000002972447c23 */ /* 0x100fe20008010834 */
[----:B------:R1:W-:Y:S01]  /*3000*/  MUFU.EX2 R21, R92 ;  /* 0x0000005c00157308 */ /* 0x0003e20000000800 */
[----:B------:R-:W-:-:S01]  /*3010*/  FFMA.FTZ R69, R115, UR41, -R52 ;  /* 0x0000002973457c23 */ /* 0x000fc20008010834 */
[--C-:B------:R-:W-:Y:S01]  /*3020*/  FFMA.FTZ R89, R98, UR41, -R52.reuse ;  /* 0x0000002962597c23 */ /* 0x100fe20008010834 */
[----:B------:R-:W-:-:S01]  /*3030*/  FFMA.FTZ R93, R102, UR41, -R52 ;  /* 0x00000029665d7c23 */ /* 0x000fc20008010834 */
[--C-:B------:R-:W-:Y:S01]  /*3040*/  FFMA.FTZ R74, R74, UR41, -R52.reuse ;  /* 0x000000294a4a7c23 */ /* 0x100fe20008010834 */
[----:B------:R-:W-:-:S01]  /*3050*/  FFMA.FTZ R75, R75, UR41, -R52 ;  /* 0x000000294b4b7c23 */ /* 0x000fc20008010834 */
[--C-:B------:R-:W-:Y:S01]  /*3060*/  FFMA.FTZ R66, R66, UR41, -R52.reuse ;  /* 0x0000002942427c23 */ /* 0x100fe20008010834 */
[----:B0-----:R-:W-:Y:S01]  /*3070*/  F2FP.SATFINITE.E4M3.F32.PACK_AB_MERGE_C R152, R10, R9, RZ ;  /* 0x000000090a98723e */ /* 0x001fe200048070ff */
[----:B------:R-:W-:Y:S01]  /*3080*/  MUFU.EX2 R46, R46 ;  /* 0x0000002e002e7308 */ /* 0x000fe20000000800 */
[----:B-1----:R-:W-:-:S01]  /*3090*/  FFMA.FTZ R92, R95, UR41, -R52 ;  /* 0x000000295f5c7c23 */ /* 0x002fc20008010834 */
[--C-:B------:R-:W-:Y:S01]  /*30a0*/  FFMA.FTZ R95, R78, UR41, -R52.reuse ;  /* 0x000000294e5f7c23 */ /* 0x100fe20008010834 */
[----:B------:R-:W-:-:S01]  /*30b0*/  FFMA.FTZ R78, R82, UR41, -R52 ;  /* 0x00000029524e7c23 */ /* 0x000fc20008010834 */
[----:B------:R-:W-:Y:S01]  /*30c0*/  FFMA.FTZ R82, R86, UR41, -R52 ;  /* 0x0000002956527c23 */ /* 0x000fe20008010834 */
[----:B------:R-:W-:-:S01]  /*30d0*/  FADD.FTZ R86, R6, R7 ;  /* 0x0000000706567221 */ /* 0x000fc20000010000 */
[----:B------:R-:W-:Y:S01]  /*30e0*/  F2FP.SATFINITE.E4M3.F32.PACK_AB_MERGE_C R152, R7, R6, R152 ;  /* 0x000000060798723e */ /* 0x000fe20004807098 */
[----:B------:R-:W-:-:S01]  /*30f0*/  FFMA.FTZ R67, R67, UR41, -R52 ;  /* 0x0000002943437c23 */ /* 0x000fc20008010834 */
[----:B------:R-:W0:Y:S01]  /*3100*/  MUFU.EX2 R49, R49 ;  /* 0x0000003100317308 */ /* 0x000e220000000800 */
[----:B------:R-:W-:-:S01]  /*3110*/  FFMA.FTZ R70, R70, UR41, -R52 ;  /* 0x0000002946467c23 */ /* 0x000fc20008010834 */
[--C-:B------:R-:W-:Y:S01]  /*3120*/  FFMA.FTZ R71, R71, UR41, -R52.reuse ;  /* 0x0000002947477c23 */ /* 0x100fe20008010834 */
[----:B------:R-:W-:-:S01]  /*3130*/  FFMA.FTZ R30, R30, UR41, -R52 ;  /* 0x000000291e1e7c23 */ /* 0x000fc20008010834 */
[--C-:B------:R-:W-:Y:S01]  /*3140*/  FFMA.FTZ R51, R51, UR41, -R52.reuse ;  /* 0x0000002933337c23 */ /* 0x100fe20008010834 */
[----:B------:R-:W-:-:S01]  /*3150*/  FFMA.FTZ R53, R53, UR41, -R52 ;  /* 0x0000002935357c23 */ /* 0x000fc20008010834 */
[--C-:B------:R-:W-:Y:S01]  /*3160*/  FFMA.FTZ R72, R72, UR41, -R52.reuse ;  /* 0x0000002948487c23 */ /* 0x100fe20008010834 */
[----:B------:R-:W-:-:S01]  /*3170*/  FFMA.FTZ R73, R73, UR41, -R52 ;  /* 0x0000002949497c23 */ /* 0x000fc20008010834 */
[----:B------:R-:W1:Y:S08]  /*3180*/  MUFU.EX2 R77, R77 ;  /* 0x0000004d004d7308 */ /* 0x000e700000000800 */
[----:B------:R-:W2:Y:S01]  /*3190*/  MUFU.EX2 R80, R80 ;  /* 0x0000005000507308 */ /* 0x000ea20000000800 */
[----:B0-----:R-:W-:-:S07]  /*31a0*/  FADD.FTZ R98, R46, R49 ;  /* 0x000000312e627221 */ /* 0x001fce0000010000 */
[----:B------:R-:W0:Y:S01]  /*31b0*/  MUFU.EX2 R68, R68 ;  /* 0x0000004400447308 */ /* 0x000e220000000800 */
[----:B-1----:R-:W-:-:S07]  /*31c0*/  FADD.FTZ R97, R77, R98 ;  /* 0x000000624d617221 */ /* 0x002fce0000010000 */
[----:B------:R1:W-:Y:S01]  /*31d0*/  MUFU.EX2 R34, R85 ;  /* 0x0000005500227308 */ /* 0x0003e20000000800 */
[----:B--2---:R-:W-:-:S01]  /*31e0*/  FADD.FTZ R97, R80, R97 ;  /* 0x0000006150617221 */ /* 0x004fc20000010000 */
[----:B------:R-:W-:-:S04]  /*31f0*/  F2FP.SATFINITE.E4M3.F32.PACK_AB_MERGE_C R77, R80, R77, RZ ;  /* 0x0000004d504d723e */ /* 0x000fc800048070ff */
[----:B------:R-:W-:Y:S01]  /*3200*/  F2FP.SATFINITE.E4M3.F32.PACK_AB_MERGE_C R153, R49, R46, R77 ;  /* 0x0000002e3199723e */ /* 0x000fe2000480704d */
[----:B------:R-:W-:Y:S01]  /*3210*/  IMAD.MOV.U32 R49, RZ, RZ, R55 ;  /* 0x000000ffff317224 */ /* 0x000fe200078e0037 */
[----:B------:R-:W-:Y:S01]  /*3220*/  MUFU.EX2 R12, R12 ;  /* 0x0000000c000c7308 */ /* 0x000fe20000000800 */
[----:B-1----:R-:W-:-:S01]  /*3230*/  FFMA.FTZ R85, R118, UR41, -R52 ;  /* 0x0000002976557c23 */ /* 0x002fc20008010834 */
[----:B------:R-:W-:-:S06]  /*3240*/  IMAD.MOV.U32 R46, RZ, RZ, R55 ;  /* 0x000000ffff2e7224 */ /* 0x000fcc00078e0037 */
[----:B------:R1:W-:Y:S08]  /*3250*/  MUFU.EX2 R25, R96 ;  /* 0x0000006000197308 */ /* 0x0003f00000000800 */
[----:B------:R-:W2:Y:S01]  /*3260*/  MUFU.EX2 R69, R69 ;  /* 0x0000004500457308 */ /* 0x000ea20000000800 */
[----:B-1----:R-:W-:-:S01]  /*3270*/  FFMA.FTZ R96, R79, UR41, -R52 ;  /* 0x000000294f607c23 */ /* 0x002fc20008010834 */
[--C-:B------:R-:W-:Y:S01]  /*3280*/  FFMA.FTZ R79, R83, UR41, -R52.reuse ;  /* 0x00000029534f7c23 */ /* 0x100fe20008010834 */
[----:B------:R-:W-:-:S01]  /*3290*/  FFMA.FTZ R83, R87, UR41, -R52 ;  /* 0x0000002957537c23 */ /* 0x000fc20008010834 */
[----:B------:R-:W-:Y:S01]  /*32a0*/  FADD.FTZ R87, R9, R86 ;  /* 0x0000005609577221 */ /* 0x000fe20000010000 */
[----:B------:R-:W-:-:S01]  /*32b0*/  FFMA.FTZ R86, R58, UR41, -R52 ;  /* 0x000000293a567c23 */ /* 0x000fc20008010834 */
[----:B------:R-:W-:-:S02]  /*32c0*/  @!P2 VIADD R58, R5, 0x13240 ;  /* 0x00013240053aa836 */ /* 0x000fc40000000000 */
[----:B------:R1:W-:Y:S01]  /*32d0*/  MUFU.EX2 R15, R88 ;  /* 0x00000058000f7308 */ /* 0x0003e20000000800 */
[----:B------:R-:W-:-:S01]  /*32e0*/  FADD.FTZ R98, R10, R87 ;  /* 0x000000570a627221 */ /* 0x000fc20000010000 */
[----:B------:R-:W-:Y:S01]  /*32f0*/  FFMA.FTZ R87, R59, UR41, -R52 ;  /* 0x000000293b577c23 */ /* 0x000fe20008010834 */
[----:B------:R-:W-:Y:S01]  /*3300*/  @!P2 PRMT R58, RZ, 0x654, R58 ;  /* 0x00000654ff3aa816 */ /* 0x000fe2000000003a */
[--C-:B------:R-:W-:Y:S01]  /*3310*/  FFMA.FTZ R59, R62, UR41, -R52.reuse ;  /* 0x000000293e3b7c23 */ /* 0x100fe20008010834 */
[----:B------:R-:W-:-:S02]  /*3320*/  FFMA.FTZ R62, R63, UR41, -R52 ;  /* 0x000000293f3e7c23 */ /* 0x000fc40008010834 */
[----:B------:R3:W-:Y:S01]  /*3330*/  @!P2 SYNCS.ARRIVE.TRANS64.RED.A1T0 RZ, [R58+URZ], RZ ;  /* 0x000000ff3affa9a7 */ /* 0x0007e2000810043f */
[----:B------:R-:W-:Y:S01]  /*3340*/  MUFU.EX2 R13, R13 ;  /* 0x0000000d000d7308 */ /* 0x000fe20000000800 */
[----:B-1----:R-:W-:-:S07]  /*3350*/  FFMA.FTZ R88, R119, UR41, -R52 ;  /* 0x0000002977587c23 */ /* 0x002fce0008010834 */
[----:B------:R-:W-:Y:S08]  /*3360*/  MUFU.EX2 R85, R85 ;  /* 0x0000005500557308 */ /* 0x000ff00000000800 */
[----:B------:R1:W-:Y:S08]  /*3370*/  MUFU.EX2 R41, R81 ;  /* 0x0000005100297308 */ /* 0x0003f00000000800 */
[----:B------:R-:W4:Y:S01]  /*3380*/  MUFU.EX2 R14, R14 ;  /* 0x0000000e000e7308 */ /* 0x000f220000000800 */
[----:B-1----:R-:W-:-:S01]  /*3390*/  FFMA.FTZ R81, R90, UR41, -R52 ;  /* 0x000000295a517c23 */ /* 0x002fc20008010834 */
[----:B------:R-:W-:Y:S01]  /*33a0*/  FFMA.FTZ R90, R99, UR41, -R52 ;  /* 0x00000029635a7c23 */ /* 0x000fe20008010834 */
[----:B------:R-:W-:-:S01]  /*33b0*/  FADD.FTZ R99, R11, R98 ;  /* 0x000000620b637221 */ /* 0x000fc20000010000 */
[----:B0-----:R-:W-:-:S04]  /*33c0*/  FADD.FTZ R98, R68, R97 ;  /* 0x0000006144627221 */ /* 0x001fc80000010000 */
[----:B------:R-:W0:Y:S01]  /*33d0*/  MUFU.EX2 R88, R88 ;  /* 0x0000005800587308 */ /* 0x000e220000000800 */
[----:B--2---:R-:W-:-:S07]  /*33e0*/  FADD.FTZ R98, R69, R98 ;  /* 0x0000006245627221 */ /* 0x004fce0000010000 */
[----:B------:R1:W-:Y:S01]  /*33f0*/  MUFU.EX2 R43, R84 ;  /* 0x00000054002b7308 */ /* 0x0003e20000000800 */
[----:B----4-:R-:W-:-:S04]  /*3400*/  F2FP.SATFINITE.E4M3.F32.PACK_AB_MERGE_C R154, R14, R13, RZ ;  /* 0x0000000d0e9a723e */ /* 0x010fc800048070ff */
[----:B------:R-:W-:-:S03]  /*3410*/  F2FP.SATFINITE.E4M3.F32.PACK_AB_MERGE_C R154, R12, R11, R154 ;  /* 0x0000000b0c9a723e */ /* 0x000fc6000480709a */
[----:B------:R-:W-:Y:S01]  /*3420*/  MUFU.EX2 R81, R81 ;  /* 0x0000005100517308 */ /* 0x000fe20000000800 */
[----:B-1----:R-:W-:-:S01]  /*3430*/  FFMA.FTZ R84, R91, UR41, -R52 ;  /* 0x000000295b547c23 */ /* 0x002fc20008010834 */
[--C-:B------:R-:W-:Y:S01]  /*3440*/  FFMA.FTZ R91, R94, UR41, -R52.reuse ;  /* 0x000000295e5b7c23 */ /* 0x100fe20008010834 */
[----:B------:R-:W-:-:S05]  /*3450*/  FFMA.FTZ R94, R103, UR41, -R52 ;  /* 0x00000029675e7c23 */ /* 0x000fca0008010834 */
[----:B------:R-:W-:Y:S08]  /*3460*/  MUFU.EX2 R20, R20 ;  /* 0x0000001400147308 */ /* 0x000ff00000000800 */
[----:B------:R1:W-:Y:S08]  /*3470*/  MUFU.EX2 R29, R100 ;  /* 0x00000064001d7308 */ /* 0x0003f00000000800 */
[----:B------:R-:W-:Y:S01]  /*3480*/  MUFU.EX2 R84, R84 ;  /* 0x0000005400547308 */ /* 0x000fe20000000800 */
[----:B-1----:R-:W-:-:S01]  /*3490*/  FADD.FTZ R100, R12, R99 ;  /* 0x000000630c647221 */ /* 0x002fc20000010000 */
[----:B------:R-:W-:Y:S01]  /*34a0*/  FADD.FTZ R99, R85, R98 ;  /* 0x0000006255637221 */ /* 0x000fe20000010000 */
[----:B0-----:R-:W-:-:S02]  /*34b0*/  F2FP.SATFINITE.E4M3.F32.PACK_AB_MERGE_C R85, R88, R85, RZ ;  /* 0x000000555855723e */ /* 0x001fc400048070ff */
[----:B------:R-:W-:Y:S01]  /*34c0*/  FADD.FTZ R97, R13, R100 ;  /* 0x000000640d617221 */ /* 0x000fe20000010000 */
[----:B------:R-:W-:-:S01]  /*34d0*/  FADD.FTZ R98, R88, R99 ;  /* 0x0000006358627221 */ /* 0x000fc20000010000 */
[----:B------:R-:W-:Y:S01]  /*34e0*/  F2FP.SATFINITE.E4M3.F32.PACK_AB_MERGE_C R155, R69, R68, R85 ;  /* 0x00000044459b723e */ /* 0x000fe20004807055 */
[----:B------:R-:W-:Y:S08]  /*34f0*/  MUFU.EX2 R91, R91 ;  /* 0x0000005b005b7308 */ /* 0x000ff00000000800 */
[----:B------:R-:W0:Y:S08]  /*3500*/  MUFU.EX2 R24, R24 ;  /* 0x0000001800187308 */ /* 0x000e300000000800 */
[----:B------:R1:W-:Y:S08]  /*3510*/  MUFU.EX2 R5, R86 ;  /* 0x0000005600057308 */ /* 0x0003f00000000800 */
[----:B------:R-:W2:Y:S01]  /*3520*/  MUFU.EX2 R92, R92 ;  /* 0x0000005c005c7308 */ /* 0x000ea20000000800 */
[----:B-1----:R-:W-:-:S01]  /*3530*/  FADD.FTZ R86, R14, R97 ;  /* 0x000000610e567221 */ /* 0x002fc20000010000 */
[----:B0-----:R-:W-:-:S03]  /*3540*/  F2FP.SATFINITE.E4M3.F32.PACK_AB_MERGE_C R136, R24, R21, RZ ;  /* 0x000000151888723e */ /* 0x001fc600048070ff */
[----:B------:R-:W-:Y:S01]  /*3550*/  FADD.FTZ R63, R15, R86 ;  /* 0x000000560f3f7221 */ /* 0x000fe20000010000 */
[C---:B------:R-:W-:Y:S02]  /*3560*/  F2FP.SATFINITE.E4M3.F32.PACK_AB_MERGE_C R136, R20.reuse, R15, R136 ;  /* 0x0000000f1488723e */ /* 0x040fe40004807088 */
[----:B------:R-:W0:Y:S01]  /*3570*/  MUFU.EX2 R89, R89 ;  /* 0x0000005900597308 */ /* 0x000e220000000800 */
[----:B------:R-:W-:-:S01]  /*3580*/  FADD.FTZ R86, R20, R63 ;  /* 0x0000003f14567221 */ /* 0x000fc20000010000 */
[----:B------:R-:W-:-:S06]  /*3590*/  FFMA.FTZ R63, R26, UR41, -R52 ;  /* 0x000000291a3f7c23 */ /* 0x000fcc0008010834 */
[----:B---3--:R1:W-:Y:S08]  /*35a0*/  MUFU.EX2 R58, R87 ;  /* 0x00000057003a7308 */ /* 0x0083f00000000800 */
[----:B------:R-:W3:Y:S01]  /*35b0*/  MUFU.EX2 R28, R28 ;  /* 0x0000001c001c7308 */ /* 0x000ee20000000800 */
[----:B-1----:R-:W-:-:S04]  /*35c0*/  FADD.FTZ R87, R81, R98 ;  /* 0x0000006251577221 */ /* 0x002fc80000010000 */
[----:B------:R-:W-:Y:S01]  /*35d0*/  FADD.FTZ R98, R84, R87 ;  /* 0x0000005754627221 */ /* 0x000fe20000010000 */
[----:B------:R-:W-:-:S01]  /*35e0*/  FADD.FTZ R87, R21, R86 ;  /* 0x0000005615577221 */ /* 0x000fc20000010000 */
[----:B------:R-:W-:Y:S01]  /*35f0*/  FFMA.FTZ R86, R27, UR41, -R52 ;  /* 0x000000291b567c23 */ /* 0x000fe20008010834 */
[----:B------:R-:W1:Y:S01]  /*3600*/  MUFU.EX2 R90, R90 ;  /* 0x0000005a005a7308 */ /* 0x000e620000000800 */
[----:B------:R-:W-:-:S01]  /*3610*/  FADD.FTZ R97, R91, R98 ;  /* 0x000000625b617221 */ /* 0x000fc20000010000 */
[----:B------:R-:W-:Y:S01]  /*3620*/  FADD.FTZ R98, R24, R87 ;  /* 0x0000005718627221 */ /* 0x000fe20000010000 */
[----:B------:R-:W-:-:S01]  /*3630*/  FFMA.FTZ R52, R76, UR41, -R52 ;  /* 0x000000294c347c23 */ /* 0x000fc20008010834 */
[C---:B--2---:R-:W-:Y:S01]  /*3640*/  F2FP.SATFINITE.E4M3.F32.PACK_AB_MERGE_C R91, R92.reuse, R91, RZ ;  /* 0x0000005b5c5b723e */ /* 0x044fe200048070ff */
[----:B------:R-:W-:-:S01]  /*3650*/  FADD.FTZ R100, R92, R97 ;  /* 0x000000615c647221 */ /* 0x000fc20000010000 */
[----:B------:R-:W-:Y:S02]  /*3660*/  FADD.FTZ R27, R25, R98 ;  /* 0x00000062191b7221 */ /* 0x000fe40000010000 */
[----:B------:R-:W2:Y:S01]  /*3670*/  MUFU.EX2 R93, R93 ;  /* 0x0000005d005d7308 */ /* 0x000ea20000000800 */
[----:B0-----:R-:W-:-:S01]  /*3680*/  FADD.FTZ R87, R89, R100 ;  /* 0x0000006459577221 */ /* 0x001fc20000010000 */
[----:B---3--:R-:W-:Y:S01]  /*3690*/  FADD.FTZ R98, R28, R27 ;  /* 0x0000001b1c627221 */ /* 0x008fe20000010000 */
[----:B------:R-:W-:-:S05]  /*36a0*/  F2FP.SATFINITE.E4M3.F32.PACK_AB_MERGE_C R137, R84, R81, R91 ;  /* 0x000000515489723e */ /* 0x000fca000480705b */
[----:B------:R-:W0:Y:S01]  /*36b0*/  MUFU.EX2 R32, R32 ;  /* 0x0000002000207308 */ /* 0x000e220000000800 */
[----:B-1----:R-:W-:-:S01]  /*36c0*/  FADD.FTZ R100, R90, R87 ;  /* 0x000000575a647221 */ /* 0x002fc20000010000 */
[----:B------:R-:W-:-:S06]  /*36d0*/  FADD.FTZ R87, R29, R98 ;  /* 0x000000621d577221 */ /* 0x000fcc0000010000 */
[----:B------:R-:W1:Y:S01]  /*36e0*/  MUFU.EX2 R94, R94 ;  /* 0x0000005e005e7308 */ /* 0x000e620000000800 */
[----:B--2---:R-:W-:-:S07]  /*36f0*/  FADD.FTZ R97, R93, R100 ;  /* 0x000000645d617221 */ /* 0x004fce0000010000 */
[----:B------:R-:W2:Y:S01]  /*3700*/  MUFU.EX2 R74, R74 ;  /* 0x0000004a004a7308 */ /* 0x000ea20000000800 */
[----:B0-----:R-:W-:-:S04]  /*3710*/  F2FP.SATFINITE.E4M3.F32.PACK_AB_MERGE_C R138, R32, R29, RZ ;  /* 0x0000001d208a723e */ /* 0x001fc800048070ff */
[----:B------:R-:W-:Y:S01]  /*3720*/  F2FP.SATFINITE.E4M3.F32.PACK_AB_MERGE_C R138, R28, R25, R138 ;  /* 0x000000191c8a723e */ /* 0x000fe2000480708a */
[----:B------:R-:W-:Y:S02]  /*3730*/  IMAD.MOV.U32 R28, RZ, RZ, R55 ;  /* 0x000000ffff1c7224 */ /* 0x000fe400078e0037 */
[----:B------:R-:W-:Y:S01]  /*3740*/  MUFU.EX2 R36, R36 ;  /* 0x0000002400247308 */ /* 0x000fe20000000800 */
[----:B-1----:R-:W-:-:S01]  /*3750*/  FADD.FTZ R97, R94, R97 ;  /* 0x000000615e617221 */ /* 0x002fc20000010000 */
[----:B------:R-:W-:Y:S01]  /*3760*/  F2FP.SATFINITE.E4M3.F32.PACK_AB_MERGE_C R93, R94, R93, RZ ;  /* 0x0000005d5e5d723e */ /* 0x000fe200048070ff */
[----:B------:R-:W-:-:S03]  /*3770*/  IMAD.MOV.U32 R25, RZ, RZ, R55 ;  /* 0x000000ffff197224 */ /* 0x000fc600078e0037 */
[----:B------:R-:W-:Y:S02]  /*3780*/  F2FP.SATFINITE.E4M3.F32.PACK_AB_MERGE_C R139, R90, R89, R93 ;  /* 0x000000595a8b723e */ /* 0x000fe4000480705d */
[----:B------:R-:W0:Y:S01]  /*3790*/  MUFU.EX2 R75, R75 ;  /* 0x0000004b004b7308 */ /* 0x000e220000000800 */
[----:B--2---:R-:W-:-:S07]  /*37a0*/  FADD.FTZ R10, R74, R97 ;  /* 0x000000614a0a7221 */ /* 0x004fce0000010000 */
[----:B------:R-:W1:Y:S08]  /*37b0*/  MUFU.EX2 R95, R95 ;  /* 0x0000005f005f7308 */ /* 0x000e700000000800 */
[----:B------:R-:W2:Y:S01]  /*37c0*/  MUFU.EX2 R42, R42 ;  /* 0x0000002a002a7308 */ /* 0x000ea20000000800 */
[----:B0-----:R-:W-:-:S07]  /*37d0*/  FADD.FTZ R10, R75, R10 ;  /* 0x0000000a4b0a7221 */ /* 0x001fce0000010000 */
[----:B------:R0:W-:Y:S01]  /*37e0*/  MUFU.EX2 R26, R66 ;  /* 0x00000042001a7308 */ /* 0x0001e20000000800 */
[----:B-1----:R-:W-:-:S07]  /*37f0*/  FADD.FTZ R21, R95, R10 ;  /* 0x0000000a5f157221 */ /* 0x002fce0000010000 */
[----:B------:R-:W1:Y:S01]  /*3800*/  MUFU.EX2 R96, R96 ;  /* 0x0000006000607308 */ /* 0x000e620000000800 */
[----:B0-----:R-:W-:-:S01]  /*3810*/  FADD.FTZ R66, R32, R87 ;  /* 0x0000005720427221 */ /* 0x001fc20000010000 */
[----:B--2---:R-:W-:-:S03]  /*3820*/  F2FP.SATFINITE.E4M3.F32.PACK_AB_MERGE_C R140, R42, R37, RZ ;  /* 0x000000252a8c723e */ /* 0x004fc600048070ff */
[----:B------:R-:W-:Y:S01]  /*3830*/  FADD.FTZ R87, R33, R66 ;  /* 0x0000004221577221 */ /* 0x000fe20000010000 */
[C---:B------:R-:W-:Y:S01]  /*3840*/  F2FP.SATFINITE.E4M3.F32.PACK_AB_MERGE_C R140, R36.reuse, R33, R140 ;  /* 0x00000021248c723e */ /* 0x040fe2000480708c */
[----:B------:R-:W-:Y:S01]  /*3850*/  IMAD.MOV.U32 R33, RZ, RZ, R55 ;  /* 0x000000ffff217224 */ /* 0x000fe200078e0037 */
[----:B------:R-:W0:Y:S01]  /*3860*/  MUFU.EX2 R40, R40 ;  /* 0x0000002800287308 */ /* 0x000e220000000800 */
[----:B------:R-:W-:-:S01]  /*3870*/  FADD.FTZ R24, R36, R87 ;  /* 0x0000005724187221 */ /* 0x000fc20000010000 */
[----:B------:R-:W-:-:S03]  /*3880*/  IMAD.MOV.U32 R36, RZ, RZ, R55 ;  /* 0x000000ffff247224 */ /* 0x000fc600078e0037 */
[----:B------:R-:W-:Y:S01]  /*3890*/  FADD.FTZ R13, R37, R24 ;  /* 0x00000018250d7221 */ /* 0x000fe20000010000 */
[----:B------:R-:W-:Y:S02]  /*38a0*/  IMAD.MOV.U32 R37, RZ, RZ, R55 ;  /* 0x000000ffff257224 */ /* 0x000fe400078e0037 */
[----:B------:R-:W2:Y:S01]  /*38b0*/  MUFU.EX2 R78, R78 ;  /* 0x0000004e004e7308 */ /* 0x000ea20000000800 */
[----:B------:R-:W-:-:S01]  /*38c0*/  FADD.FTZ R13, R42, R13 ;  /* 0x0000000d2a0d7221 */ /* 0x000fc20000010000 */
[C---:B-1----:R-:W-:Y:S01]  /*38d0*/  FADD.FTZ R21, R96.reuse, R21 ;  /* 0x0000001560157221 */ /* 0x042fe20000010000 */
[----:B------:R-:W-:Y:S01]  /*38e0*/  F2FP.SATFINITE.E4M3.F32.PACK_AB_MERGE_C R95, R96, R95, RZ ;  /* 0x0000005f605f723e */ /* 0x000fe200048070ff */
[----:B------:R-:W-:-:S03]  /*38f0*/  IMAD.MOV.U32 R42, RZ, RZ, R55 ;  /* 0x000000ffff2a7224 */ /* 0x000fc600078e0037 */
[----:B------:R-:W-:Y:S01]  /*3900*/  F2FP.SATFINITE.E4M3.F32.PACK_AB_MERGE_C R141, R75, R74, R95 ;  /* 0x0000004a4b8d723e */ /* 0x000fe2000480705f */
[----:B------:R-:W1:Y:S01]  /*3910*/  MUFU.EX2 R79, R79 ;  /* 0x0000004f004f7308 */ /* 0x000e620000000800 */
[----:B0-----:R-:W-:-:S04]  /*3920*/  FADD.FTZ R24, R40, R13 ;  /* 0x0000000d28187221 */ /* 0x001fc80000010000 */
[----:B------:R-:W-:-:S03]  /*3930*/  FADD.FTZ R24, R41, R24 ;  /* 0x0000001829187221 */ /* 0x000fc60000010000 */
[----:B------:R-:W0:Y:S01]  /*3940*/  MUFU.EX2 R82, R82 ;  /* 0x0000005200527308 */ /* 0x000e220000000800 */
[----:B--2---:R-:W-:-:S01]  /*3950*/  FADD.FTZ R32, R78, R21 ;  /* 0x000000154e207221 */ /* 0x004fc20000010000 */
[----:B------:R-:W-:Y:S01]  /*3960*/  FADD.FTZ R29, R43, R24 ;  /* 0x000000182b1d7221 */ /* 0x000fe20000010000 */
[C---:B------:R-:W-:Y:S01]  /*3970*/  F2FP.SATFINITE.E4M3.F32.PACK_AB_MERGE_C R43, R34.reuse, R43, RZ ;  /* 0x0000002b222b723e */ /* 0x040fe200048070ff */
[----:B------:R-:W-:Y:S02]  /*3980*/  IMAD.MOV.U32 R24, RZ, RZ, R55 ;  /* 0x000000ffff187224 */ /* 0x000fe400078e0037 */
[----:B------:R-:W-:-:S01]  /*3990*/  FADD.FTZ R34, R34, R29 ;  /* 0x0000001d22227221 */ /* 0x000fc20000010000 */
[----:B------:R-:W-:Y:S01]  /*39a0*/  F2FP.SATFINITE.E4M3.F32.PACK_AB_MERGE_C R142, R41, R40, R43 ;  /* 0x00000028298e723e */ /* 0x000fe2000480702b */
[----:B------:R-:W2:Y:S01]  /*39b0*/  MUFU.EX2 R83, R83 ;  /* 0x0000005300537308 */ /* 0x000ea20000000800 */
[----:B-1----:R-:W-:-:S01]  /*39c0*/  FADD.FTZ R21, R79, R32 ;  /* 0x000000204f157221 */ /* 0x002fc20000010000 */
[----:B------:R-:W-:-:S02]  /*39d0*/  IMAD.MOV.U32 R43, RZ, RZ, R55 ;  /* 0x000000ffff2b7224 */ /* 0x000fc400078e0037 */
[--C-:B------:R-:W-:Y:S02]  /*39e0*/  IMAD.MOV.U32 R41, RZ, RZ, R55.reuse ;  /* 0x000000ffff297224 */ /* 0x100fe400078e0037 */
[----:B------:R-:W-:Y:S02]  /*39f0*/  IMAD.MOV.U32 R40, RZ, RZ, R55 ;  /* 0x000000ffff287224 */ /* 0x000fe400078e0037 */
[----:B------:R-:W1:Y:S01]  /*3a00*/  MUFU.EX2 R31, R31 ;  /* 0x0000001f001f7308 */ /* 0x000e620000000800 */
[----:B0-----:R-:W-:-:S01]  /*3a10*/  FADD.FTZ R6, R82, R21 ;  /* 0x0000001552067221 */ /* 0x001fc20000010000 */
[--C-:B------:R-:W-:Y:S02]  /*3a20*/  IMAD.MOV.U32 R32, RZ, RZ, R55.reuse ;  /* 0x000000ffff207224 */ /* 0x100fe400078e0037 */
[----:B------:R-:W-:-:S04]  /*3a30*/  IMAD.MOV.U32 R29, RZ, RZ, R55 ;  /* 0x000000ffff1d7224 */ /* 0x000fc800078e0037 */
[----:B------:R-:W0:Y:S01]  /*3a40*/  MUFU.EX2 R35, R35 ;  /* 0x0000002300237308 */ /* 0x000e220000000800 */
[----:B--2---:R-:W-:-:S01]  /*3a50*/  FADD.FTZ R6, R83, R6 ;  /* 0x0000000653067221 */ /* 0x004fc20000010000 */
[----:B------:R-:W-:-:S03]  /*3a60*/  F2FP.SATFINITE.E4M3.F32.PACK_AB_MERGE_C R82, R83, R82, RZ ;  /* 0x000000525352723e */ /* 0x000fc600048070ff */
[----:B------:R-:W-:Y:S01]  /*3a70*/  FADD.FTZ R11, R5, R6 ;  /* 0x00000006050b7221 */ /* 0x000fe20000010000 */
[----:B------:R-:W-:Y:S02]  /*3a80*/  F2FP.SATFINITE.E4M3.F32.PACK_AB_MERGE_C R143, R79, R78, R82 ;  /* 0x0000004e4f8f723e */ /* 0x000fe40004807052 */
[----:B------:R-:W2:Y:S01]  /*3a90*/  MUFU.EX2 R59, R59 ;  /* 0x0000003b003b7308 */ /* 0x000ea20000000800 */
[----:B-1----:R-:W-:-:S01]  /*3aa0*/  FADD.FTZ R7, R31, R34 ;  /* 0x000000221f077221 */ /* 0x002fc20000010000 */
[----:B------:R-:W-:Y:S01]  /*3ab0*/  FADD.FTZ R12, R58, R11 ;  /* 0x0000000b3a0c7221 */ /* 0x000fe20000010000 */
[----:B------:R-:W-:Y:S02]  /*3ac0*/  IMAD.MOV.U32 R34, RZ, RZ, R55 ;  /* 0x000000ffff227224 */ /* 0x000fe400078e0037 */
[----:B------:R-:W-:-:S03]  /*3ad0*/  FADD.FTZ R6, R38, R7 ;  /* 0x0000000726067221 */ /* 0x000fc60000010000 */
[----:B------:R-:W1:Y:S01]  /*3ae0*/  MUFU.EX2 R54, R54 ;  /* 0x0000003600367308 */ /* 0x000e620000000800 */
[----:B0-----:R-:W-:-:S07]  /*3af0*/  FADD.FTZ R7, R35, R6 ;  /* 0x0000000623077221 */ /* 0x001fce0000010000 */
[----:B------:R-:W0:Y:S01]  /*3b00*/  MUFU.EX2 R62, R62 ;  /* 0x0000003e003e7308 */ /* 0x000e220000000800 */
[----:B--2---:R-:W-:-:S07]  /*3b10*/  FADD.FTZ R11, R59, R12 ;  /* 0x0000000c3b0b7221 */ /* 0x004fce0000010000 */
[----:B------:R-:W2:Y:S01]  /*3b20*/  MUFU.EX2 R39, R39 ;  /* 0x0000002700277308 */ /* 0x000ea20000000800 */
[C---:B-1----:R-:W-:Y:S01]  /*3b30*/  F2FP.SATFINITE.E4M3.F32.PACK_AB_MERGE_C R35, R54.reuse, R35, RZ ;  /* 0x000000233623723e */ /* 0x042fe200048070ff */
[----:B------:R-:W-:-:S03]  /*3b40*/  FADD.FTZ R54, R54, R7 ;  /* 0x0000000736367221 */ /* 0x000fc60000010000 */
[----:B------:R-:W-:Y:S01]  /*3b50*/  F2FP.SATFINITE.E4M3.F32.PACK_AB_MERGE_C R144, R38, R31, R35 ;  /* 0x0000001f2690723e */ /* 0x000fe20004807023 */
[----:B------:R-:W-:Y:S02]  /*3b60*/  IMAD.MOV.U32 R38, RZ, RZ, R55 ;  /* 0x000000ffff267224 */ /* 0x000fe400078e0037 */
[----:B------:R-:W1:Y:S01]  /*3b70*/  MUFU.EX2 R56, R56 ;  /* 0x0000003800387308 */ /* 0x000e620000000800 */
[----:B0-----:R-:W-:-:S01]  /*3b80*/  FADD.FTZ R11, R62, R11 ;  /* 0x0000000b3e0b7221 */ /* 0x001fc20000010000 */
[----:B------:R-:W-:Y:S01]  /*3b90*/  F2FP.SATFINITE.E4M3.F32.PACK_AB_MERGE_C R59, R62, R59, RZ ;  /* 0x0000003b3e3b723e */ /* 0x000fe200048070ff */
[----:B------:R-:W-:Y:S02]  /*3ba0*/  IMAD.MOV.U32 R35, RZ, RZ, R55 ;  /* 0x000000ffff237224 */ /* 0x000fe400078e0037 */
[----:B------:R-:W-:Y:S01]  /*3bb0*/  FADD.FTZ R6, R26, R11 ;  /* 0x0000000b1a067221 */ /* 0x000fe20000010000 */
[----:B------:R-:W-:Y:S01]  /*3bc0*/  F2FP.SATFINITE.E4M3.F32.PACK_AB_MERGE_C R145, R58, R5, R59 ;  /* 0x000000053a91723e */ /* 0x000fe2000480703b */
[----:B------:R-:W-:Y:S01]  /*3bd0*/  IMAD.MOV.U32 R31, RZ, RZ, R55 ;  /* 0x000000ffff1f7224 */ /* 0x000fe200078e0037 */
[----:B------:R-:W0:Y:S01]  /*3be0*/  MUFU.EX2 R57, R57 ;  /* 0x0000003900397308 */ /* 0x000e220000000800 */
[----:B--2---:R-:W-:-:S01]  /*3bf0*/  FADD.FTZ R7, R39, R54 ;  /* 0x0000003627077221 */ /* 0x004fc20000010000 */
[----:B------:R-:W-:-:S06]  /*3c00*/  IMAD.MOV.U32 R54, RZ, RZ, R55 ;  /* 0x000000ffff367224 */ /* 0x000fcc00078e0037 */
[----:B------:R-:W2:Y:S01]  /*3c10*/  MUFU.EX2 R27, R67 ;  /* 0x00000043001b7308 */ /* 0x000ea20000000800 */
[----:B-1----:R-:W-:-:S07]  /*3c20*/  FADD.FTZ R12, R56, R7 ;  /* 0x00000007380c7221 */ /* 0x002fce0000010000 */
[----:B------:R-:W1:Y:S01]  /*3c30*/  MUFU.EX2 R9, R70 ;  /* 0x0000004600097308 */ /* 0x000e620000000800 */
[----:B0-----:R-:W-:Y:S01]  /*3c40*/  F2FP.SATFINITE.E4M3.F32.PACK_AB_MERGE_C R7, R60, R57, RZ ;  /* 0x000000393c07723e */ /* 0x001fe200048070ff */
[----:B------:R-:W-:-:S03]  /*3c50*/  FADD.FTZ R57, R57, R12 ;  /* 0x0000000c39397221 */ /* 0x000fc60000010000 */
[----:B------:R-:W-:Y:S01]  /*3c60*/  F2FP.SATFINITE.E4M3.F32.PACK_AB_MERGE_C R146, R56, R39, R7 ;  /* 0x000000273892723e */ /* 0x000fe20004807007 */
[----:B------:R-:W-:-:S01]  /*3c70*/  FADD.FTZ R60, R60, R57 ;  /* 0x000000393c3c7221 */ /* 0x000fc20000010000 */
[----:B------:R-:W-:Y:S01]  /*3c80*/  IMAD.MOV.U32 R39, RZ, RZ, R55 ;  /* 0x000000ffff277224 */ /* 0x000fe200078e0037 */
[----:B------:R-:W0:Y:S01]  /*3c90*/  MUFU.EX2 R14, R71 ;  /* 0x00000047000e7308 */ /* 0x000e220000000800 */
[----:B--2---:R-:W-:-:S07]  /*3ca0*/  FADD.FTZ R6, R27, R6 ;  /* 0x000000061b067221 */ /* 0x004fce0000010000 */
[----:B------:R-:W-:Y:S01]  /*3cb0*/  MUFU.EX2 R47, R47 ;  /* 0x0000002f002f7308 */ /* 0x000fe20000000800 */
[----:B-1----:R-:W-:-:S07]  /*3cc0*/  FADD.FTZ R7, R9, R6 ;  /* 0x0000000609077221 */ /* 0x002fce0000010000 */
[----:B------:R-:W1:Y:S01]  /*3cd0*/  MUFU.EX2 R50, R50 ;  /* 0x0000003200327308 */ /* 0x000e620000000800 */
[----:B0-----:R-:W-:-:S01]  /*3ce0*/  FADD.FTZ R7, R14, R7 ;  /* 0x000000070e077221 */ /* 0x001fc20000010000 */
[----:B------:R-:W-:-:S04]  /*3cf0*/  F2FP.SATFINITE.E4M3.F32.PACK_AB_MERGE_C R11, R14, R9, RZ ;  /* 0x000000090e0b723e */ /* 0x000fc800048070ff */
[----:B------:R-:W-:Y:S01]  /*3d00*/  F2FP.SATFINITE.E4M3.F32.PACK_AB_MERGE_C R147, R27, R26, R11 ;  /* 0x0000001a1b93723e */ /* 0x000fe2000480700b */
[--C-:B------:R-:W-:Y:S01]  /*3d10*/  IMAD.MOV.U32 R27, RZ, RZ, R55.reuse ;  /* 0x000000ffff1b7224 */ /* 0x100fe200078e0037 */
[----:B------:R-:W0:Y:S01]  /*3d20*/  MUFU.EX2 R61, R61 ;  /* 0x0000003d003d7308 */ /* 0x000e220000000800 */
[----:B------:R-:W-:-:S07]  /*3d30*/  IMAD.MOV.U32 R26, RZ, RZ, R55 ;  /* 0x000000ffff1a7224 */ /* 0x000fce00078e0037 */
[----:B------:R-:W2:Y:S01]  /*3d40*/  MUFU.EX2 R10, R63 ;  /* 0x0000003f000a7308 */ /* 0x000ea20000000800 */
[----:B-1----:R-:W-:-:S07]  /*3d50*/  F2FP.SATFINITE.E4M3.F32.PACK_AB_MERGE_C R12, R50, R47, RZ ;  /* 0x0000002f320c723e */ /* 0x002fce00048070ff */
[----:B------:R-:W1:Y:S01]  /*3d60*/  MUFU.EX2 R64, R64 ;  /* 0x0000004000407308 */ /* 0x000e620000000800 */
[----:B0-----:R-:W-:-:S07]  /*3d70*/  FADD.FTZ R9, R61, R60 ;  /* 0x0000003c3d097221 */ /* 0x001fce0000010000 */
[----:B------:R-:W0:Y:S01]  /*3d80*/  MUFU.EX2 R13, R86 ;  /* 0x00000056000d7308 */ /* 0x000e220000000800 */
[----:B--2---:R-:W-:-:S07]  /*3d90*/  FADD.FTZ R6, R10, R7 ;  /* 0x000000070a067221 */ /* 0x004fce0000010000 */
[----:B------:R-:W2:Y:S01]  /*3da0*/  MUFU.EX2 R30, R30 ;  /* 0x0000001e001e7308 */ /* 0x000ea20000000800 */
[C---:B-1----:R-:W-:Y:S01]  /*3db0*/  F2FP.SATFINITE.E4M3.F32.PACK_AB_MERGE_C R148, R64.reuse, R61, R12 ;  /* 0x0000003d4094723e */ /* 0x042fe2000480700c */
[----:B------:R-:W-:-:S04]  /*3dc0*/  FADD.FTZ R64, R64, R9 ;  /* 0x0000000940407221 */ /* 0x000fc80000010000 */
[----:B------:R-:W-:Y:S02]  /*3dd0*/  FADD.FTZ R47, R47, R64 ;  /* 0x000000402f2f7221 */ /* 0x000fe40000010000 */
[----:B------:R-:W1:Y:S01]  /*3de0*/  MUFU.EX2 R51, R51 ;  /* 0x0000003300337308 */ /* 0x000e620000000800 */
[----:B0-----:R-:W-:-:S01]  /*3df0*/  FADD.FTZ R7, R13, R6 ;  /* 0x000000060d077221 */ /* 0x001fc20000010000 */
[----:B------:R-:W-:Y:S01]  /*3e00*/  FADD.FTZ R47, R50, R47 ;  /* 0x0000002f322f7221 */ /* 0x000fe20000010000 */
[----:B------:R-:W-:-:S05]  /*3e10*/  IMAD.MOV.U32 R50, RZ, RZ, R55 ;  /* 0x000000ffff327224 */ /* 0x000fca00078e0037 */
[----:B------:R-:W-:Y:S01]  /*3e20*/  MUFU.EX2 R44, R44 ;  /* 0x0000002c002c7308 */ /* 0x000fe20000000800 */
[----:B--2---:R-:W-:-:S07]  /*3e30*/  FADD.FTZ R6, R30, R7 ;  /* 0x000000071e067221 */ /* 0x004fce0000010000 */
[----:B------:R-:W0:Y:S01]  /*3e40*/  MUFU.EX2 R45, R45 ;  /* 0x0000002d002d7308 */ /* 0x000e220000000800 */
[----:B-1----:R-:W-:-:S01]  /*3e50*/  FADD.FTZ R6, R51, R6 ;  /* 0x0000000633067221 */ /* 0x002fc20000010000 */
[----:B------:R-:W-:Y:S01]  /*3e60*/  F2FP.SATFINITE.E4M3.F32.PACK_AB_MERGE_C R30, R51, R30, RZ ;  /* 0x0000001e331e723e */ /* 0x000fe200048070ff */
[----:B------:R-:W-:-:S03]  /*3e70*/  IMAD.MOV.U32 R51, RZ, RZ, R55 ;  /* 0x000000ffff337224 */ /* 0x000fc600078e0037 */
[----:B------:R-:W-:Y:S01]  /*3e80*/  F2FP.SATFINITE.E4M3.F32.PACK_AB_MERGE_C R149, R13, R10, R30 ;  /* 0x0000000a0d95723e */ /* 0x000fe2000480701e */
[----:B------:R-:W-:Y:S01]  /*3e90*/  IMAD.MOV.U32 R30, RZ, RZ, R55 ;  /* 0x000000ffff1e7224 */ /* 0x000fe200078e0037 */
[----:B------:R-:W1:Y:S08]  /*3ea0*/  MUFU.EX2 R48, R48 ;  /* 0x0000003000307308 */ /* 0x000e700000000800 */
[----:B------:R-:W2:Y:S01]  /*3eb0*/  MUFU.EX2 R53, R53 ;  /* 0x0000003500357308 */ /* 0x000ea20000000800 */
[----:B0-----:R-:W-:-:S07]  /*3ec0*/  F2FP.SATFINITE.E4M3.F32.PACK_AB_MERGE_C R9, R45, R44, RZ ;  /* 0x0000002c2d09723e */ /* 0x001fce00048070ff */
[----:B------:R-:W0:Y:S01]  /*3ed0*/  MUFU.EX2 R65, R65 ;  /* 0x0000004100417308 */ /* 0x000e220000000800 */
[----:B-1----:R-:W-:-:S01]  /*3ee0*/  FADD.FTZ R12, R48, R47 ;  /* 0x0000002f300c7221 */ /* 0x002fc20000010000 */
[----:B------:R-:W-:-:S06]  /*3ef0*/  IMAD.MOV.U32 R47, RZ, RZ, R55 ;  /* 0x000000ffff2f7224 */ /* 0x000fcc00078e0037 */
[----:B------:R-:W1:Y:S01]  /*3f00*/  MUFU.EX2 R72, R72 ;  /* 0x0000004800487308 */ /* 0x000e620000000800 */
[----:B--2---:R-:W-:-:S07]  /*3f10*/  FADD.FTZ R7, R53, R6 ;  /* 0x0000000635077221 */ /* 0x004fce0000010000 */
[----:B------:R-:W-:Y:S01]  /*3f20*/  MUFU.EX2 R73, R73 ;  /* 0x0000004900497308 */ /* 0x000fe20000000800 */
[C---:B0-----:R-:W-:Y:S01]  /*3f30*/  F2FP.SATFINITE.E4M3.F32.PACK_AB_MERGE_C R150, R65.reuse, R48, R9 ;  /* 0x000000304196723e */ /* 0x041fe20004807009 */
[----:B------:R-:W-:Y:S01]  /*3f40*/  FADD.FTZ R65, R65, R12 ;  /* 0x0000000c41417221 */ /* 0x000fe20000010000 */
[----:B------:R-:W-:-:S03]  /*3f50*/  IMAD.MOV.U32 R48, RZ, RZ, R55 ;  /* 0x000000ffff307224 */ /* 0x000fc600078e0037 */
[----:B------:R-:W-:Y:S02]  /*3f60*/  FADD.FTZ R44, R44, R65 ;  /* 0x000000412c2c7221 */ /* 0x000fe40000010000 */
[----:B------:R-:W0:Y:S01]  /*3f70*/  MUFU.EX2 R52, R52 ;  /* 0x0000003400347308 */ /* 0x000e220000000800 */
[----:B-1----:R-:W-:-:S01]  /*3f80*/  FADD.FTZ R6, R72, R7 ;  /* 0x0000000748067221 */ /* 0x002fc20000010000 */
[----:B------:R-:W-:Y:S01]  /*3f90*/  FADD.FTZ R7, R45, R44 ;  /* 0x0000002c2d077221 */ /* 0x000fe20000010000 */
[--C-:B------:R-:W-:Y:S02]  /*3fa0*/  IMAD.MOV.U32 R45, RZ, RZ, R55.reuse ;  /* 0x000000ffff2d7224 */ /* 0x100fe400078e0037 */
[----:B------:R-:W-:Y:S01]  /*3fb0*/  IMAD.MOV.U32 R44, RZ, RZ, R55 ;  /* 0x000000ffff2c7224 */ /* 0x000fe200078e0037 */
[----:B0-----:R-:W-:Y:S01]  /*3fc0*/  F2FP.SATFINITE.E4M3.F32.PACK_AB_MERGE_C R5, R52, R73, RZ ;  /* 0x000000493405723e */ /* 0x001fe200048070ff */
[----:B------:R-:W-:-:S03]  /*3fd0*/  FADD.FTZ R73, R73, R6 ;  /* 0x0000000649497221 */ /* 0x000fc60000010000 */
[----:B------:R-:W-:Y:S01]  /*3fe0*/  F2FP.SATFINITE.E4M3.F32.PACK_AB_MERGE_C R151, R72, R53, R5 ;  /* 0x000000354897723e */ /* 0x000fe20004807005 */
[----:B------:R-:W-:-:S01]  /*3ff0*/  FADD.FTZ R6, R52, R73 ;  /* 0x0000004934067221 */ /* 0x000fc20000010000 */
        /* <DEDUP_REMOVED lines=24> */
.L_x_138:
[----:B------:R-:W-:-:S04]  /*4180*/  UISETP.NE.AND UP0, UPT, UR21, 0x1, UPT ;  /* 0x000000011500788c */ /* 0x000fc8000bf05270 */
[----:B------:R-:W-:-:S04]  /*4190*/  USEL UR37, URZ, 0x1, UP0 ;  /* 0x000000013f257887 */ /* 0x000fc80008000000 */
[----:B------:R-:W-:Y:S01]  /*41a0*/  ULOP3.LUT UR37, UR20, UR37, URZ, 0x3c, !UPT ;  /* 0x0000002514257292 */ /* 0x000fe2000f8e3c3f */
[----:B------:R-:W-:Y:S11]  /*41b0*/  @!P0 BRA `(.L_x_129) ;  /* 0x0000000000048947 */ /* 0x000ff60003800000 */
[----:B------:R-:W-:Y:S01]  /*41c0*/  BPT.TRAP 0x1 ;  /* 0x000000040000795c */ /* 0x000fe20000300000 */
.L_x_129:
[----:B------:R-:W0:Y:S01]  /*41d0*/  S2UR UR6, SR_CgaCtaId ;  /* 0x00000000000679c3 */ /* 0x000e220000008800 */
[----:B------:R-:W-:Y:S01]  /*41e0*/  UIADD3 UR38, UR21, 0x1, URZ ;  /* 0x0000000115267890 */ /* 0x000fe2000fffe03f */
[----:B------:R-:W-:Y:S01]  /*41f0*/  MOV R5, 0x400 ;  /* 0x0000040000057802 */ /* 0x000fe20000000f00 */
[----:B------:R-:W-:Y:S02]  /*4200*/  IMAD.U32 R4, RZ, RZ, UR37 ;  /* 0x00000025ff047e24 */ /* 0x000fe4000f8e00ff */
[----:B------:R-:W-:-:S03]  /*4210*/  UISETP.NE.AND UP0, UPT, UR38, 0x2, UPT ;  /* 0x000000022600788c */ /* 0x000fc6000bf05270 */
[----:B------:R-:W-:Y:S01]  /*4220*/  SHF.L.U32 R4, R4, 0x1f, RZ ;  /* 0x0000001f04047819 */ /* 0x000fe200000006ff */
[----:B------:R-:W-:Y:S01]  /*4230*/  USEL UR38, UR38, URZ, UP0 ;  /* 0x0000003f26267287 */ /* 0x000fe20008000000 */
[----:B0-----:R-:W-:-:S05]  /*4240*/  IMAD.U32 R2, RZ, RZ, UR6 ;  /* 0x00000006ff027e24 */ /* 0x001fca000f8e00ff */
[----:B------:R-:W-:Y:S01]  /*4250*/  LEA R0, R2, R5, 0x18 ;  /* 0x0000000502007211 */ /* 0x000fe200078ec0ff */
[----:B------:R-:W-:-:S04]  /*4260*/  IMAD.U32 R5, RZ, RZ, UR38 ;  /* 0x00000026ff057e24 */ /* 0x000fc8000f8e00ff */
[----:B------:R-:W-:-:S04]  /*4270*/  IMAD R5, R5, 0x8, R0 ;  /* 0x0000000805057824 */ /* 0x000fc800078e0200 */
[----:B------:R0:W1:Y:S01]  /*4280*/  SYNCS.PHASECHK.TRANS64.TRYWAIT P1, [R5+URZ+0x13230], R4 ;  /* 0x01323004050075a7 */ /* 0x000062000802017f */
[----:B------:R-:W-:Y:S05]  /*4290*/  @!P0 BRA `(.L_x_130) ;  /* 0x0000000000048947 */ /* 0x000fea0003800000 */
[----:B------:R-:W-:Y:S01]  /*42a0*/  BPT.TRAP 0x1 ;  /* 0x000000040000795c */ /* 0x000fe20000300000 */
.L_x_130:
[----:B-1----:R-:W-:Y:S05]  /*42b0*/  @P1 BRA `(.L_x_131) ;  /* 0x0000000000081947 */ /* 0x002fea0003800000 */
[----:B------:R-:W1:Y:S02]  /*42c0*/  SYNCS.PHASECHK.TRANS64.TRYWAIT P1, [R5+URZ+0x13230], R4 ;  /* 0x01323004050075a7 */ /* 0x000e64000802017f */
[----:B-1----:R-:W-:Y:S05]  /*42d0*/  @!P1 BRA `(.L_x_132) ;  /* 0x0000008400849947 */ /* 0x002fea0003800000 */
.L_x_131:
        /* <DEDUP_REMOVED lines=64> */
.L_x_133:
[----:B------:R-:W-:Y:S01]  /*46e0*/  R2UR UR12, R0 ;  /* 0x00000000000c72ca */ /* 0x000fe200000e0000 */
[----:B01----:R-:W-:-:S05]  /*46f0*/  IMAD.U32 R4, RZ, RZ, UR20 ;  /* 0x00000014ff047e24 */ /* 0x003fca000f8e00ff */
[----:B------:R-:W-:-:S07]  /*4700*/  SHF.L.U32 R4, R4, 0x1f, RZ ;  /* 0x0000001f04047819 */ /* 0x000fce00000006ff */
[----:B------:R-:W-:-:S09]  /*4710*/  ULEA UR12, UR21, UR12, 0x3 ;  /* 0x0000000c150c7291 */ /* 0x000fd2000f8e183f */
[----:B------:R0:W1:Y:S01]  /*4720*/  SYNCS.PHASECHK.TRANS64.TRYWAIT P1, [UR12+0x13250], R4 ;  /* 0x01325004ff0075a7 */ /* 0x000062000802014c */
[----:B------:R-:W-:Y:S05]  /*4730*/  @!P0 BRA `(.L_x_134) ;  /* 0x0000000000048947 */ /* 0x000fea0003800000 */
[----:B------:R-:W-:Y:S01]  /*4740*/  BPT.TRAP 0x1 ;  /* 0x000000040000795c */ /* 0x000fe20000300000 */
.L_x_134:
[----:B-1----:R-:W-:Y:S05]  /*4750*/  @P1 BRA `(.L_x_135) ;  /* 0x0000000000081947 */ /* 0x002fea0003800000 */
[----:B------:R-:W1:Y:S02]  /*4760*/  SYNCS.PHASECHK.TRANS64.TRYWAIT P1, [UR12+0x13250], R4 ;  /* 0x01325004ff0075a7 */ /* 0x000e64000802014c */
[----:B-1----:R-:W-:Y:S05]  /*4770*/  @!P1 BRA `(.L_x_136) ;  /* 0x0000008000709947 */ /* 0x002fea0003800000 */
.L_x_135:
[----:B01----:R-:W-:Y:S01]  /*4780*/  FMNMX.FTZ R4, R120, R9, !PT ;  /* 0x0000000978047209 */ /* 0x003fe20007810000 */
[----:B------:R-:W-:Y:S01]  /*4790*/  WARPGROUP.ARRIVE ;  /* 0x00000000000079c5 */ /* 0x000fe20000000000 */
[----:B------:R-:W-:Y:S01]  /*47a0*/  R2UR UR6, R0 ;  /* 0x00000000000672ca */ /* 0x000fe200000e0000 */
[----:B------:R-:W-:Y:S01]  /*47b0*/  UMOV UR7, 0xc0000010 ;  /* 0xc000001000077882 */ /* 0x000fe20000000000 */
[----:B------:R-:W-:Y:S01]  /*47c0*/  FMNMX.FTZ R13, R121, R4, !PT ;  /* 0x00000004790d7209 */ /* 0x000fe20007810000 */
[----:B------:R-:W-:Y:S01]  /*47d0*/  UMOV UR11, 0xc0000010 ;  /* 0xc0000010000b7882 */ /* 0x000fe20000000000 */
[----:B------:R-:W-:-:S04]  /*47e0*/  FMNMX.FTZ R4, R122, R11, !PT ;  /* 0x0000000b7a047209 */ /* 0x000fc80007810000 */
[----:B------:R-:W-:Y:S02]  /*47f0*/  FMNMX.FTZ R15, R123, R4, !PT ;  /* 0x000000047b0f7209 */ /* 0x000fe40007810000 */
[----:B------:R-:W-:Y:S02]  /*4800*/  FMNMX.FTZ R4, R124, R13, !PT ;  /* 0x0000000d7c047209 */ /* 0x000fe40007810000 */
[----:B------:R-:W-:Y:S01]  /*4810*/  FMNMX.FTZ R8, R126, R15, !PT ;  /* 0x0000000f7e087209 */ /* 0x000fe20007810000 */
[----:B------:R-:W-:Y:S01]  /*4820*/  UIADD3 UR6, UR6, 0x1000, URZ ;  /* 0x0000100006067890 */ /* 0x000fe2000fffe03f */
[----:B------:R-:W-:Y:S02]  /*4830*/  FMNMX.FTZ R13, R125, R4, !PT ;  /* 0x000000047d0d7209 */ /* 0x000fe40007810000 */
[----:B------:R-:W-:Y:S01]  /*4840*/  FMNMX.FTZ R15, R127, R8, !PT ;  /* 0x000000087f0f7209 */ /* 0x000fe20007810000 */
[----:B------:R-:W-:Y:S01]  /*4850*/  USHF.R.U32.HI UR6, URZ, 0x4, UR6 ;  /* 0x000000043f067899 */ /* 0x000fe20008011606 */
[----:B------:R-:W-:-:S02]  /*4860*/  FMNMX.FTZ R4, R128, R13, !PT ;  /* 0x0000000d80047209 */ /* 0x000fc40007810000 */
[----:B------:R-:W-:Y:S01]  /*4870*/  FMNMX.FTZ R8, R130, R15, !PT ;  /* 0x0000000f82087209 */ /* 0x000fe20007810000 */
[----:B------:R-:W-:Y:S01]  /*4880*/  ULOP3.LUT UR6, UR6, 0x3fff, URZ, 0xc0, !UPT ;  /* 0x00003fff06067892 */ /* 0x000fe2000f8ec03f */
[----:B------:R-:W-:Y:S02]  /*4890*/  FMNMX.FTZ R13, R129, R4, !PT ;  /* 0x00000004810d7209 */ /* 0x000fe40007810000 */
[----:B------:R-:W-:Y:S01]  /*48a0*/  FMNMX.FTZ R15, R131, R8, !PT ;  /* 0x00000008830f7209 */ /* 0x000fe20007810000 */
[----:B------:R-:W-:Y:S01]  /*48b0*/  ULOP3.LUT UR6, UR6, 0x10000, URZ, 0xfc, !UPT ;  /* 0x0001000006067892 */ /* 0x000fe2000f8efc3f */
[----:B------:R-:W-:Y:S02]  /*48c0*/  FMNMX.FTZ R4, R132, R13, !PT ;  /* 0x0000000d84047209 */ /* 0x000fe40007810000 */
[----:B------:R-:W-:Y:S01]  /*48d0*/  FMNMX.FTZ R8, R134, R15, !PT ;  /* 0x0000000f86087209 */ /* 0x000fe20007810000 */
[----:B------:R-:W-:Y:S01]  /*48e0*/  UIMAD UR6, UR21, 0x280, UR6 ;  /* 0x00000280150678a4 */ /* 0x000fe2000f8e0206 */
[----:B------:R-:W-:-:S02]  /*48f0*/  FMNMX.FTZ R13, R133, R4, !PT ;  /* 0x00000004850d7209 */ /* 0x000fc40007810000 */
[----:B------:R-:W-:Y:S01]  /*4900*/  FMNMX.FTZ R15, R135, R8, !PT ;  /* 0x00000008870f7209 */ /* 0x000fe20007810000 */
[----:B------:R-:W-:Y:S01]  /*4910*/  UIADD3 UR10, UR6, 0x80, URZ ;  /* 0x00000080060a7890 */ /* 0x000fe2000fffe03f */
[----:B------:R-:W-:Y:S02]  /*4920*/  FMNMX.FTZ R4, R104, R13, !PT ;  /* 0x0000000d68047209 */ /* 0x000fe40007810000 */
[----:B------:R-:W-:Y:S02]  /*4930*/  FMNMX.FTZ R8, R106, R15, !PT ;  /* 0x0000000f6a087209 */ /* 0x000fe40007810000 */
[----:B------:R-:W-:Y:S01]  /*4940*/  FMNMX.FTZ R13, R105, R4, !PT ;  /* 0x00000004690d7209 */ /* 0x000fe20007810000 */
[----:B------:R-:W-:Y:S01]  /*4950*/  QGMMA.64x64x32.F32.E4M3.E4M3 R24, R152, gdesc[UR4], R24, gsb0 ;  /* 0x00e0000498187df3 */ /* 0x000fe20008000818 */
[----:B------:R-:W-:Y:S01]  /*4960*/  FMNMX.FTZ R15, R107, R8, !PT ;  /* 0x000000086b0f7209 */ /* 0x000fe20007810000 */
[----:B------:R-:W-:Y:S01]  /*4970*/  UMOV UR7, 0xc0000010 ;  /* 0xc000001000077882 */ /* 0x000fe20000000000 */
        /* <DEDUP_REMOVED lines=37> */
[----:B------:R-:W-:Y:S01]  /*4bd0*/  FMNMX.FTZ R8, R82, R15, !PT ;  /* 0x0000000f52087209 */ /* 0x000fe20007810000 */
[----:B------:R-:W-:Y:S02]  /*4be0*/  WARPGROUP.DEPBAR.LE gsb0, 0x0 ;  /* 0x00008000000079c5 */ /* 0x000fe40000010000 */
[----:B------:R-:W-:Y:S01]  /*4bf0*/  WARPGROUP.ARRIVE ;  /* 0x00000000000079c5 */ /* 0x000fe20000000000 */
[----:B------:R-:W-:-:S05]  /*4c00*/  FMNMX.FTZ R13, R81, R4, !PT ;  /* 0x00000004510d7209 */ /* 0x000fca0007810000 */
[----:B------:R-:W0:Y:S01]  /*4c10*/  S2R R155, SR_TID.X ;  /* 0x00000000009b7919 */ /* 0x000e220000002100 */
        /* <DEDUP_REMOVED lines=24> */
[----:B0-----:R-:W-:Y:S01]  /*4da0*/  LOP3.LUT P1, RZ, R155, 0x7f, RZ, 0xc0, !PT ;  /* 0x0000007f9bff7812 */ /* 0x001fe2000782c0ff */
[----:B------:R-:W0:Y:S04]  /*4db0*/  SHFL.BFLY PT, R13, R10, 0x2, 0x1f ;  /* 0x0c401f000a0d7f89 */ /* 0x000e2800000e0000 */
[----:B------:R-:W1:Y:S01]  /*4dc0*/  SHFL.BFLY PT, R15, R12, 0x2, 0x1f ;  /* 0x0c401f000c0f7f89 */ /* 0x000e6200000e0000 */
[----:B0-----:R-:W-:-:S02]  /*4dd0*/  FMNMX.FTZ R13, R10, R13, !PT ;  /* 0x0000000d0a0d7209 */ /* 0x001fc40007810000 */
[----:B-1----:R-:W-:-:S03]  /*4de0*/  FMNMX.FTZ R15, R12, R15, !PT ;  /* 0x0000000f0c0f7209 */ /* 0x002fc60007810000 */
[----:B------:R-:W0:Y:S04]  /*4df0*/  SHFL.BFLY PT, R4, R13, 0x1, 0x1f ;  /* 0x0c201f000d047f89 */ /* 0x000e2800000e0000 */
[----:B------:R-:W1:Y:S01]  /*4e00*/  SHFL.BFLY PT, R8, R15, 0x1, 0x1f ;  /* 0x0c201f000f087f89 */ /* 0x000e6200000e0000 */
[----:B------:R-:W-:Y:S02]  /*4e10*/  WARPGROUP.DEPBAR.LE gsb0, 0x0 ;  /* 0x00008000000079c5 */ /* 0x000fe40000010000 */
[----:B------:R-:W-:-:S06]  /*4e20*/  WARPGROUP.ARRIVE ;  /* 0x00000000000079c5 */ /* 0x000fcc0000000000 */
[----:B------:R-:W-:Y:S01]  /*4e30*/  QGMMA.64x64x32.F32.E4M3.E4M3 R24, R140, gdesc[UR8], R24, gsb0 ;  /* 0x00e000088c187df3 */ /* 0x000fe20008000818 */
[----:B------:R-:W-:Y:S01]  /*4e40*/  UIADD3 UR10, UR6, 0x180, URZ ;  /* 0x00000180060a7890 */ /* 0x000fe2000fffe03f */
[----:B------:R-:W-:Y:S01]  /*4e50*/  UMOV UR11, 0xc0000010 ;  /* 0xc0000010000b7882 */ /* 0x000fe20000000000 */
[----:B------:R-:W-:Y:S01]  /*4e60*/  UIADD3 UR6, UR6, 0x200, URZ ;  /* 0x0000020006067890 */ /* 0x000fe2000fffe03f */
[----:B0-----:R-:W-:Y:S02]  /*4e70*/  FMNMX.FTZ R4, R13, R4, !PT ;  /* 0x000000040d047209 */ /* 0x001fe40007810000 */
[----:B-1----:R-:W-:-:S03]  /*4e80*/  FMNMX.FTZ R8, R15, R8, !PT ;  /* 0x000000080f087209 */ /* 0x002fc60007810000 */
[----:B------:R-:W-:-:S04]  /*4e90*/  FADD.FTZ R9, -R4, R9 ;  /* 0x0000000904097221 */ /* 0x000fc80000010100 */
[----:B------:R-:W-:Y:S01]  /*4ea0*/  FMUL.FTZ R10, R9, UR41 ;  /* 0x00000029090a7c20 */ /* 0x000fe20008410000 */
[----:B------:R-:W-:-:S01]  /*4eb0*/  FADD.FTZ R9, -R8, R11 ;  /* 0x0000000b08097221 */ /* 0x000fc20000010100 */
[----:B------:R-:W-:-:S03]  /*4ec0*/  IMAD.U32 R11, RZ, RZ, UR41 ;  /* 0x00000029ff0b7e24 */ /* 0x000fc6000f8e00ff */
[----:B------:R-:W-:Y:S01]  /*4ed0*/  FMUL.FTZ R9, R9, UR41 ;  /* 0x0000002909097c20 */ /* 0x000fe20008410000 */
[----:B------:R-:W-:-:S01]  /*4ee0*/  FFMA.FTZ R11, R4, R11, -8 ;  /* 0xc1000000040b7423 */ /* 0x000fc2000001000b */
[----:B------:R-:W-:Y:S03]  /*4ef0*/  MUFU.EX2 R10, R10 ;  /* 0x0000000a000a7308 */ /* 0x000fe60000000800 */
[----:B------:R-:W-:-:S01]  /*4f00*/  FFMA.FTZ R15, R125, UR41, -R11 ;  /* 0x000000297d0f7c23 */ /* 0x000fc2000801080b */
[----:B------:R-:W-:Y:S02]  /*4f10*/  IMAD.U32 R125, RZ, RZ, UR41 ;  /* 0x00000029ff7d7e24 */ /* 0x000fe4000f8e00ff */
        /* <DEDUP_REMOVED lines=40> */
[----:B------:R-:W0:Y:S03]  /*51a0*/  MUFU.EX2 R13, R13 ;  /* 0x0000000d000d7308 */ /* 0x000e260000000800 */
[----:B------:R-:W-:-:S01]  /*51b0*/  FFMA.FTZ R122, R122, UR41, -R69 ;  /* 0x000000297a7a7c23 */ /* 0x000fc20008010845 */
[--C-:B------:R-:W-:Y:S01]  /*51c0*/  FFMA.FTZ R123, R123, UR41, -R69.reuse ;  /* 0x000000297b7b7c23 */ /* 0x100fe20008010845 */
[----:B------:R-:W-:-:S01]  /*51d0*/  FFMA.FTZ R124, R126, UR41, -R69 ;  /* 0x000000297e7c7c23 */ /* 0x000fc20008010845 */
[--C-:B------:R-:W-:Y:S01]  /*51e0*/  FFMA.FTZ R125, R127, UR41, -R69.reuse ;  /* 0x000000297f7d7c23 */ /* 0x100fe20008010845 */
[----:B------:R-:W-:-:S01]  /*51f0*/  FFMA.FTZ R126, R130, UR41, -R69 ;  /* 0x00000029827e7c23 */ /* 0x000fc20008010845 */
[----:B------:R-:W-:Y:S01]  /*5200*/  MUFU.EX2 R9, R9 ;  /* 0x0000000900097308 */ /* 0x000fe20000000800 */
[----:B------:R-:W-:-:S01]  /*5210*/  FFMA.FTZ R127, R131, UR41, -R69 ;  /* 0x00000029837f7c23 */ /* 0x000fc20008010845 */
[----:B------:R-:W-:-:S02]  /*5220*/  WARPGROUP.DEPBAR.LE gsb0, 0x0 ;  /* 0x00008000000079c5 */ /* 0x000fc40000010000 */
[----:B------:R-:W-:Y:S01]  /*5230*/  WARPGROUP.ARRIVE ;  /* 0x00000000000079c5 */ /* 0x000fe20000000000 */
[--C-:B------:R-:W-:Y:S01]  /*5240*/  FFMA.FTZ R128, R134, UR41, -R69.reuse ;  /* 0x0000002986807c23 */ /* 0x100fe20008010845 */
[----:B------:R-:W-:-:S01]  /*5250*/  FFMA.FTZ R129, R135, UR41, -R69 ;  /* 0x0000002987817c23 */ /* 0x000fc20008010845 */
[----:B------:R-:W-:Y:S01]  /*5260*/  FFMA.FTZ R106, R106, UR41, -R69 ;  /* 0x000000296a6a7c23 */ /* 0x000fe20008010845 */
[----:B------:R-:W1:Y:S01]  /*5270*/  MUFU.EX2 R122, R122 ;  /* 0x0000007a007a7308 */ /* 0x000e620000000800 */
[----:B0-----:R-:W-:-:S01]  /*5280*/  FFMA.FTZ R7, R10, R7, R13 ;  /* 0x000000070a077223 */ /* 0x001fc2000001000d */
[----:B------:R-:W-:Y:S01]  /*5290*/  QGMMA.64x64x32.F32.E4M3.E4M3 R24, R144, gdesc[UR8], R24, gsb0 ;  /* 0x00e0000890187df3 */ /* 0x000fe20008000818 */
[----:B------:R-:W-:-:S01]  /*52a0*/  FFMA.FTZ R107, R107, UR41, -R69 ;  /* 0x000000296b6b7c23 */ /* 0x000fc20008010845 */
[--C-:B------:R-:W-:Y:S01]  /*52b0*/  FFMA.FTZ R110, R110, UR41, -R69.reuse ;  /* 0x000000296e6e7c23 */ /* 0x100fe20008010845 */
[----:B------:R-:W-:-:S01]  /*52c0*/  FFMA.FTZ R111, R111, UR41, -R69 ;  /* 0x000000296f6f7c23 */ /* 0x000fc20008010845 */
[--C-:B------:R-:W-:Y:S01]  /*52d0*/  FFMA.FTZ R114, R114, UR41, -R69.reuse ;  /* 0x0000002972727c23 */ /* 0x100fe20008010845 */
        /* <DEDUP_REMOVED lines=18> */
[----:B0-----:R-:W-:-:S01]  /*5400*/  FADD.FTZ R7, R12, R7 ;  /* 0x000000070c077221 */ /* 0x001fc20000010000 */
[--C-:B------:R-:W-:Y:S01]  /*5410*/  FFMA.FTZ R79, R79, UR41, -R69.reuse ;  /* 0x000000294f4f7c23 */ /* 0x100fe20008010845 */
[----:B------:R-:W-:-:S01]  /*5420*/  FFMA.FTZ R82, R82, UR41, -R69 ;  /* 0x0000002952527c23 */ /* 0x000fc20008010845 */
[--C-:B------:R-:W-:Y:S01]  /*5430*/  FFMA.FTZ R83, R83, UR41, -R69.reuse ;  /* 0x0000002953537c23 */ /* 0x100fe20008010845 */
[----:B------:R-:W-:-:S01]  /*5440*/  FFMA.FTZ R86, R86, UR41, -R69 ;  /* 0x0000002956567c23 */ /* 0x000fc20008010845 */
[--C-:B------:R-:W-:Y:S01]  /*5450*/  FFMA.FTZ R87, R87, UR41, -R69.reuse ;  /* 0x0000002957577c23 */ /* 0x100fe20008010845 */
[----:B------:R-:W-:-:S01]  /*5460*/  FFMA.FTZ R58, R58, UR41, -R69 ;  /* 0x000000293a3a7c23 */ /* 0x000fc20008010845 */
[----:B------:R-:W0:Y:S01]  /*5470*/  MUFU.EX2 R124, R124 ;  /* 0x0000007c007c7308 */ /* 0x000e220000000800 */
[----:B--2---:R-:W-:-:S01]  /*5480*/  FADD.FTZ R131, R123, R6 ;  /* 0x000000067b837221 */ /* 0x004fc20000010000 */
[--C-:B------:R-:W-:Y:S01]  /*5490*/  FFMA.FTZ R59, R59, UR41, -R69.reuse ;  /* 0x000000293b3b7c23 */ /* 0x100fe20008010845 */
[----:B------:R-:W-:-:S01]  /*54a0*/  FFMA.FTZ R62, R62, UR41, -R69 ;  /* 0x000000293e3e7c23 */ /* 0x000fc20008010845 */
[--C-:B------:R-:W-:Y:S01]  /*54b0*/  FFMA.FTZ R63, R63, UR41, -R69.reuse ;  /* 0x000000293f3f7c23 */ /* 0x100fe20008010845 */
[----:B------:R-:W-:-:S01]  /*54c0*/  FFMA.FTZ R66, R66, UR41, -R69 ;  /* 0x0000002942427c23 */ /* 0x000fc20008010845 */
[----:B------:R-:W-:-:S02]  /*54d0*/  FFMA.FTZ R67, R67, UR41, -R69 ;  /* 0x0000002943437c23 */ /* 0x000fc40008010845 */
[----:B------:R-:W2:Y:S01]  /*54e0*/  MUFU.EX2 R15, R15 ;  /* 0x0000000f000f7308 */ /* 0x000ea20000000800 */
[----:B-1----:R-:W-:-:S07]  /*54f0*/  FADD.FTZ R6, R14, R7 ;  /* 0x000000070e067221 */ /* 0x002fce0000010000 */
[----:B------:R-:W1:Y:S01]  /*5500*/  MUFU.EX2 R125, R125 ;  /* 0x0000007d007d7308 */ /* 0x000e620000000800 */
[----:B0-----:R-:W-:-:S07]  /*5510*/  FADD.FTZ R130, R124, R131 ;  /* 0x000000837c827221 */ /* 0x001fce0000010000 */
[----:B------:R-:W0:Y:S01]  /*5520*/  MUFU.EX2 R20, R20 ;  /* 0x0000001400147308 */ /* 0x000e220000000800 */
[----:B--2---:R-:W-:-:S07]  /*5530*/  FADD.FTZ R7, R15, R6 ;  /* 0x000000060f077221 */ /* 0x004fce0000010000 */
[----:B------:R-:W2:Y:S01]  /*5540*/  MUFU.EX2 R126, R126 ;  /* 0x0000007e007e7308 */ /* 0x000ea20000000800 */
[----:B-1----:R-:W-:-:S07]  /*5550*/  FADD.FTZ R131, R125, R130 ;  /* 0x000000827d837221 */ /* 0x002fce0000010000 */
[----:B------:R-:W1:Y:S01]  /*5560*/  MUFU.EX2 R21, R21 ;  /* 0x0000001500157308 */ /* 0x000e620000000800 */
[----:B0-----:R-:W-:-:S07]  /*5570*/  FADD.FTZ R6, R20, R7 ;  /* 0x0000000714067221 */ /* 0x001fce0000010000 */
[----:B------:R-:W0:Y:S01]  /*5580*/  MUFU.EX2 R127, R127 ;  /* 0x0000007f007f7308 */ /* 0x000e220000000800 */
[----:B--2---:R-:W-:-:S01]  /*5590*/  FADD.FTZ R130, R126, R131 ;  /* 0x000000837e827221 */ /* 0x004fc20000010000 */
[----:B------:R-:W-:Y:S02]  /*55a0*/  WARPGROUP.DEPBAR.LE gsb0, 0x0 ;  /* 0x00008000000079c5 */ /* 0x000fe40000010000 */
[----:B------:R-:W-:-:S04]  /*55b0*/  WARPGROUP.ARRIVE ;  /* 0x00000000000079c5 */ /* 0x000fc80000000000 */
[----:B------:R-:W2:Y:S01]  /*55c0*/  MUFU.EX2 R120, R120 ;  /* 0x0000007800787308 */ /* 0x000ea20000000800 */
[----:B-1----:R-:W-:-:S01]  /*55d0*/  FADD.FTZ R7, R21, R6 ;  /* 0x0000000615077221 */ /* 0x002fc20000010000 */
[----:B------:R-:W-:Y:S06]  /*55e0*/  QGMMA.64x64x32.F32.E4M3.E4M3 R24, R148, gdesc[UR4], R24, gsb0 ;  /* 0x00e0000494187df3 */ /* 0x000fec0008000818 */
        /* <DEDUP_REMOVED lines=19> */
[----:B0-----:R-:W-:-:S01]  /*5720*/  FADD.FTZ R6, R108, R7 ;  /* 0x000000076c067221 */ /* 0x001fc20000010000 */
[----:B------:R-:W-:-:S06]  /*5730*/  WARPGROUP.DEPBAR.LE gsb0, 0x0 ;  /* 0x00008000000079c5 */ /* 0x000fcc0000010000 */
        /* <DEDUP_REMOVED lines=80> */
[----:B------:R-:W-:-:S06]  /*5c40*/  FFMA.FTZ R7, R70, UR41, -R69 ;  /* 0x0000002946077c23 */ /* 0x000fcc0008010845 */
[----:B------:R-:W2:Y:S01]  /*5c50*/  MUFU.EX2 R87, R87 ;  /* 0x0000005700577308 */ /* 0x000ea20000000800 */
[----:B-1----:R-:W-:-:S07]  /*5c60*/  FADD.FTZ R130, R86, R131 ;  /* 0x0000008356827221 */ /* 0x002fce0000010000 */
[----:B------:R-:W1:Y:S01]  /*5c70*/  MUFU.EX2 R56, R56 ;  /* 0x0000003800387308 */ /* 0x000e620000000800 */
[----:B0-----:R-:W-:-:S01]  /*5c80*/  FADD.FTZ R131, R85, R6 ;  /* 0x0000000655837221 */ /* 0x001fc20000010000 */
[----:B------:R-:W-:-:S05]  /*5c90*/  @!P1 VIADD R6, R5, 0x13240 ;  /* 0x0001324005069836 */ /* 0x000fca0000000000 */
[----:B------:R-:W-:Y:S01]  /*5ca0*/  @!P1 PRMT R6, RZ, 0x654, R6 ;  /* 0x00000654ff069816 */ /* 0x000fe20000000006 */
[----:B------:R-:W0:Y:S01]  /*5cb0*/  MUFU.EX2 R58, R58 ;  /* 0x0000003a003a7308 */ /* 0x000e220000000800 */
[----:B--2---:R-:W-:-:S02]  /*5cc0*/  FADD.FTZ R133, R87, R130 ;  /* 0x0000008257857221 */ /* 0x004fc40000010000 */
[----:B------:R2:W-:Y:S05]  /*5cd0*/  @!P1 SYNCS.ARRIVE.TRANS64.RED.A1T0 RZ, [R6+URZ], RZ ;  /* 0x000000ff06ff99a7 */ /* 0x0005ea000810043f */
[----:B------:R-:W3:Y:S01]  /*5ce0*/  MUFU.EX2 R57, R57 ;  /* 0x0000003900397308 */ /* 0x000ee20000000800 */
[----:B-1----:R-:W-:-:S07]  /*5cf0*/  FADD.FTZ R70, R56, R131 ;  /* 0x0000008338467221 */ /* 0x002fce0000010000 */
[----:B------:R-:W1:Y:S01]  /*5d00*/  MUFU.EX2 R59, R59 ;  /* 0x0000003b003b7308 */ /* 0x000e620000000800 */
[----:B0-----:R-:W-:-:S07]  /*5d10*/  FADD.FTZ R130, R58, R133 ;  /* 0x000000853a827221 */ /* 0x001fce0000010000 */
[----:B------:R-:W0:Y:S01]  /*5d20*/  MUFU.EX2 R60, R60 ;  /* 0x0000003c003c7308 */ /* 0x000e220000000800 */
[----:B---3--:R-:W-:-:S01]  /*5d30*/  FADD.FTZ R131, R57, R70 ;  /* 0x0000004639837221 */ /* 0x008fc20000010000 */
[----:B------:R-:W-:-:S06]  /*5d40*/  FFMA.FTZ R70, R71, UR41, -R69 ;  /* 0x0000002947467c23 */ /* 0x000fcc0008010845 */
[----:B------:R-:W3:Y:S01]  /*5d50*/  MUFU.EX2 R62, R62 ;  /* 0x0000003e003e7308 */ /* 0x000ee20000000800 */
[----:B-1----:R-:W-:-:S07]  /*5d60*/  FADD.FTZ R133, R59, R130 ;  /* 0x000000823b857221 */ /* 0x002fce0000010000 */
[----:B------:R-:W1:Y:S01]  /*5d70*/  MUFU.EX2 R61, R61 ;  /* 0x0000003d003d7308 */ /* 0x000e620000000800 */
[----:B0-----:R-:W-:-:S07]  /*5d80*/  FADD.FTZ R130, R60, R131 ;  /* 0x000000833c827221 */ /* 0x001fce0000010000 */
[----:B------:R-:W0:Y:S01]  /*5d90*/  MUFU.EX2 R63, R63 ;  /* 0x0000003f003f7308 */ /* 0x000e220000000800 */
[----:B---3--:R-:W-:-:S07]  /*5da0*/  FADD.FTZ R132, R62, R133 ;  /* 0x000000853e847221 */ /* 0x008fce0000010000 */
[----:B------:R-:W2:Y:S01]  /*5db0*/  MUFU.EX2 R64, R64 ;  /* 0x0000004000407308 */ /* 0x000ea20000000800 */
[----:B-1----:R-:W-:-:S07]  /*5dc0*/  FADD.FTZ R69, R61, R130 ;  /* 0x000000823d457221 */ /* 0x002fce0000010000 */
[----:B------:R-:W1:Y:S01]  /*5dd0*/  MUFU.EX2 R66, R66 ;  /* 0x0000004200427308 */ /* 0x000e620000000800 */
[----:B0-----:R-:W-:-:S07]  /*5de0*/  FADD.FTZ R71, R63, R132 ;  /* 0x000000843f477221 */ /* 0x001fce0000010000 */
[----:B------:R-:W-:Y:S01]  /*5df0*/  MUFU.EX2 R65, R65 ;  /* 0x0000004100417308 */ /* 0x000fe20000000800 */
[----:B--2---:R-:W-:-:S07]  /*5e00*/  FADD.FTZ R6, R64, R69 ;  /* 0x0000004540067221 */ /* 0x004fce0000010000 */
[----:B------:R-:W0:Y:S01]  /*5e10*/  MUFU.EX2 R67, R67 ;  /* 0x0000004300437308 */ /* 0x000e220000000800 */
[----:B-1----:R-:W-:-:S07]  /*5e20*/  FADD.FTZ R130, R66, R71 ;  /* 0x0000004742827221 */ /* 0x002fce0000010000 */
[----:B------:R-:W1:Y:S08]  /*5e30*/  MUFU.EX2 R68, R68 ;  /* 0x0000004400447308 */ /* 0x000e700000000800 */
[----:B------:R2:W3:Y:S01]  /*5e40*/  MUFU.EX2 R5, R7 ;  /* 0x0000000700057308 */ /* 0x0004e20000000800 */
[----:B0-----:R-:W-:-:S07]  /*5e50*/  FADD.FTZ R130, R67, R130 ;  /* 0x0000008243827221 */ /* 0x001fce0000010000 */
[----:B------:R-:W0:Y:S01]  /*5e60*/  MUFU.EX2 R11, R11 ;  /* 0x0000000b000b7308 */ /* 0x000e220000000800 */
[----:B--2---:R-:W-:-:S04]  /*5e70*/  FADD.FTZ R7, R65, R6 ;  /* 0x0000000641077221 */ /* 0x004fc80000010000 */
[----:B-1----:R-:W-:-:S03]  /*5e80*/  FADD.FTZ R6, R68, R7 ;  /* 0x0000000744067221 */ /* 0x002fc60000010000 */
[----:B------:R-:W1:Y:S01]  /*5e90*/  MUFU.EX2 R70, R70 ;  /* 0x0000004600467308 */ /* 0x000e620000000800 */
[----:B---3--:R-:W-:-:S01]  /*5ea0*/  FADD.FTZ R69, R5, R130 ;  /* 0x0000008205457221 */ /* 0x008fc20000010000 */
[----:B0-----:R-:W-:-:S03]  /*5eb0*/  FADD.FTZ R7, R11, R6 ;  /* 0x000000060b077221 */ /* 0x001fc60000010000 */
[----:B-1----:R-:W-:Y:S01]  /*5ec0*/  FADD.FTZ R6, R70, R69 ;  /* 0x0000004546067221 */ /* 0x002fe20000010000 */
[----:B------:R-:W-:Y:S06]  /*5ed0*/  @!P0 BRA `(.L_x_137) ;  /* 0x0000000000048947 */ /* 0x000fec0003800000 */
[----:B------:R-:W-:Y:S01]  /*5ee0*/  BPT.TRAP 0x1 ;  /* 0x000000040000795c */ /* 0x000fe20000300000 */
.L_x_137:
[----:B------:R-:W-:Y:S01]  /*5ef0*/  R2UR UR7, R2 ;  /* 0x00000000020772ca */ /* 0x000fe200000e0000 */
[----:B------:R-:W-:Y:S01]  /*5f00*/  UIADD3 UR6, UR12, 0x13260, URZ ;  /* 0x000132600c067890 */ /* 0x000fe2000fffe03f */
[----:B------:R-:W-:Y:S01]  /*5f10*/  ISETP.LT.AND P1, PT, RZ, UR45, PT ;  /* 0x0000002dff007c0c */ /* 0x000fe2000bf21270 */
[----:B------:R-:W-:Y:S01]  /*5f20*/  UMOV UR20, UR37 ;  /* 0x0000002500147c82 */ /* 0x000fe20008000000 */
[----:B------:R-:W-:Y:S01]  /*5f30*/  F2FP.SATFINITE.E4M3.F32.PACK_AB_MERGE_C R11, R11, R68, RZ ;  /* 0x000000440b0b723e */ /* 0x000fe200048070ff */
[----:B------:R-:W-:Y:S01]  /*5f40*/  UMOV UR21, UR38 ;  /* 0x0000002600157c82 */ /* 0x000fe20008000000 */
[----:B------:R-:W-:Y:S01]  /*5f50*/  F2FP.SATFINITE.E4M3.F32.PACK_AB_MERGE_C R14, R15, R14, RZ ;  /* 0x0000000e0f0e723e */ /* 0x000fe200048070ff */
[-C--:B------:R-:W-:Y:S01]  /*5f60*/  FMUL.FTZ R26, R26, R9.reuse ;  /* 0x000000091a1a7220 */ /* 0x080fe20000410000 */
[----:B------:R-:W-:Y:S01]  /*5f70*/  F2FP.SATFINITE.E4M3.F32.PACK_AB_MERGE_C R124, R125, R124, RZ ;  /* 0x0000007c7d7c723e */ /* 0x000fe200048070ff */
[-C--:B------:R-:W-:Y:S01]  /*5f80*/  FMUL.FTZ R27, R27, R9.reuse ;  /* 0x000000091b1b7220 */ /* 0x080fe20000410000 */
[----:B------:R-:W-:Y:S01]  /*5f90*/  F2FP.SATFINITE.E4M3.F32.PACK_AB_MERGE_C R120, R121, R120, RZ ;  /* 0x000000787978723e */ /* 0x000fe200048070ff */
[-C--:B------:R-:W-:Y:S01]  /*5fa0*/  FMUL.FTZ R30, R30, R9.reuse ;  /* 0x000000091e1e7220 */ /* 0x080fe20000410000 */
[----:B------:R-:W-:Y:S01]  /*5fb0*/  F2FP.SATFINITE.E4M3.F32.PACK_AB_MERGE_C R128, R129, R128, RZ ;  /* 0x000000808180723e */ /* 0x000fe200048070ff */
[----:B------:R-:W-:Y:S01]  /*5fc0*/  UPRMT UR6, UR7, 0x654, UR6 ;  /* 0x0000065407067896 */ /* 0x000fe20008000006 */
[----:B------:R-:W-:Y:S01]  /*5fd0*/  F2FP.SATFINITE.E4M3.F32.PACK_AB_MERGE_C R108, R109, R108, RZ ;  /* 0x0000006c6d6c723e */ /* 0x000fe200048070ff */
[----:B------:R-:W-:Y:S01]  /*5fe0*/  UIADD3 UR7, UR45, -0x1, URZ ;  /* 0xffffffff2d077890 */ /* 0x000fe2000fffe03f */
[----:B------:R-:W-:Y:S01]  /*5ff0*/  F2FP.SATFINITE.E4M3.F32.PACK_AB_MERGE_C R110, R111, R110, RZ ;  /* 0x0000006e6f6e723e */ /* 0x000fe200048070ff */
[-C--:B------:R-:W-:Y:S01]  /*6000*/  FMUL.FTZ R31, R31, R9.reuse ;  /* 0x000000091f1f7220 */ /* 0x080fe20000410000 */
[----:B------:R-:W-:Y:S01]  /*6010*/  F2FP.SATFINITE.E4M3.F32.PACK_AB_MERGE_C R116, R117, R116, RZ ;  /* 0x000000747574723e */ /* 0x000fe200048070ff */
[-C--:B------:R-:W-:Y:S01]  /*6020*/  FMUL.FTZ R34, R34, R9.reuse ;  /* 0x0000000922227220 */ /* 0x080fe20000410000 */
[----:B------:R-:W-:Y:S01]  /*6030*/  F2FP.SATFINITE.E4M3.F32.PACK_AB_MERGE_C R118, R119, R118, RZ ;  /* 0x000000767776723e */ /* 0x000fe200048070ff */
[-C--:B------:R-:W-:Y:S01]  /*6040*/  FMUL.FTZ R35, R35, R9.reuse ;  /* 0x0000000923237220 */ /* 0x080fe20000410000 */
[----:B------:R-:W-:Y:S01]  /*6050*/  F2FP.SATFINITE.E4M3.F32.PACK_AB_MERGE_C R92, R93, R92, RZ ;  /* 0x0000005c5d5c723e */ /* 0x000fe200048070ff */
[----:B------:R-:W-:Y:S01]  /*6060*/  SYNCS.ARRIVE.TRANS64.RED.A1T0 RZ, [UR6], RZ ;  /* 0x000000ffffff79a7 */ /* 0x000fe20008100406 */
        /* <DEDUP_REMOVED lines=17> */
[----:B------:R-:W-:Y:S01]  /*6180*/  FMUL.FTZ R51, R51, R9 ;  /* 0x0000000933337220 */ /* 0x000fe20000410000 */
        /* <DEDUP_REMOVED lines=42> */
.L_x_128:
[----:B------:R-:W-:Y:S06]  /*6430*/  BAR.ARV 0x8, 0x1a0 ;  /* 0x0206800000007b1d */ /* 0x000fec0000002000 */
[----:B------:R-:W-:Y:S05]  /*6440*/  @!P0 BRA `(.L_x_139) ;  /* 0x0000000000048947 */ /* 0x000fea0003800000 */
[----:B------:R-:W-:Y:S01]  /*6450*/  BPT.TRAP 0x1 ;  /* 0x000000040000795c */ /* 0x000fe20000300000 */
.L_x_139:
[----:B------:R-:W-:Y:S02]  /*6460*/  IMAD.U32 R3, RZ, RZ, UR38 ;  /* 0x00000026ff037e24 */ /* 0x000fe4000f8e00ff */
[----:B------:R-:W-:Y:S02]  /*6470*/  IMAD.U32 R5, RZ, RZ, UR37 ;  /* 0x00000025ff057e24 */ /* 0x000fe4000f8e00ff */
[----:B------:R-:W-:-:S03]  /*6480*/  IMAD R20, R3, 0x8, R0 ;  /* 0x0000000803147824 */ /* 0x000fc600078e0200 */
[----:B------:R-:W-:-:S04]  /*6490*/  SHF.L.U32 R3, R5, 0x1f, RZ ;  /* 0x0000001f05037819 */ /* 0x000fc800000006ff */
[----:B------:R0:W1:Y:S01]  /*64a0*/  SYNCS.PHASECHK.TRANS64.TRYWAIT P1, [R20+URZ+0x13250], R3 ;  /* 0x01325003140075a7 */ /* 0x000062000802017f */
[----:B------:R-:W-:Y:S05]  /*64b0*/  @!P0 BRA `(.L_x_140) ;  /* 0x0000000000048947 */ /* 0x000fea0003800000 */
[----:B------:R-:W-:Y:S01]  /*64c0*/  BPT.TRAP 0x1 ;  /* 0x000000040000795c */ /* 0x000fe20000300000 */
.L_x_140:
[----:B------:R-:W-:Y:S01]  /*64d0*/  VIADD R0, R0, 0x1000 ;  /* 0x0000100000007836 */ /* 0x000fe20000000000 */
[----:B-1----:R-:W-:Y:S06]  /*64e0*/  @P1 BRA `(.L_x_141) ;  /* 0x0000000000081947 */ /* 0x002fec0003800000 */
[----:B------:R-:W1:Y:S02]  /*64f0*/  SYNCS.PHASECHK.TRANS64.TRYWAIT P1, [R20+URZ+0x13250], R3 ;  /* 0x01325003140075a7 */ /* 0x000e64000802017f */
[----:B-1----:R-:W-:Y:S05]  /*6500*/  @!P1 BRA `(.L_x_142) ;  /* 0x0000006400249947 */ /* 0x002fea0003800000 */
.L_x_141:
[----:B------:R-:W-:Y:S01]  /*6510*/  SHF.R.U32.HI R0, RZ, 0x4, R0 ;  /* 0x00000004ff007819 */ /* 0x000fe20000011600 */
[----:B------:R-:W-:Y:S01]  /*6520*/  IMAD.U32 R11, RZ, RZ, UR38 ;  /* 0x00000026ff0b7e24 */ /* 0x000fe2000f8e00ff */
[----:B------:R-:W-:Y:S05]  /*6530*/  WARPSYNC.ALL ;  /* 0x0000000000007948 */ /* 0x000fea0003800000 */
[----:B------:R-:W-:Y:S01]  /*6540*/  LOP3.LUT R0, R0, 0x3fff, RZ, 0xc0, !PT ;  /* 0x00003fff00007812 */ /* 0x000fe200078ec0ff */
[----:B------:R-:W-:Y:S01]  /*6550*/  WARPGROUP.ARRIVE ;  /* 0x00000000000079c5 */ /* 0x000fe20000000000 */
[----:B------:R-:W-:Y:S01]  /*6560*/  ULDC.64 UR10, c[0x0][0x9a0] ;  /* 0x00026800000a7ab9 */ /* 0x000fe20000000a00 */
[----:B------:R-:W-:Y:S01]  /*6570*/  IMAD.MOV.U32 R5, RZ, RZ, 0x3f800000 ;  /* 0x3f800000ff057424 */ /* 0x000fe200078e00ff */
[----:B------:R-:W-:Y:S01]  /*6580*/  LOP3.LUT R0, R0, 0x10000, RZ, 0xfc, !PT ;  /* 0x0001000000007812 */ /* 0x000fe200078efcff */
[----:B------:R-:W-:-:S04]  /*6590*/  UISETP.NE.U32.AND UP0, UPT, UR10, URZ, UPT ;  /* 0x0000003f0a00728c */ /* 0x000fc8000bf05070 */
[----:B------:R-:W-:Y:S01]  /*65a0*/  IMAD R10, R11, 0x280, R0 ;  /* 0x000002800b0a7824 */ /* 0x000fe200078e0200 */
[----:B------:R-:W-:Y:S01]  /*65b0*/  UISETP.NE.AND.EX UP0, UPT, UR11, URZ, UPT, UP0 ;  /* 0x0000003f0b00728c */ /* 0x000fe2000bf05300 */
[----:B------:R-:W-:-:S03]  /*65c0*/  IMAD.MOV.U32 R11, RZ, RZ, -0x3ffffff0 ;  /* 0xc0000010ff0b7424 */ /* 0x000fc600078e00ff */
[----:B------:R-:W-:Y:S02]  /*65d0*/  R2UR UR6, R10 ;  /* 0x000000000a0672ca */ /* 0x000fe400000e0000 */
[----:B------:R-:W-:Y:S02]  /*65e0*/  R2UR UR7, R11 ;  /* 0x000000000b0772ca */ /* 0x000fe400000e0000 */
[----:B------:R-:W-:-:S03]  /*65f0*/  PLOP3.LUT P1, PT, PT, PT, UP0, 0x80, 0x0 ;  /* 0x000000000000781c */ /* 0x000fc60003f2f008 */
[----:B------:R-:W-:Y:S02]  /*6600*/  @UP0 ULDC.64 UR12, c[0x0][0x9c8] ;  /* 0x00027200000c0ab9 */ /* 0x000fe40000000a00 */
[----:B------:R-:W-:Y:S02]  /*6610*/  @UP0 UIMAD UR8, UR40, UR12, URZ ;  /* 0x0000000c280802a4 */ /* 0x000fe4000f8e023f */
[----:B------:R-:W-:Y:S02]  /*6620*/  @UP0 UIMAD.WIDE.U32 UR4, UR39, UR12, URZ ;  /* 0x0000000c270402a5 */ /* 0x000fe4000f8e003f */
[----:B------:R-:W-:-:S07]  /*6630*/  @UP0 UIMAD UR9, UR39, UR13, UR8 ;  /* 0x0000000d270902a4 */ /* 0x000fce000f8e0208 */
[----:B------:R-:W-:Y:S01]  /*6640*/  QGMMA.64x64x32.F32.E4M3.E4M3 R24, R152, gdesc[UR4], R24, gsb0 ;  /* 0x00e0000498187df3 */ /* 0x000fe20008000818 */
[----:B------:R-:W-:Y:S01]  /*6650*/  @UP0 USHF.R.S32.HI UR8, URZ, 0x1f, UR42 ;  /* 0x0000001f3f080899 */ /* 0x000fe2000801142a */
[----:B------:R-:W-:Y:S01]  /*6660*/  @UP0 ULDC.64 UR12, c[0x0][0x9d0] ;  /* 0x00027400000c0ab9 */ /* 0x000fe20000000a00 */
[----:B------:R-:W-:Y:S02]  /*6670*/  @UP0 UIADD3 UR5, UR5, UR9, URZ ;  /* 0x0000000905050290 */ /* 0x000fe4000fffe03f */
[----:B------:R-:W-:Y:S02]  /*6680*/  @UP0 UIMAD UR8, UR8, UR12, URZ ;  /* 0x0000000c080802a4 */ /* 0x000fe4000f8e023f */
[----:B------:R-:W-:Y:S02]  /*6690*/  @UP0 UIMAD.WIDE.U32 UR4, UR42, UR12, UR4 ;  /* 0x0000000c2a0402a5 */ /* 0x000fe4000f8e0004 */
[----:B------:R-:W-:Y:S02]  /*66a0*/  @UP0 UIMAD UR8, UR42, UR13, UR8 ;  /* 0x0000000d2a0802a4 */ /* 0x000fe4000f8e0208 */
[----:B------:R-:W-:-:S02]  /*66b0*/  @UP0 ULEA UR6, UP1, UR4, UR10, 0x2 ;  /* 0x0000000a04060291 */ /* 0x000fc4000f82103f */
[----:B------:R-:W-:-:S04]  /*66c0*/  @UP0 UIADD3 UR5, UR5, UR8, URZ ;  /* 0x0000000805050290 */ /* 0x000fc8000fffe03f */
[----:B------:R-:W-:Y:S01]  /*66d0*/  @UP0 ULEA.HI.X UR5, UR4, UR11, UR5, 0x2, UP1 ;  /* 0x0000000b04050291 */ /* 0x000fe200088f1405 */
[----:B------:R-:W-:Y:S02]  /*66e0*/  VIADD R12, R10, 0x80 ;  /* 0x000000800a0c7836 */ /* 0x000fe40000000000 */
[----:B------:R-:W-:Y:S01]  /*66f0*/  @UP0 UMOV UR4, UR6 ;  /* 0x0000000600040c82 */ /* 0x000fe20008000000 */
[----:B------:R-:W-:Y:S02]  /*6700*/  IMAD.MOV.U32 R13, RZ, RZ, -0x3ffffff0 ;  /* 0xc0000010ff0d7424 */ /* 0x000fe400078e00ff */
[----:B------:R-:W-:Y:S02]  /*6710*/  IMAD.U32 R14, RZ, RZ, UR4 ;  /* 0x00000004ff0e7e24 */ /* 0x000fe4000f8e00ff */
[----:B------:R-:W-:Y:S01]  /*6720*/  IMAD.U32 R15, RZ, RZ, UR5 ;  /* 0x00000005ff0f7e24 */ /* 0x000fe2000f8e00ff */
[----:B------:R-:W-:Y:S02]  /*6730*/  R2UR UR6, R12 ;  /* 0x000000000c0672ca */ /* 0x000fe400000e0000 */
[----:B------:R-:W-:-:S02]  /*6740*/  R2UR UR7, R13 ;  /* 0x000000000d0772ca */ /* 0x000fc400000e0000 */
[----:B------:R2:W3:Y:S01]  /*6750*/  @P1 LDG.E R5, desc[UR52][R14.64] ;  /* 0x000000340e051981 */ /* 0x0004e2000c1e1900 */
[----:B------:R-:W-:Y:S02]  /*6760*/  WARPGROUP.DEPBAR.LE gsb0, 0x0 ;  /* 0x00008000000079c5 */ /* 0x000fe40000010000 */
[----:B------:R-:W-:-:S08]  /*6770*/  WARPGROUP.ARRIVE ;  /* 0x00000000000079c5 */ /* 0x000fd00000000000 */
[----:B------:R-:W-:Y:S01]  /*6780*/  QGMMA.64x64x32.F32.E4M3.E4M3 R24, R136, gdesc[UR4], R24, gsb0 ;  /* 0x00e0000488187df3 */ /* 0x000fe20008000818 */
[----:B------:R-:W-:Y:S02]  /*6790*/  VIADD R12, R10, 0x100 ;  /* 0x000001000a0c7836 */ /* 0x000fe40000000000 */
[----:B------:R-:W-:-:S03]  /*67a0*/  IMAD.MOV.U32 R13, RZ, RZ, -0x3ffffff0 ;  /* 0xc0000010ff0d7424 */ /* 0x000fc600078e00ff */
[----:B------:R-:W-:Y:S02]  /*67b0*/  R2UR UR6, R12 ;  /* 0x000000000c0672ca */ /* 0x000fe400000e0000 */
[----:B------:R-:W-:Y:S01]  /*67c0*/  R2UR UR7, R13 ;  /* 0x000000000d0772ca */ /* 0x000fe200000e0000 */
[----:B------:R-:W-:Y:S02]  /*67d0*/  VIADD R12, R10, 0x180 ;  /* 0x000001800a0c7836 */ /* 0x000fe40000000000 */
[----:B------:R-:W-:Y:S01]  /*67e0*/  IMAD.MOV.U32 R13, RZ, RZ, -0x3ffffff0 ;  /* 0xc0000010ff0d7424 */ /* 0x000fe200078e00ff */
[----:B------:R-:W-:Y:S02]  /*67f0*/  WARPGROUP.DEPBAR.LE gsb0, 0x0 ;  /* 0x00008000000079c5 */ /* 0x000fe40000010000 */
[----:B------:R-:W-:-:S07]  /*6800*/  WARPGROUP.ARRIVE ;  /* 0x00000000000079c5 */ /* 0x000fce0000000000 */
[----:B------:R-:W-:Y:S01]  /*6810*/  QGMMA.64x64x32.F32.E4M3.E4M3 R24, R140, gdesc[UR4], R24, gsb0 ;  /* 0x00e000048c187df3 */ /* 0x000fe20008000818 */
[----:B------:R-:W-:Y:S02]  /*6820*/  R2UR UR6, R12 ;  /* 0x000000000c0672ca */ /* 0x000fe400000e0000 */
[----:B------:R-:W-:Y:S01]  /*6830*/  R2UR UR7, R13 ;  /* 0x000000000d0772ca */ /* 0x000fe200000e0000 */
[----:B------:R-:W4:Y:S04]  /*6840*/  SHFL.BFLY PT, R0, R7, 0x2, 0x1f ;  /* 0x0c401f0007007f89 */ /* 0x000f2800000e0000 */
[----:B------:R-:W5:Y:S01]  /*6850*/  SHFL.BFLY PT, R9, R6, 0x2, 0x1f ;  /* 0x0c401f0006097f89 */ /* 0x000f6200000e0000 */
[----:B------:R-:W-:Y:S02]  /*6860*/  VIADD R10, R10, 0x200 ;  /* 0x000002000a0a7836 */ /* 0x000fe40000000000 */
[----:B------:R-:W-:Y:S01]  /*6870*/  IMAD.MOV.U32 R11, RZ, RZ, -0x3ffffff0 ;  /* 0xc0000010ff0b7424 */ /* 0x000fe200078e00ff */
[----:B------:R-:W-:-:S02]  /*6880*/  WARPGROUP.DEPBAR.LE gsb0, 0x0 ;  /* 0x00008000000079c5 */ /* 0x000fc40000010000 */
[----:B------:R-:W-:-:S06]  /*6890*/  WARPGROUP.ARRIVE ;  /* 0x00000000000079c5 */ /* 0x000fcc0000000000 */
[----:B------:R-:W-:Y:S01]  /*68a0*/  QGMMA.64x64x32.F32.E4M3.E4M3 R24, R144, gdesc[UR4], R24, gsb0 ;  /* 0x00e0000490187df3 */ /* 0x000fe20008000818 */
[----:B------:R-:W-:Y:S02]  /*68b0*/  R2UR UR6, R10 ;  /* 0x000000000a0672ca */ /* 0x000fe400000e0000 */
[----:B------:R-:W-:Y:S01]  /*68c0*/  R2UR UR7, R11 ;  /* 0x000000000b0772ca */ /* 0x000fe200000e0000 */
[----:B----4-:R-:W-:-:S01]  /*68d0*/  FADD.FTZ R0, R0, R7 ;  /* 0x0000000700007221 */ /* 0x010fc20000010000 */
[----:B-----5:R-:W-:-:S04]  /*68e0*/  FADD.FTZ R9, R9, R6 ;  /* 0x0000000609097221 */ /* 0x020fc80000010000 */
[----:B01----:R-:W0:Y:S04]  /*68f0*/  SHFL.BFLY PT, R3, R0, 0x1, 0x1f ;  /* 0x0c201f0000037f89 */ /* 0x003e2800000e0000 */
[----:B------:R-:W2:Y:S01]  /*6900*/  SHFL.BFLY PT, R10, R9, 0x1, 0x1f ;  /* 0x0c201f00090a7f89 */ /* 0x000ea200000e0000 */
[----:B------:R-:W-:Y:S02]  /*6910*/  IMAD.MOV.U32 R6, RZ, RZ, RZ ;  /* 0x000000ffff067224 */ /* 0x000fe400078e00ff */
[----:B0-----:R-:W-:Y:S01]  /*6920*/  FADD.FTZ R13, R0, R3 ;  /* 0x00000003000d7221 */ /* 0x001fe20000010000 */
[----:B--2---:R-:W-:-:S04]  /*6930*/  FADD.FTZ R14, R9, R10 ;  /* 0x0000000a090e7221 */ /* 0x004fc80000010000 */
[C---:B------:R-:W-:Y:S01]  /*6940*/  FSETP.NE.FTZ.AND P1, PT, R13.reuse, RZ, PT ;  /* 0x000000ff0d00720b */ /* 0x040fe20003f35000 */
[----:B------:R-:W-:Y:S01]  /*6950*/  FMUL.FTZ R15, R13, 0.00390625 ;  /* 0x3b8000000d0f7820 */ /* 0x000fe20000410000 */
[----:B------:R-:W-:Y:S01]  /*6960*/  FMUL.FTZ R21, R14, 0.00390625 ;  /* 0x3b8000000e157820 */ /* 0x000fe20000410000 */
        /* <DEDUP_REMOVED lines=8> */
[----:B------:R-:W0:Y:S08]  /*69f0*/  @P2 MUFU.LG2 R9, R15 ;  /* 0x0000000f00092308 */ /* 0x000e300000000c00 */
[----:B------:R-:W1:Y:S08]  /*6a00*/  @P3 MUFU.LG2 R11, R21 ;  /* 0x00000015000b3308 */ /* 0x000e700000000c00 */
[----:B------:R-:W2:Y:S01]  /*6a10*/  @P1 MUFU.RCP R12, R14 ;  /* 0x0000000e000c1308 */ /* 0x000ea20000001000 */
[----:B------:R-:W-:-:S02]  /*6a20*/  IMAD.U32 R7, RZ, RZ, UR41 ;  /* 0x00000029ff077e24 */ /* 0x000fc4000f8e00ff */
[----:B------:R-:W-:Y:S02]  /*6a30*/  IMAD.U32 R56, RZ, RZ, UR41 ;  /* 0x00000029ff387e24 */ /* 0x000fe4000f8e00ff */
[----:B0-----:R-:W-:Y:S01]  /*6a40*/  @P2 FMUL.FTZ R10, R9, 0.69314718246459960938 ;  /* 0x3f317218090a2820 */ /* 0x001fe20000410000 */
[----:B------:R-:W-:Y:S01]  /*6a50*/  @P2 FMUL.FTZ R7, R7, 0.69314718246459960938 ;  /* 0x3f31721807072820 */ /* 0x000fe20000410000 */
[----:B------:R-:W-:Y:S01]  /*6a60*/  @P3 FMUL.FTZ R56, R56, 0.69314718246459960938 ;  /* 0x3f31721838383820 */ /* 0x000fe20000410000 */
[----:B-1----:R-:W-:Y:S01]  /*6a70*/  @P3 FMUL.FTZ R11, R11, 0.69314718246459960938 ;  /* 0x3f3172180b0b3820 */ /* 0x002fe20000410000 */
[----:B------:R-:W-:Y:S02]  /*6a80*/  IMAD.MOV.U32 R3, RZ, RZ, -0x800000 ;  /* 0xff800000ff037424 */ /* 0x000fe400078e00ff */
[----:B------:R-:W-:Y:S01]  /*6a90*/  @P2 FFMA.FTZ R3, R7, R4, R10 ;  /* 0x0000000407032223 */ /* 0x000fe2000001000a */
[----:B------:R-:W-:Y:S02]  /*6aa0*/  IMAD.MOV.U32 R0, RZ, RZ, -0x800000 ;  /* 0xff800000ff007424 */ /* 0x000fe400078e00ff */
[----:B------:R-:W-:Y:S01]  /*6ab0*/  @P3 FFMA.FTZ R0, R56, R8, R11 ;  /* 0x0000000838003223 */ /* 0x000fe2000001000b */
[-C--:B---3--:R-:W-:Y:S01]  /*6ac0*/  FMUL.FTZ R6, R6, R5.reuse ;  /* 0x0000000506067220 */ /* 0x088fe20000410000 */
[----:B--2---:R-:W-:Y:S01]  /*6ad0*/  FMUL.FTZ R4, R12, R5 ;  /* 0x000000050c047220 */ /* 0x004fe20000410000 */
[----:B------:R-:W-:-:S02]  /*6ae0*/  WARPGROUP.DEPBAR.LE gsb0, 0x0 ;  /* 0x00008000000079c5 */ /* 0x000fc40000010000 */
[----:B------:R-:W-:Y:S05]  /*6af0*/  @!P0 BRA `(.L_x_143) ;  /* 0x0000000000048947 */ /* 0x000fea0003800000 */
[----:B------:R-:W-:Y:S01]  /*6b00*/  BPT.TRAP 0x1 ;  /* 0x000000040000795c */ /* 0x000fe20000300000 */
.L_x_143:
[----:B------:R-:W-:Y:S01]  /*6b10*/  VIADD R5, R20, 0x13260 ;  /* 0x0001326014057836 */ /* 0x000fe20000000000 */
[----:B------:R-:W-:Y:S01]  /*6b20*/  UIADD3 UR38, UR38, 0x1, URZ ;  /* 0x0000000126267890 */ /* 0x000fe2000fffe03f */
[-C--:B------:R-:W-:Y:S01]  /*6b30*/  FMUL.FTZ R56, R33, R6.reuse ;  /* 0x0000000621387220 */ /* 0x080fe20000410000 */
[-C--:B------:R-:W-:Y:S01]  /*6b40*/  FMUL.FTZ R59, R25, R6.reuse ;  /* 0x00000006193b7220 */ /* 0x080fe20000410000 */
[-C--:B------:R-:W-:Y:S01]  /*6b50*/  FMUL.FTZ R57, R32, R6.reuse ;  /* 0x0000000620397220 */ /* 0x080fe20000410000 */
[----:B------:R-:W-:Y:S01]  /*6b60*/  PRMT R5, R2, 0x654, R5 ;  /* 0x0000065402057816 */ /* 0x000fe20000000005 */
[----:B------:R-:W-:Y:S01]  /*6b70*/  UISETP.NE.AND UP0, UPT, UR38, 0x2, UPT ;  /* 0x000000022600788c */ /* 0x000fe2000bf05270 */
[-C--:B------:R-:W-:Y:S01]  /*6b80*/  FMUL.FTZ R33, R37, R6.reuse ;  /* 0x0000000625217220 */ /* 0x080fe20000410000 */
[-C--:B------:R-:W-:Y:S01]  /*6b90*/  FMUL.FTZ R20, R41, R6.reuse ;  /* 0x0000000629147220 */ /* 0x080fe20000410000 */
[----:B------:R0:W-:Y:S01]  /*6ba0*/  SYNCS.ARRIVE.TRANS64.RED.A1T0 RZ, [R5+URZ], RZ ;  /* 0x000000ff05ff79a7 */ /* 0x0001e2000810043f */
[-C--:B------:R-:W-:Y:S01]  /*6bb0*/  FMUL.FTZ R15, R45, R6.reuse ;  /* 0x000000062d0f7220 */ /* 0x080fe20000410000 */
        /* <DEDUP_REMOVED lines=9> */
[----:B------:R-:W-:Y:S01]  /*6c50*/  FMUL.FTZ R7, R53, R6 ;  /* 0x0000000635077220 */ /* 0x000fe20000410000 */
[-C--:B------:R-:W-:Y:S01]  /*6c60*/  FMUL.FTZ R45, R26, R4.reuse ;  /* 0x000000041a2d7220 */ /* 0x080fe20000410000 */
[-C--:B------:R-:W-:Y:S01]  /*6c70*/  FMUL.FTZ R41, R27, R4.reuse ;  /* 0x000000041b297220 */ /* 0x080fe20000410000 */
[-C--:B------:R-:W-:Y:S01]  /*6c80*/  FMUL.FTZ R37, R34, R4.reuse ;  /* 0x0000000422257220 */ /* 0x080fe20000410000 */
[----:B------:R-:W-:Y:S01]  /*6c90*/  USEL UR4, URZ, 0x1, UP0 ;  /* 0x000000013f047887 */ /* 0x000fe20008000000 */
        /* <DEDUP_REMOVED lines=8> */
[----:B------:R-:W-:Y:S01]  /*6d20*/  PLOP3.LUT P0, PT, PT, PT, PT, 0x8, 0x0 ;  /* 0x000000000000781c */ /* 0x000fe20003f0e170 */
[-C--:B------:R-:W-:Y:S01]  /*6d30*/  FMUL.FTZ R13, R47, R4.reuse ;  /* 0x000000042f0d7220 */ /* 0x080fe20000410000 */
[-C--:B------:R-:W-:Y:S01]  /*6d40*/  FMUL.FTZ R10, R50, R4.reuse ;  /* 0x00000004320a7220 */ /* 0x080fe20000410000 */
[-C--:B------:R-:W-:Y:S01]  /*6d50*/  FMUL.FTZ R6, R51, R4.reuse ;  /* 0x0000000433067220 */ /* 0x080fe20000410000 */
[-C--:B------:R-:W-:Y:S01]  /*6d60*/  FMUL.FTZ R9, R54, R4.reuse ;  /* 0x0000000436097220 */ /* 0x080fe20000410000 */
[----:B------:R-:W-:Y:S01]  /*6d70*/  FMUL.FTZ R55, R55, R4 ;  /* 0x0000000437377220 */ /* 0x000fe20000410000 */
[----:B------:R-:W-:-:S02]  /*6d80*/  UIADD3 UR36, UR36, 0x1, URZ ;  /* 0x0000000124247890 */ /* 0x000fc4000fffe03f */
[----:B------:R-:W-:Y:S02]  /*6d90*/  USEL UR38, UR38, URZ, UP0 ;  /* 0x0000003f26267287 */ /* 0x000fe40008000000 */
[----:B0-----:R-:W-:-:S12]  /*6da0*/  ULOP3.LUT UR37, UR37, UR4, URZ, 0x3c, !UPT ;  /* 0x0000000425257292 */ /* 0x001fd8000f8e3c3f */
.L_x_121:
[----:B------:R-:W0:Y:S01]  /*6db0*/  S2R R5, SR_CgaCtaId ;  /* 0x0000000000057919 */ /* 0x000e220000008800 */
[----:B------:R-:W-:Y:S01]  /*6dc0*/  MOV R2, 0x400 ;  /* 0x0000040000027802 */ /* 0x000fe20000000f00 */
[----:B------:R-:W-:Y:S01]  /*6dd0*/  BSSY B0, `(.L_x_144) ;  /* 0x00001c1000007945 */ /* 0x000fe20003800000 */
[----:B------:R-:W-:Y:S02]  /*6de0*/  BAR.SYNC.DEFER_BLOCKING 0x5, 0x200 ;  /* 0x0148000000007b1d */ /* 0x000fe40000010000 */
[----:B0-----:R-:W-:-:S05]  /*6df0*/  LEA R2, R5, R2, 0x18 ;  /* 0x0000000205027211 */ /* 0x001fca00078ec0ff */
[----:B------:R-:W0:Y:S02]  /*6e00*/  LDS.128 R28, [R2+0x132d0] ;  /* 0x0132d000021c7984 */ /* 0x000e240000000c00 */
[----:B0-----:R-:W-:Y:S01]  /*6e10*/  R2UR UR5, R30 ;  /* 0x000000001e0572ca */ /* 0x001fe200000e0000 */
[----:B------:R-:W-:Y:S06]  /*6e20*/  BAR.ARV 0x4, 0x200 ;  /* 0x0108000000007b1d */ /* 0x000fec0000002000 */
[----:B------:R-:W-:Y:S08]  /*6e30*/  @P0 BRA `(.L_x_145) ;  /* 0x0000001000880947 */ /* 0x000ff00003800000 */
[----:B------:R-:W0:Y:S01]  /*6e40*/  S2R R35, SR_TID.X ;  /* 0x0000000000237919 */ /* 0x000e220000002100 */
[----:B------:R-:W-:Y:S01]  /*6e50*/  ULDC.64 UR6, c[0x4][0x38] ;  /* 0x01000e0000067ab9 */ /* 0x000fe20000000a00 */
[----:B------:R-:W2:Y:S01]  /*6e60*/  LDL R38, [R1+0x4] ;  /* 0x0000040001267983 */ /* 0x000ea20000100800 */
[----:B0-----:R-:W-:-:S05]  /*6e70*/  IMAD.SHL.U32 R4, R35, 0x4, RZ ;  /* 0x0000000423047824 */ /* 0x001fca00078e00ff */
[----:B------:R-:W-:-:S04]  /*6e80*/  LOP3.LUT R4, R4, 0xc, RZ, 0xc0, !PT ;  /* 0x0000000c04047812 */ /* 0x000fc800078ec0ff */
[----:B------:R-:W-:-:S05]  /*6e90*/  IADD3 R4, P0, R4, UR6, RZ ;  /* 0x0000000604047c10 */ /* 0x000fca000ff1e0ff */
[----:B------:R-:W-:Y:S01]  /*6ea0*/  IMAD.X R5, RZ, RZ, UR7, P0 ;  /* 0x00000007ff057e24 */ /* 0x000fe200080e06ff */
[----:B------:R-:W0:Y:S01]  /*6eb0*/  S2R R47, SR_SWINHI ;  /* 0x00000000002f7919 */ /* 0x000e220000002f00 */
[----:B------:R-:W-:Y:S02]  /*6ec0*/  F2FP.BF16.F32.PACK_AB R9, R9, R10 ;  /* 0x0000000a0909723e */ /* 0x000fe400000010ff */
[----:B------:R-:W-:Y:S01]  /*6ed0*/  F2FP.BF16.F32.PACK_AB R8, R7, R8 ;  /* 0x000000080708723e */ /* 0x000fe200000010ff */
[----:B------:R1:W3:Y:S01]  /*6ee0*/  LDG.E.CONSTANT R28, desc[UR52][R4.64] ;  /* 0x00000034041c7981 */ /* 0x0002e2000c1e9900 */
[----:B------:R-:W-:Y:S01]  /*6ef0*/  F2FP.BF16.F32.PACK_AB R10, R55, R6 ;  /* 0x00000006370a723e */ /* 0x000fe200000010ff */
[----:B------:R-:W-:Y:S01]  /*6f00*/  USHF.L.U32 UR8, UR39, 0x2, URZ ;  /* 0x0000000227087899 */ /* 0x000fe2000800063f */
[----:B------:R-:W-:Y:S01]  /*6f10*/  F2FP.BF16.F32.PACK_AB R14, R13, R14 ;  /* 0x0000000e0d0e723e */ /* 0x000fe200000010ff */
[----:B------:R-:W-:Y:S01]  /*6f20*/  ULDC.64 UR6, c[0x0][0xbd8] ;  /* 0x0002f60000067ab9 */ /* 0x000fe20000000a00 */
[----:B------:R-:W-:Y:S01]  /*6f30*/  F2FP.BF16.F32.PACK_AB R21, R21, R24 ;  /* 0x000000181515723e */ /* 0x000fe200000010ff */
[----:B------:R-:W-:Y:S01]  /*6f40*/  USHF.L.U64.HI UR9, UR39, 0x2, UR40 ;  /* 0x0000000227097899 */ /* 0x000fe20008010228 */
[----:B------:R-:W-:Y:S01]  /*6f50*/  F2FP.BF16.F32.PACK_AB R60, R60, R61 ;  /* 0x0000003d3c3c723e */ /* 0x000fe200000010ff */
[----:B------:R-:W-:Y:S01]  /*6f60*/  UIADD3 UR4, UP1, UR8, UR6, URZ ;  /* 0x0000000608047290 */ /* 0x000fe2000ff3e03f */
[----:B------:R-:W-:Y:S01]  /*6f70*/  F2FP.BF16.F32.PACK_AB R11, R11, R12 ;  /* 0x0000000c0b0b723e */ /* 0x000fe200000010ff */
[----:B------:R-:W-:Y:S01]  /*6f80*/  UISETP.NE.U32.AND UP0, UPT, UR6, URZ, UPT ;  /* 0x0000003f0600728c */ /* 0x000fe2000bf05070 */
[----:B-1----:R-:W-:Y:S01]  /*6f90*/  LOP3.LUT P0, R4, R35, 0x3, RZ, 0xc0, !PT ;  /* 0x0000000323047812 */ /* 0x002fe2000780c0ff */
[----:B------:R-:W-:Y:S01]  /*6fa0*/  UIADD3.X UR6, UR9, UR7, URZ, UP1, !UPT ;  /* 0x0000000709067290 */ /* 0x000fe20008ffe43f */
[----:B------:R-:W-:Y:S01]  /*6fb0*/  F2FP.BF16.F32.PACK_AB R36, R36, R57 ;  /* 0x000000392424723e */ /* 0x000fe200000010ff */
[----:B------:R-:W-:Y:S01]  /*6fc0*/  UISETP.NE.AND.EX UP0, UPT, UR7, URZ, UPT, UP0 ;  /* 0x0000003f0700728c */ /* 0x000fe2000bf05300 */
[----:B------:R-:W-:-:S02]  /*6fd0*/  ISETP.EQ.OR P0, PT, R4, 0x3, !P0 ;  /* 0x000000030400780c */ /* 0x000fc40004702670 */
[----:B------:R-:W-:Y:S02]  /*6fe0*/  F2FP.BF16.F32.PACK_AB R44, R44, R45 ;  /* 0x0000002d2c2c723e */ /* 0x000fe400000010ff */
[----:B------:R-:W-:Y:S02]  /*6ff0*/  SEL R49, R21, R14, P0 ;  /* 0x0000000e15317207 */ /* 0x000fe40000000000 */
[----:B------:R-:W-:Y:S02]  /*7000*/  SEL R39, R11, R8, P0 ;  /* 0x000000080b277207 */ /* 0x000fe40000000000 */
[----:B------:R-:W-:Y:S02]  /*7010*/  SEL R43, R8, R11, P0 ;  /* 0x0000000b082b7207 */ /* 0x000fe40000000000 */
[----:B------:R-:W-:Y:S02]  /*7020*/  SEL R21, R14, R21, P0 ;  /* 0x000000150e157207 */ /* 0x000fe40000000000 */
[----:B------:R-:W-:-:S02]  /*7030*/  F2FP.BF16.F32.PACK_AB R59, R58, R59 ;  /* 0x0000003b3a3b723e */ /* 0x000fc400000010ff */
[----:B------:R-:W-:Y:S02]  /*7040*/  MOV R4, R2 ;  /* 0x0000000200047202 */ /* 0x000fe40000000f00 */
[----:B0-----:R-:W-:Y:S02]  /*7050*/  MOV R5, R47 ;  /* 0x0000002f00057202 */ /* 0x001fe40000000f00 */
[----:B------:R-:W-:Y:S02]  /*7060*/  F2FP.BF16.F32.PACK_AB R41, R40, R41 ;  /* 0x000000292829723e */ /* 0x000fe400000010ff */
[----:B------:R-:W-:Y:S02]  /*7070*/  F2FP.BF16.F32.PACK_AB R34, R34, R37 ;  /* 0x000000252222723e */ /* 0x000fe400000010ff */
[----:B------:R-:W-:Y:S02]  /*7080*/  F2FP.BF16.F32.PACK_AB R33, R33, R56 ;  /* 0x000000382121723e */ /* 0x000fe400000010ff */
[----:B------:R-:W-:-:S02]  /*7090*/  F2FP.BF16.F32.PACK_AB R27, R26, R27 ;  /* 0x0000001b1a1b723e */ /* 0x000fc400000010ff */
[----:B------:R-:W-:Y:S02]  /*70a0*/  F2FP.BF16.F32.PACK_AB R25, R25, R32 ;  /* 0x000000201919723e */ /* 0x000fe400000010ff */
[----:B------:R-:W-:Y:S02]  /*70b0*/  F2FP.BF16.F32.PACK_AB R20, R15, R20 ;  /* 0x000000140f14723e */ /* 0x000fe400000010ff */
[----:B------:R-:W-:Y:S02]  /*70c0*/  SEL R15, R60, R59, P0 ;  /* 0x0000003b3c0f7207 */ /* 0x000fe40000000000 */
[----:B------:R-:W-:Y:S02]  /*70d0*/  SEL R45, R44, R41, P0 ;  /* 0x000000292c2d7207 */ /* 0x000fe40000000000 */
[----:B------:R-:W-:Y:S02]  /*70e0*/  SEL R59, R59, R60, P0 ;  /* 0x0000003c3b3b7207 */ /* 0x000fe40000000000 */
[----:B------:R-:W-:-:S02]  /*70f0*/  SEL R35, R36, R33, P0 ;  /* 0x0000002124237207 */ /* 0x000fc40000000000 */
[----:B------:R-:W-:Y:S02]  /*7100*/  SEL R37, R25, R20, P0 ;  /* 0x0000001419257207 */ /* 0x000fe40000000000 */
[----:B------:R-:W-:Y:S02]  /*7110*/  SEL R41, R41, R44, P0 ;  /* 0x0000002c29297207 */ /* 0x000fe40000000000 */
[----:B------:R-:W-:Y:S02]  /*7120*/  SEL R47, R34, R27, P0 ;  /* 0x0000001b222f7207 */ /* 0x000fe40000000000 */
[----:B------:R-:W-:Y:S02]  /*7130*/  SEL R33, R33, R36, P0 ;  /* 0x0000002421217207 */ /* 0x000fe40000000000 */
[----:B------:R-:W-:Y:S02]  /*7140*/  SEL R25, R20, R25, P0 ;  /* 0x0000001914197207 */ /* 0x000fe40000000000 */
[----:B------:R-:W-:-:S02]  /*7150*/  SEL R27, R27, R34, P0 ;  /* 0x000000221b1b7207 */ /* 0x000fc40000000000 */
[----:B------:R-:W-:Y:S02]  /*7160*/  SEL R51, R9, R10, P0 ;  /* 0x0000000a09337207 */ /* 0x000fe40000000000 */
[----:B------:R-:W-:Y:S01]  /*7170*/  SEL R53, R10, R9, P0 ;  /* 0x000000090a357207 */ /* 0x000fe20000000000 */
[----:B--2---:R-:W-:-:S03]  /*7180*/  IMAD.WIDE R6, R38, 0x2, R4 ;  /* 0x0000000226067825 */ /* 0x004fc600078e0204 */
[C---:B------:R-:W-:Y:S02]  /*7190*/  LOP3.LUT R13, R6.reuse, 0x380, RZ, 0xc0, !PT ;  /* 0x00000380060d7812 */ /* 0x040fe400078ec0ff */
[C---:B------:R-:W-:Y:S02]  /*71a0*/  IADD3 R61, P1, R6.reuse, 0x60, RZ ;  /* 0x00000060063d7810 */ /* 0x040fe40007f3e0ff */
[C---:B------:R-:W-:Y:S02]  /*71b0*/  IADD3 R55, P3, R6.reuse, 0x20, RZ ;  /* 0x0000002006377810 */ /* 0x040fe40007f7e0ff */
[----:B------:R-:W-:Y:S01]  /*71c0*/  SHF.R.U64 R13, R13, 0x3, RZ ;  /* 0x000000030d0d7819 */ /* 0x000fe200000012ff */
[----:B------:R-:W-:Y:S01]  /*71d0*/  IMAD.X R9, RZ, RZ, R7, P1 ;  /* 0x000000ffff097224 */ /* 0x000fe200008e0607 */
[----:B------:R-:W-:Y:S02]  /*71e0*/  IADD3 R57, P2, R6, 0x40, RZ ;  /* 0x0000004006397810 */ /* 0x000fe40007f5e0ff */
[----:B------:R-:W-:-:S02]  /*71f0*/  LOP3.LUT R8, R55, 0x380, RZ, 0xc0, !PT ;  /* 0x0000038037087812 */ /* 0x000fc400078ec0ff */
[----:B------:R-:W-:Y:S01]  /*7200*/  LOP3.LUT R14, R61, 0x380, RZ, 0xc0, !PT ;  /* 0x000003803d0e7812 */ /* 0x000fe200078ec0ff */
[--C-:B------:R-:W-:Y:S01]  /*7210*/  IMAD.X R11, RZ, RZ, R7.reuse, P2 ;  /* 0x000000ffff0b7224 */ /* 0x100fe200010e0607 */
[----:B------:R-:W-:Y:S01]  /*7220*/  LOP3.LUT R6, R13, R6, RZ, 0x3c, !PT ;  /* 0x000000060d067212 */ /* 0x000fe200078e3cff */
[----:B------:R-:W-:Y:S01]  /*7230*/  IMAD.X R13, RZ, RZ, R7, P3 ;  /* 0x000000ffff0d7224 */ /* 0x000fe200018e0607 */
[----:B------:R-:W-:Y:S02]  /*7240*/  SHF.R.U64 R8, R8, 0x3, RZ ;  /* 0x0000000308087819 */ /* 0x000fe400000012ff */
[----:B------:R-:W-:Y:S02]  /*7250*/  SHF.R.U64 R14, R14, 0x3, RZ ;  /* 0x000000030e0e7819 */ /* 0x000fe400000012ff */
[----:B------:R-:W-:Y:S01]  /*7260*/  MOV R46, R6 ;  /* 0x00000006002e7202 */ /* 0x000fe20000000f00 */
[----:B------:R-:W-:Y:S01]  /*7270*/  IMAD.U32 R7, RZ, RZ, UR6 ;  /* 0x00000006ff077e24 */ /* 0x000fe2000f8e00ff */
[----:B------:R-:W-:Y:S01]  /*7280*/  LOP3.LUT R12, R8, R55, RZ, 0x3c, !PT ;  /* 0x00000037080c7212 */ /* 0x000fe200078e3cff */
[----:B------:R-:W-:Y:S01]  /*7290*/  ULDC.64 UR6, c[0x0][0xbe0] ;  /* 0x0002f80000067ab9 */ /* 0x000fe20000000a00 */
[----:B------:R-:W-:-:S02]  /*72a0*/  LOP3.LUT R8, R14, R61, RZ, 0x3c, !PT ;  /* 0x0000003d0e087212 */ /* 0x000fc400078e3cff */
[----:B------:R-:W-:Y:S02]  /*72b0*/  LOP3.LUT R10, R57, 0x380, RZ, 0xc0, !PT ;  /* 0x00000380390a7812 */ /* 0x000fe400078ec0ff */
[----:B------:R-:W-:Y:S02]  /*72c0*/  MOV R44, R12 ;  /* 0x0000000c002c7202 */ /* 0x000fe40000000f00 */
[----:B------:R-:W-:Y:S02]  /*72d0*/  SHF.R.U64 R10, R10, 0x3, RZ ;  /* 0x000000030a0a7819 */ /* 0x000fe400000012ff */
[----:B------:R-:W-:Y:S02]  /*72e0*/  PLOP3.LUT P1, PT, PT, PT, UP0, 0x80, 0x0 ;  /* 0x000000000000781c */ /* 0x000fe40003f2f008 */
[----:B------:R-:W-:-:S04]  /*72f0*/  LOP3.LUT R10, R10, R57, RZ, 0x3c, !PT ;  /* 0x000000390a0a7212 */ /* 0x000fc800078e3cff */
[----:B------:R-:W-:Y:S02]  /*7300*/  MOV R42, R10 ;  /* 0x0000000a002a7202 */ /* 0x000fe40000000f00 */
[----:B---3--:R-:W-:Y:S01]  /*7310*/  LOP3.LUT R6, R28, 0x2, RZ, 0x3c, !PT ;  /* 0x000000021c067812 */ /* 0x008fe200078e3cff */
[----:B------:R-:W-:Y:S04]  /*7320*/  SHFL.IDX PT, R15, R15, R28, 0x1c1f ;  /* 0x001c1f1c0f0f7589 */ /* 0x000fe800000e0000 */
[----:B------:R-:W-:Y:S04]  /*7330*/  SHFL.IDX PT, R45, R45, R28, 0x1c1f ;  /* 0x001c1f1c2d2d7589 */ /* 0x000fe800000e0000 */
[----:B------:R-:W0:Y:S04]  /*7340*/  SHFL.IDX PT, R14, R59, R6, 0x1c1f ;  /* 0x001c1f063b0e7589 */ /* 0x000e2800000e0000 */
[----:B------:R1:W2:Y:S04]  /*7350*/  SHFL.IDX PT, R30, R41, R6, 0x1c1f ;  /* 0x001c1f06291e7589 */ /* 0x0002a800000e0000 */
[----:B------:R-:W-:Y:S04]  /*7360*/  SHFL.IDX PT, R35, R35, R28, 0x1c1f ;  /* 0x001c1f1c23237589 */ /* 0x000fe800000e0000 */
[----:B------:R-:W-:Y:S01]  /*7370*/  SHFL.IDX PT, R37, R37, R28, 0x1c1f ;  /* 0x001c1f1c25257589 */ /* 0x000fe200000e0000 */
[----:B-1----:R-:W-:-:S03]  /*7380*/  MOV R41, R8 ;  /* 0x0000000800297202 */ /* 0x002fc60000000f00 */
[----:B------:R-:W-:Y:S04]  /*7390*/  SHFL.IDX PT, R47, R47, R28, 0x1c1f ;  /* 0x001c1f1c2f2f7589 */ /* 0x000fe800000e0000 */
[----:B------:R-:W1:Y:S04]  /*73a0*/  SHFL.IDX PT, R20, R33, R6, 0x1c1f ;  /* 0x001c1f0621147589 */ /* 0x000e6800000e0000 */
[----:B------:R-:W3:Y:S01]  /*73b0*/  SHFL.IDX PT, R24, R25, R6, 0x1c1f ;  /* 0x001c1f0619187589 */ /* 0x000ee200000e0000 */
[----:B0-----:R-:W-:Y:S02]  /*73c0*/  SEL R8, R15, R14, P0 ;  /* 0x0000000e0f087207 */ /* 0x001fe40000000000 */
[----:B------:R-:W-:Y:S01]  /*73d0*/  SEL R10, R14, R15, P0 ;  /* 0x0000000f0e0a7207 */ /* 0x000fe20000000000 */
[----:B------:R-:W0:Y:S01]  /*73e0*/  SHFL.IDX PT, R36, R27, R6, 0x1c1f ;  /* 0x001c1f061b247589 */ /* 0x000e2200000e0000 */
[----:B--2---:R-:W-:-:S02]  /*73f0*/  SEL R9, R45, R30, P0 ;  /* 0x0000001e2d097207 */ /* 0x004fc40000000000 */
[----:B------:R-:W-:Y:S01]  /*7400*/  SEL R11, R30, R45, P0 ;  /* 0x0000002d1e0b7207 */ /* 0x000fe20000000000 */
[----:B------:R-:W-:Y:S04]  /*7410*/  SHFL.IDX PT, R39, R39, R28, 0x1c1f ;  /* 0x001c1f1c27277589 */ /* 0x000fe800000e0000 */
[----:B------:R-:W-:Y:S04]  /*7420*/  SHFL.IDX PT, R49, R49, R28, 0x1c1f ;  /* 0x001c1f1c31317589 */ /* 0x000fe800000e0000 */
[----:B------:R-:W2:Y:S04]  /*7430*/  SHFL.IDX PT, R26, R43, R6, 0x1c1f ;  /* 0x001c1f062b1a7589 */ /* 0x000ea800000e0000 */
[----:B------:R-:W4:Y:S01]  /*7440*/  SHFL.IDX PT, R38, R21, R6, 0x1c1f ;  /* 0x001c1f0615267589 */ /* 0x000f2200000e0000 */
[----:B-1----:R-:W-:-:S02]  /*7450*/  SEL R12, R35, R20, P0 ;  /* 0x00000014230c7207 */ /* 0x002fc40000000000 */
[----:B------:R-:W-:Y:S01]  /*7460*/  SEL R14, R20, R35, P0 ;  /* 0x00000023140e7207 */ /* 0x000fe20000000000 */
[----:B------:R1:W-:Y:S01]  /*7470*/  SHFL.IDX PT, R51, R51, R28, 0x1c1f ;  /* 0x001c1f1c33337589 */ /* 0x0003e200000e0000 */
[----:B---3--:R-:W-:Y:S02]  /*7480*/  SEL R32, R37, R24, P0 ;  /* 0x0000001825207207 */ /* 0x008fe40000000000 */
[----:B------:R-:W-:Y:S01]  /*7490*/  SEL R34, R24, R37, P0 ;  /* 0x0000002518227207 */ /* 0x000fe20000000000 */
[----:B------:R3:W3:Y:S01]  /*74a0*/  SHFL.IDX PT, R40, R53, R6, 0x1c1f ;  /* 0x001c1f0635287589 */ /* 0x0006e200000e0000 */
[----:B0-----:R-:W-:Y:S02]  /*74b0*/  SEL R13, R47, R36, P0 ;  /* 0x000000242f0d7207 */ /* 0x001fe40000000000 */
[----:B------:R-:W-:Y:S01]  /*74c0*/  SEL R15, R36, R47, P0 ;  /* 0x0000002f240f7207 */ /* 0x000fe20000000000 */
[----:B------:R-:W-:Y:S01]  /*74d0*/  BAR.SYNC.DEFER_BLOCKING 0x1, 0x180 ;  /* 0x0046000000007b1d */ /* 0x000fe20000010000 */
[----:B------:R-:W-:Y:S01]  /*74e0*/  UISETP.NE.U32.AND UP1, UPT, UR6, URZ, UPT ;  /* 0x0000003f0600728c */ /* 0x000fe2000bf25070 */
[----:B--2---:R-:W-:-:S02]  /*74f0*/  SEL R24, R39, R26, P0 ;  /* 0x0000001a27187207 */ /* 0x004fc40000000000 */
[----:B----4-:R-:W-:Y:S02]  /*7500*/  SEL R33, R49, R38, P0 ;  /* 0x0000002631217207 */ /* 0x010fe40000000000 */
[----:B------:R-:W-:Y:S02]  /*7510*/  SEL R35, R38, R49, P0 ;  /* 0x0000003126237207 */ /* 0x000fe40000000000 */
[----:B-1----:R-:W0:Y:S01]  /*7520*/  LDC R28, c[0x0][0xa88] ;  /* 0x0002a200ff1c7b82 */ /* 0x002e220000000800 */
[----:B------:R-:W-:Y:S01]  /*7530*/  SEL R26, R26, R39, P0 ;  /* 0x000000271a1a7207 */ /* 0x000fe20000000000 */
[----:B---3--:R-:W-:Y:S01]  /*7540*/  IMAD.U32 R6, RZ, RZ, UR4 ;  /* 0x00000004ff067e24 */ /* 0x008fe2000f8e00ff */
[----:B------:R-:W-:Y:S02]  /*7550*/  SEL R25, R51, R40, P0 ;  /* 0x0000002833197207 */ /* 0x000fe40000000000 */
[----:B------:R-:W-:Y:S01]  /*7560*/  SEL R27, R40, R51, P0 ;  /* 0x00000033281b7207 */ /* 0x000fe20000000000 */
[----:B------:R1:W-:Y:S04]  /*7570*/  STSM.16.M88.4 [R46], R8 ;  /* 0x000000082e007844 */ /* 0x0003e80000000200 */
[----:B------:R2:W-:Y:S04]  /*7580*/  STSM.16.M88.4 [R44], R12 ;  /* 0x0000000c2c007844 */ /* 0x0005e80000000200 */
[----:B------:R2:W-:Y:S04]  /*7590*/  STSM.16.M88.4 [R42], R32 ;  /* 0x000000202a007844 */ /* 0x0005e80000000200 */
[----:B------:R2:W-:Y:S01]  /*75a0*/  STSM.16.M88.4 [R41], R24 ;  /* 0x0000001829007844 */ /* 0x0005e20000000200 */
[----:B------:R-:W-:Y:S01]  /*75b0*/  BAR.SYNC.DEFER_BLOCKING 0x1, 0x180 ;  /* 0x0046000000007b1d */ /* 0x000fe20000010000 */
[----:B------:R-:W-:-:S06]  /*75c0*/  UISETP.NE.AND.EX UP1, UPT, UR7, URZ, UPT, UP1 ;  /* 0x0000003f0700728c */ /* 0x000fcc000bf25310 */
[----:B------:R-:W-:-:S05]  /*75d0*/  PLOP3.LUT P0, PT, PT, PT, UP1, 0x80, 0x0 ;  /* 0x000000000000781c */ /* 0x000fca0003f0f018 */
[----:B------:R-:W-:-:S04]  /*75e0*/  @UP1 UIADD3 UR6, UP2, UR8, UR6, URZ ;  /* 0x0000000608061290 */ /* 0x000fc8000ff5e03f */
[----:B------:R-:W-:Y:S02]  /*75f0*/  @UP1 UIADD3.X UR7, UR9, UR7, URZ, UP2, !UPT ;  /* 0x0000000709071290 */ /* 0x000fe400097fe43f */
[----:B-1----:R-:W-:-:S04]  /*7600*/  IMAD.U32 R8, RZ, RZ, UR6 ;  /* 0x00000006ff087e24 */ /* 0x002fc8000f8e00ff */
[----:B------:R-:W-:Y:S01]  /*7610*/  IMAD.U32 R9, RZ, RZ, UR7 ;  /* 0x00000007ff097e24 */ /* 0x000fe2000f8e00ff */
[----:B------:R-:W3:Y:S01]  /*7620*/  @P1 LDG.E R20, desc[UR52][R6.64] ;  /* 0x0000003406141981 */ /* 0x000ee2000c1e1900 */
[----:B------:R-:W-:-:S03]  /*7630*/  UMOV UR4, URZ ;  /* 0x0000003f00047c82 */ /* 0x000fc60008000000 */
[----:B0-----:R2:W5:Y:S01]  /*7640*/  @P0 LDG.E R28, desc[UR52][R8.64] ;  /* 0x00000034081c0981 */ /* 0x001562000c1e1900 */
[----:B---3--:R-:W-:Y:S01]  /*7650*/  @P1 R2UR UR4, R20 ;  /* 0x00000000140412ca */ /* 0x008fe200000e0000 */
[----:B--2---:R-:W-:-:S14]  /*7660*/  @P0 BRA `(.L_x_146) ;  /* 0x0000000000100947 */ /* 0x004fdc0003800000 */
[----:B------:R-:W-:Y:S05]  /*7670*/  @!P1 BRA `(.L_x_146) ;  /* 0x00000000000c9947 */ /* 0x000fea0003800000 */
[----:B------:R-:W2:Y:S04]  /*7680*/  LDG.E R9, desc[UR52][R6.64] ;  /* 0x0000003406097981 */ /* 0x000ea8000c1e1900 */
[----:B-----5:R-:W2:Y:S02]  /*7690*/  LDG.E R28, desc[UR52][R6.64+0x4] ;  /* 0x00000434061c7981 */ /* 0x020ea4000c1e1900 */
[----:B--2---:R-:W-:-:S07]  /*76a0*/  IMAD.IADD R28, R28, 0x1, -R9 ;  /* 0x000000011c1c7824 */ /* 0x004fce00078e0a09 */
.L_x_146:
[----:B------:R-:W-:Y:S01]  /*76b0*/  USHF.R.S32.HI UR11, URZ, 0x1f, UR43 ;  /* 0x0000001f3f0b7899 */ /* 0x000fe2000801142b */
[----:B------:R-:W-:Y:S01]  /*76c0*/  IMAD R11, R19, 0xc0, R157 ;  /* 0x000000c0130b7824 */ /* 0x000fe200078e029d */
[----:B------:R-:W-:Y:S01]  /*76d0*/  ULDC.64 UR12, c[0x0][0xb70] ;  /* 0x0002dc00000c7ab9 */ /* 0x000fe20000000a00 */
[----:B------:R-:W-:Y:S01]  /*76e0*/  USHF.R.S32.HI UR9, URZ, 0x1f, UR4 ;  /* 0x0000001f3f097899 */ /* 0x000fe20008011404 */
[----:B------:R-:W-:Y:S01]  /*76f0*/  IMAD R7, R16, 0x40, R18 ;  /* 0x0000004010077824 */ /* 0x000fe200078e0212 */
[----:B------:R-:W-:Y:S01]  /*7700*/  UIMAD UR10, UR11, UR12, URZ ;  /* 0x0000000c0b0a72a4 */ /* 0x000fe2000f8e023f */
[----:B------:R-:W-:Y:S01]  /*7710*/  SHF.R.S32.HI R6, RZ, 0x1f, R11 ;  /* 0x0000001fff067819 */ /* 0x000fe2000001140b */
[----:B------:R-:W-:Y:S01]  /*7720*/  UMOV UR8, UR4 ;  /* 0x0000000400087c82 */ /* 0x000fe20008000000 */
[----:B------:R-:W-:Y:S01]  /*7730*/  USEL UR40, UR40, URZ, !UP0 ;  /* 0x0000003f28287287 */ /* 0x000fe2000c000000 */
[----:B------:R-:W-:Y:S01]  /*7740*/  IMAD.WIDE R4, R7, 0x2, R4 ;  /* 0x0000000207047825 */ /* 0x000fe200078e0204 */
[----:B------:R-:W-:Y:S01]  /*7750*/  UIMAD.WIDE.U32 UR6, UR43, UR12, UR8 ;  /* 0x0000000c2b0672a5 */ /* 0x000fe2000f8e0008 */
[----:B------:R-:W-:Y:S01]  /*7760*/  LOP3.LUT P0, RZ, R22, 0x3, RZ, 0xc0, !PT ;  /* 0x0000000316ff7812 */ /* 0x000fe2000780c0ff */
[----:B------:R-:W-:Y:S01]  /*7770*/  UIMAD UR10, UR43, UR13, UR10 ;  /* 0x0000000d2b0a72a4 */ /* 0x000fe2000f8e020a */
[----:B------:R-:W-:Y:S01]  /*7780*/  VIADD R7, R11, 0x8 ;  /* 0x000000080b077836 */ /* 0x000fe20000000000 */
[----:B------:R-:W-:Y:S01]  /*7790*/  USEL UR39, UR39, URZ, !UP0 ;  /* 0x0000003f27277287 */ /* 0x000fe2000c000000 */
[C---:B------:R-:W-:Y:S01]  /*77a0*/  LOP3.LUT R25, R4.reuse, 0x380, RZ, 0xc0, !PT ;  /* 0x0000038004197812 */ /* 0x040fe200078ec0ff */
[----:B------:R-:W-:Y:S01]  /*77b0*/  ULDC.64 UR12, c[0x0][0xb78] ;  /* 0x0002de00000c7ab9 */ /* 0x000fe20000000a00 */
[----:B------:R-:W-:Y:S01]  /*77c0*/  UIADD3 UR7, UR7, UR10, URZ ;  /* 0x0000000a07077290 */ /* 0x000fe2000fffe03f */
[----:B------:R-:W-:Y:S01]  /*77d0*/  IADD3 R15, P3, R4, 0x3000, RZ ;  /* 0x00003000040f7810 */ /* 0x000fe20007f7e0ff */
[----:B------:R-:W-:Y:S01]  /*77e0*/  UIMAD UR8, UR40, UR12, URZ ;  /* 0x0000000c280872a4 */ /* 0x000fe2000f8e023f */
[----:B------:R-:W-:Y:S01]  /*77f0*/  SHF.R.U64 R25, R25, 0x3, RZ ;  /* 0x0000000319197819 */ /* 0x000fe200000012ff */
[----:B------:R-:W-:-:S02]  /*7800*/  UIMAD.WIDE.U32 UR6, UR39, UR12, UR6 ;  /* 0x0000000c270672a5 */ /* 0x000fc4000f8e0006 */
[----:B------:R-:W-:Y:S01]  /*7810*/  UIMAD UR8, UR39, UR13, UR8 ;  /* 0x0000000d270872a4 */ /* 0x000fe2000f8e0208 */
[----:B------:R-:W-:Y:S01]  /*7820*/  LOP3.LUT R24, R25, R4, RZ, 0x3c, !PT ;  /* 0x0000000419187212 */ /* 0x000fe200078e3cff */
[----:B------:R-:W-:Y:S02]  /*7830*/  IMAD.MOV.U32 R20, RZ, RZ, R18 ;  /* 0x000000ffff147224 */ /* 0x000fe400078e0012 */
[----:B------:R-:W-:Y:S01]  /*7840*/  IADD3 R8, P1, R11, UR6, RZ ;  /* 0x000000060b087c10 */ /* 0x000fe2000ff3e0ff */
[----:B------:R-:W-:Y:S02]  /*7850*/  IMAD.MOV.U32 R25, RZ, RZ, R5 ;  /* 0x000000ffff197224 */ /* 0x000fe400078e0005 */
[----:B------:R-:W-:-:S05]  /*7860*/  IMAD.U32 R9, RZ, RZ, UR8 ;  /* 0x00000008ff097e24 */ /* 0x000fca000f8e00ff */
[----:B------:R-:W-:Y:S01]  /*7870*/  IADD3.X R9, R6, UR7, R9, P1, !PT ;  /* 0x0000000706097c10 */ /* 0x000fe20008ffe409 */
[----:B------:R-:W-:Y:S01]  /*7880*/  ULDC.64 UR6, c[0x0][0xb40] ;  /* 0x0002d00000067ab9 */ /* 0x000fe20000000a00 */
[-C--:B-----5:R-:W-:Y:S02]  /*7890*/  ISETP.GE.OR P1, PT, R11, R28.reuse, P0 ;  /* 0x0000001c0b00720c */ /* 0x0a0fe40000726670 */
[----:B------:R-:W-:Y:S02]  /*78a0*/  LEA R32, P2, R8, UR6, 0x2 ;  /* 0x0000000608207c11 */ /* 0x000fe4000f8410ff */
[----:B------:R-:W-:Y:S02]  /*78b0*/  IADD3 R11, P4, R4, 0x4800, RZ ;  /* 0x00004800040b7810 */ /* 0x000fe40007f9e0ff */
[----:B------:R-:W-:Y:S01]  /*78c0*/  LEA.HI.X R33, R8, UR7, R9, 0x2, P2 ;  /* 0x0000000708217c11 */ /* 0x000fe200090f1409 */
[----:B------:R-:W-:Y:S01]  /*78d0*/  ULDC.64 UR6, c[0x0][0xaa0] ;  /* 0x0002a80000067ab9 */ /* 0x000fe20000000a00 */
[----:B------:R-:W-:Y:S01]  /*78e0*/  IADD3 R17, P2, R4, 0x1800, RZ ;  /* 0x0000180004117810 */ /* 0x000fe20007f5e0ff */
[--C-:B------:R-:W-:Y:S01]  /*78f0*/  IMAD.X R9, RZ, RZ, R5.reuse, P3 ;  /* 0x000000ffff097224 */ /* 0x100fe200018e0605 */
[----:B------:R-:W-:Y:S01]  /*7900*/  ISETP.GE.OR P0, PT, R7, R28, P0 ;  /* 0x0000001c0700720c */ /* 0x000fe20000706670 */
[--C-:B------:R-:W-:Y:S01]  /*7910*/  IMAD.X R7, RZ, RZ, R5.reuse, P4 ;  /* 0x000000ffff077224 */ /* 0x100fe200020e0605 */
[----:B------:R-:W-:Y:S01]  /*7920*/  LOP3.LUT R10, R17, 0x380, RZ, 0xc0, !PT ;  /* 0x00000380110a7812 */ /* 0x000fe200078ec0ff */
[----:B------:R-:W-:Y:S01]  /*7930*/  IMAD.X R13, RZ, RZ, R5, P2 ;  /* 0x000000ffff0d7224 */ /* 0x000fe200010e0605 */
[----:B------:R-:W-:Y:S01]  /*7940*/  LOP3.LUT R8, R15, 0x380, RZ, 0xc0, !PT ;  /* 0x000003800f087812 */ /* 0x000fe200078ec0ff */
[----:B------:R-:W-:Y:S01]  /*7950*/  @!P1 STG.E desc[UR52][R32.64], R3 ;  /* 0x0000000320009986 */ /* 0x000fe2000c101934 */
[----:B------:R-:W-:-:S02]  /*7960*/  SHF.R.U64 R10, R10, 0x3, RZ ;  /* 0x000000030a0a7819 */ /* 0x000fc400000012ff */
[----:B------:R-:W-:Y:S02]  /*7970*/  LOP3.LUT R6, R11, 0x380, RZ, 0xc0, !PT ;  /* 0x000003800b067812 */ /* 0x000fe400078ec0ff */
[----:B------:R-:W-:Y:S01]  /*7980*/  LOP3.LUT R12, R10, R17, RZ, 0x3c, !PT ;  /* 0x000000110a0c7212 */ /* 0x000fe200078e3cff */
[----:B------:R-:W-:Y:S01]  /*7990*/  IMAD.U32 R17, RZ, RZ, UR6 ;  /* 0x00000006ff117e24 */ /* 0x000fe2000f8e00ff */
[----:B------:R-:W-:Y:S01]  /*79a0*/  SHF.R.U64 R8, R8, 0x3, RZ ;  /* 0x0000000308087819 */ /* 0x000fe200000012ff */
[----:B------:R-:W-:Y:S01]  /*79b0*/  UIMAD UR6, UR9, UR6, URZ ;  /* 0x00000006090672a4 */ /* 0x000fe2000f8e023f */
[----:B------:R-:W-:Y:S01]  /*79c0*/  SHF.R.U64 R4, R6, 0x3, RZ ;  /* 0x0000000306047819 */ /* 0x000fe200000012ff */
[----:B------:R0:W-:Y:S01]  /*79d0*/  @!P0 STG.E desc[UR52][R32.64+0x20], R0 ;  /* 0x0000200020008986 */ /* 0x0001e2000c101934 */
[----:B------:R-:W-:Y:S01]  /*79e0*/  SHF.R.S32.HI R21, RZ, 0x1f, R18 ;  /* 0x0000001fff157819 */ /* 0x000fe20000011412 */
[----:B------:R-:W-:Y:S01]  /*79f0*/  UIMAD UR6, UR4, UR7, UR6 ;  /* 0x00000007040672a4 */ /* 0x000fe2000f8e0206 */
[----:B------:R-:W-:Y:S01]  /*7a00*/  LOP3.LUT R8, R8, R15, RZ, 0x3c, !PT ;  /* 0x0000000f08087212 */ /* 0x000fe200078e3cff */
[----:B------:R-:W5:Y:S01]  /*7a10*/  LD.E.128 R24, desc[UR52][R24.64] ;  /* 0x0000003418187980 */ /* 0x000f62000c101d00 */
[----:B------:R-:W-:Y:S01]  /*7a20*/  LOP3.LUT R6, R4, R11, RZ, 0x3c, !PT ;  /* 0x0000000b04067212 */ /* 0x000fe200078e3cff */
[----:B------:R-:W-:Y:S01]  /*7a30*/  IMAD.WIDE.U32 R20, R17, UR4, R20 ;  /* 0x0000000411147c25 */ /* 0x000fe2000f8e0014 */
[----:B------:R-:W-:Y:S01]  /*7a40*/  ULDC UR4, c[0x0][0xa8c] ;  /* 0x0002a30000047ab9 */ /* 0x000fe20000000800 */
[----:B------:R-:W5:Y:S01]  /*7a50*/  LD.E.128 R12, desc[UR52][R12.64] ;  /* 0x000000340c0c7980 */ /* 0x000f62000c101d00 */
[----:B------:R-:W-:Y:S01]  /*7a60*/  ISETP.GE.AND P0, PT, R18, UR4, PT ;  /* 0x0000000412007c0c */ /* 0x000fe2000bf06270 */
[----:B------:R-:W-:-:S02]  /*7a70*/  IMAD R17, R19, -0xc0, R28 ;  /* 0xffffff4013117824 */ /* 0x000fc400078e021c */
[----:B------:R-:W5:Y:S01]  /*7a80*/  LD.E.128 R8, desc[UR52][R8.64] ;  /* 0x0000003408087980 */ /* 0x000f62000c101d00 */
[----:B0-----:R-:W-:Y:S02]  /*7a90*/  VIADD R0, R16, 0x30 ;  /* 0x0000003010007836 */ /* 0x001fe40000000000 */
[----:B------:R-:W-:Y:S01]  /*7aa0*/  VIADD R21, R21, UR6 ;  /* 0x0000000615157c36 */ /* 0x000fe20008000000 */
[----:B------:R-:W5:Y:S01]  /*7ab0*/  LD.E.128 R4, desc[UR52][R6.64] ;  /* 0x0000003406047980 */ /* 0x000f62000c101d00 */
[----:B------:R-:W-:Y:S01]  /*7ac0*/  ULDC.64 UR6, c[0x0][0xae0] ;  /* 0x0002b80000067ab9 */ /* 0x000fe20000000a00 */
[----:B------:R-:W-:Y:S01]  /*7ad0*/  @!PT LDS RZ, [RZ] ;  /* 0x00000000fffff984 */ /* 0x000fe20000000800 */
[----:B------:R-:W-:Y:S01]  /*7ae0*/  @!PT LDS RZ, [RZ] ;  /* 0x00000000fffff984 */ /* 0x000fe20000000800 */
[----:B------:R-:W-:Y:S01]  /*7af0*/  @!PT LDS RZ, [RZ] ;  /* 0x00000000fffff984 */ /* 0x000fe20000000800 */
[----:B------:R-:W-:Y:S01]  /*7b00*/  @!PT LDS RZ, [RZ] ;  /* 0x00000000fffff984 */ /* 0x000fe20000000800 */
[----:B------:R0:W-:Y:S06]  /*7b10*/  MEMBAR.ALL.CTA ;  /* 0x0000000000007992 */ /* 0x0001ec0000008000 */
[----:B0-----:R-:W0:Y:S01]  /*7b20*/  FENCE.VIEW.ASYNC.S ;  /* 0x00000000000073c6 */ /* 0x001e220000000000 */
[----:B------:R-:W-:Y:S01]  /*7b30*/  UIMAD UR4, UR11, UR6, URZ ;  /* 0x000000060b0472a4 */ /* 0x000fe2000f8e023f */
[----:B------:R-:W-:Y:S01]  /*7b40*/  ISETP.GE.OR P3, PT, R0, R17, P0 ;  /* 0x000000110000720c */ /* 0x000fe20000766670 */
[----:B------:R-:W-:-:S02]  /*7b50*/  IMAD.U32 R33, RZ, RZ, UR6 ;  /* 0x00000006ff217e24 */ /* 0x000fc4000f8e00ff */
[C---:B------:R-:W-:Y:S01]  /*7b60*/  VIADD R0, R16.reuse, 0x60 ;  /* 0x0000006010007836 */ /* 0x040fe20000000000 */
[----:B------:R-:W-:Y:S01]  /*7b70*/  UIMAD UR4, UR43, UR7, UR4 ;  /* 0x000000072b0472a4 */ /* 0x000fe2000f8e0204 */
[----:B------:R-:W-:Y:S02]  /*7b80*/  VIADD R3, R16, 0x90 ;  /* 0x0000009010037836 */ /* 0x000fe40000000000 */
[----:B------:R-:W-:Y:S01]  /*7b90*/  IMAD.WIDE.U32 R20, R33, UR43, R20 ;  /* 0x0000002b21147c25 */ /* 0x000fe2000f8e0014 */
[-C--:B------:R-:W-:Y:S01]  /*7ba0*/  ISETP.GE.OR P1, PT, R0, R17.reuse, P0 ;  /* 0x000000110000720c */ /* 0x080fe20000726670 */
[----:B------:R-:W-:Y:S01]  /*7bb0*/  ULDC.64 UR6, c[0x0][0xae8] ;  /* 0x0002ba0000067ab9 */ /* 0x000fe20000000a00 */
[-C--:B------:R-:W-:Y:S01]  /*7bc0*/  ISETP.GE.OR P2, PT, R3, R17.reuse, P0 ;  /* 0x000000110300720c */ /* 0x080fe20000746670 */
[----:B------:R-:W-:Y:S01]  /*7bd0*/  VIADD R21, R21, UR4 ;  /* 0x0000000415157c36 */ /* 0x000fe20008000000 */
[----:B------:R-:W-:Y:S01]  /*7be0*/  ISETP.GE.OR P0, PT, R16, R17, P0 ;  /* 0x000000111000720c */ /* 0x000fe20000706670 */
[----:B------:R-:W-:Y:S01]  /*7bf0*/  UIMAD UR4, UR40, UR6, URZ ;  /* 0x00000006280472a4 */ /* 0x000fe2000f8e023f */
[----:B------:R-:W-:-:S02]  /*7c00*/  VIADD R2, R2, 0x13220 ;  /* 0x0001322002027836 */ /* 0x000fc40000000000 */
[----:B------:R-:W-:Y:S01]  /*7c10*/  IMAD.U32 R35, RZ, RZ, UR6 ;  /* 0x00000006ff237e24 */ /* 0x000fe2000f8e00ff */
[----:B------:R-:W-:Y:S02]  /*7c20*/  UIMAD UR4, UR39, UR7, UR4 ;  /* 0x00000007270472a4 */ /* 0x000fe4000f8e0204 */
[----:B------:R-:W-:Y:S01]  /*7c30*/  PRMT R2, RZ, 0x654, R2 ;  /* 0x00000654ff027816 */ /* 0x000fe20000000002 */
[----:B------:R-:W-:Y:S01]  /*7c40*/  IMAD.WIDE.U32 R34, R35, UR39, R20 ;  /* 0x0000002723227c25 */ /* 0x000fe2000f8e0014 */
[--C-:B------:R-:W-:Y:S01]  /*7c50*/  SHF.R.S32.HI R17, RZ, 0x1f, R16.reuse ;  /* 0x0000001fff117819 */ /* 0x100fe20000011410 */
[----:B------:R-:W-:Y:S01]  /*7c60*/  BSSY B1, `(.L_x_147) ;  /* 0x0000010000017945 */ /* 0x000fe20003800000 */
[----:B0-----:R0:W-:Y:S01]  /*7c70*/  SYNCS.ARRIVE.TRANS64.RED.A1T0 RZ, [R2+URZ], RZ ;  /* 0x000000ff02ff79a7 */ /* 0x0011e2000810043f */
[----:B------:R-:W-:Y:S02]  /*7c80*/  VIADD R37, R35, UR4 ;  /* 0x0000000423257c36 */ /* 0x000fe40008000000 */
[----:B------:R-:W-:Y:S01]  /*7c90*/  IMAD.WIDE R32, R19, 0xc0, R16 ;  /* 0x000000c013207825 */ /* 0x000fe200078e0210 */
[----:B------:R-:W-:Y:S06]  /*7ca0*/  @P0 BRA `(.L_x_148) ;  /* 0x00000000002c0947 */ /* 0x000fec0003800000 */
[----:B------:R-:W-:Y:S01]  /*7cb0*/  ULDC.64 UR6, c[0x0][0xad8] ;  /* 0x0002b60000067ab9 */ /* 0x000fe20000000a00 */
[----:B0-----:R-:W-:Y:S02]  /*7cc0*/  IMAD.MOV.U32 R2, RZ, RZ, R34 ;  /* 0x000000ffff027224 */ /* 0x001fe400078e0022 */
[----:B------:R-:W-:Y:S02]  /*7cd0*/  IMAD R19, R33, UR6, RZ ;  /* 0x0000000621137c24 */ /* 0x000fe4000f8e02ff */
[----:B------:R-:W-:Y:S02]  /*7ce0*/  IMAD.MOV.U32 R3, RZ, RZ, R37 ;  /* 0x000000ffff037224 */ /* 0x000fe400078e0025 */
[C---:B------:R-:W-:Y:S02]  /*7cf0*/  IMAD R19, R32.reuse, UR7, R19 ;  /* 0x0000000720137c24 */ /* 0x040fe4000f8e0213 */
[----:B------:R-:W-:Y:S01]  /*7d00*/  IMAD.WIDE.U32 R2, R32, UR6, R2 ;  /* 0x0000000620027c25 */ /* 0x000fe2000f8e0002 */
[----:B------:R-:W-:-:S03]  /*7d10*/  ULDC.64 UR6, c[0x0][0xa80] ;  /* 0x0002a00000067ab9 */ /* 0x000fc60000000a00 */
[----:B------:R-:W-:Y:S01]  /*7d20*/  IMAD.IADD R3, R3, 0x1, R19 ;  /* 0x0000000103037824 */ /* 0x000fe200078e0213 */
[----:B------:R-:W-:-:S04]  /*7d30*/  LEA R20, P0, R2, UR6, 0x1 ;  /* 0x0000000602147c11 */ /* 0x000fc8000f8008ff */
[----:B------:R-:W-:-:S05]  /*7d40*/  LEA.HI.X R21, R2, UR7, R3, 0x1, P0 ;  /* 0x0000000702157c11 */ /* 0x000fca00080f0c03 */
[----:B-----5:R1:W-:Y:S04]  /*7d50*/  STG.E.128 desc[UR52][R20.64], R24 ;  /* 0x0000001814007986 */ /* 0x0203e8000c101d34 */
.L_x_148:
[----:B------:R-:W-:Y:S05]  /*7d60*/  BSYNC B1 ;  /* 0x0000000000017941 */ /* 0x000fea0003800000 */
.L_x_147:
[----:B------:R-:W-:Y:S04]  /*7d70*/  BSSY B1, `(.L_x_149) ;  /* 0x000000f000017945 */ /* 0x000fe80003800000 */
[----:B------:R-:W-:Y:S05]  /*7d80*/  @P3 BRA `(.L_x_150) ;  /* 0x0000000000343947 */ /* 0x000fea0003800000 */
[----:B------:R-:W-:Y:S01]  /*7d90*/  IADD3 R19, P0, R32, 0x30, RZ ;  /* 0x0000003020137810 */ /* 0x000fe20007f1e0ff */
[----:B------:R-:W-:Y:S01]  /*7da0*/  ULDC.64 UR6, c[0x0][0xad8] ;  /* 0x0002b60000067ab9 */ /* 0x000fe20000000a00 */
[----:B0-----:R-:W-:Y:S02]  /*7db0*/  IMAD.MOV.U32 R2, RZ, RZ, R34 ;  /* 0x000000ffff027224 */ /* 0x001fe400078e0022 */
[----:B------:R-:W-:Y:S02]  /*7dc0*/  IMAD.MOV.U32 R3, RZ, RZ, R37 ;  /* 0x000000ffff037224 */ /* 0x000fe400078e0025 */
[----:B------:R-:W-:Y:S02]  /*7dd0*/  IMAD.X R0, RZ, RZ, R33, P0 ;  /* 0x000000ffff007224 */ /* 0x000fe400000e0621 */
[----:B------:R-:W-:-:S04]  /*7de0*/  IMAD.WIDE.U32 R2, R19, UR6, R2 ;  /* 0x0000000613027c25 */ /* 0x000fc8000f8e0002 */
[----:B------:R-:W-:-:S04]  /*7df0*/  IMAD R0, R0, UR6, RZ ;  /* 0x0000000600007c24 */ /* 0x000fc8000f8e02ff */
[----:B------:R-:W-:Y:S01]  /*7e00*/  IMAD R19, R19, UR7, R0 ;  /* 0x0000000713137c24 */ /* 0x000fe2000f8e0200 */
[----:B------:R-:W-:Y:S02]  /*7e10*/  ULDC.64 UR6, c[0x0][0xa80] ;  /* 0x0002a00000067ab9 */ /* 0x000fe40000000a00 */
[----:B-1----:R-:W-:Y:S01]  /*7e20*/  LEA R20, P0, R2, UR6, 0x1 ;  /* 0x0000000602147c11 */ /* 0x002fe2000f8008ff */
[----:B------:R-:W-:-:S05]  /*7e30*/  IMAD.IADD R3, R3, 0x1, R19 ;  /* 0x0000000103037824 */ /* 0x000fca00078e0213 */
[----:B------:R-:W-:-:S05]  /*7e40*/  LEA.HI.X R21, R2, UR7, R3, 0x1, P0 ;  /* 0x0000000702157c11 */ /* 0x000fca00080f0c03 */
[----:B-----5:R2:W-:Y:S02]  /*7e50*/  STG.E.128 desc[UR52][R20.64], R12 ;  /* 0x0000000c14007986 */ /* 0x0205e4000c101d34 */
.L_x_150:
[----:B------:R-:W-:Y:S05]  /*7e60*/  BSYNC B1 ;  /* 0x0000000000017941 */ /* 0x000fea0003800000 */
.L_x_149:
[----:B------:R-:W-:Y:S04]  /*7e70*/  BSSY B1, `(.L_x_151) ;  /* 0x000000f000017945 */ /* 0x000fe80003800000 */
[----:B------:R-:W-:Y:S05]  /*7e80*/  @P1 BRA `(.L_x_152) ;  /* 0x0000000000341947 */ /* 0x000fea0003800000 */
[----:B--2--5:R-:W-:Y:S01]  /*7e90*/  IADD3 R13, P0, R32, 0x60, RZ ;  /* 0x00000060200d7810 */ /* 0x024fe20007f1e0ff */
        /* <DEDUP_REMOVED lines=8> */
[----:B------:R-:W-:Y:S01]  /*7f20*/  LEA R12, P0, R2, UR6, 0x1 ;  /* 0x00000006020c7c11 */ /* 0x000fe2000f8008ff */
[----:B------:R-:W-:-:S05]  /*7f30*/  IMAD.IADD R3, R3, 0x1, R13 ;  /* 0x0000000103037824 */ /* 0x000fca00078e020d */
[----:B------:R-:W-:-:S05]  /*7f40*/  LEA.HI.X R13, R2, UR7, R3, 0x1, P0 ;  /* 0x00000007020d7c11 */ /* 0x000fca00080f0c03 */
[----:B------:R3:W-:Y:S02]  /*7f50*/  STG.E.128 desc[UR52][R12.64], R8 ;  /* 0x000000080c007986 */ /* 0x0007e4000c101d34 */
.L_x_152:
[----:B------:R-:W-:Y:S05]  /*7f60*/  BSYNC B1 ;  /* 0x0000000000017941 */ /* 0x000fea0003800000 */
.L_x_151:
[----:B------:R-:W-:Y:S05]  /*7f70*/  @P2 BRA `(.L_x_153) ;  /* 0x0000000800982947 */ /* 0x000fea0003800000 */
[----:B---3-5:R-:W-:Y:S01]  /*7f80*/  IADD3 R9, P0, R32, 0x90, RZ ;  /* 0x0000009020097810 */ /* 0x028fe20007f1e0ff */
        /* <DEDUP_REMOVED lines=11> */
[----:B------:R4:W-:Y:S01]  /*8040*/  STG.E.128 desc[UR52][R8.64], R4 ;  /* 0x0000000408007986 */ /* 0x0009e2000c101d34 */
[----:B------:R-:W-:Y:S05]  /*8050*/  BRA `(.L_x_153) ;  /* 0x0000000800607947 */ /* 0x000fea0003800000 */
.L_x_145:
[----:B------:R-:W-:Y:S01]  /*8060*/  ULDC.64 UR6, c[0x0][0xbd8] ;  /* 0x0002f60000067ab9 */ /* 0x000fe20000000a00 */
[----:B------:R-:W-:Y:S01]  /*8070*/  IMAD.MOV.U32 R7, RZ, RZ, RZ ;  /* 0x000000ffff077224 */ /* 0x000fe200078e00ff */
[----:B------:R-:W-:Y:S01]  /*8080*/  UISETP.NE.U32.AND UP0, UPT, UR6, URZ, UPT ;  /* 0x0000003f0600728c */ /* 0x000fe2000bf05070 */
[----:B------:R-:W0:Y:S03]  /*8090*/  S2R R4, SR_TID.X ;  /* 0x0000000000047919 */ /* 0x000e260000002100 */
[----:B------:R-:W-:-:S03]  /*80a0*/  UISETP.NE.AND.EX UP0, UPT, UR7, URZ, UPT, UP0 ;  /* 0x0000003f0700728c */ /* 0x000fc6000bf05300 */
[----:B------:R-:W-:Y:S02]  /*80b0*/  ULDC.64 UR6, c[0x0][0xbd8] ;  /* 0x0002f60000067ab9 */ /* 0x000fe40000000a00 */
[----:B------:R-:W-:Y:S01]  /*80c0*/  UIMAD.WIDE UR6, UR39, 0x4, UR6 ;  /* 0x00000004270678a5 */ /* 0x000fe2000f8e0206 */
[----:B------:R-:W1:Y:S01]  /*80d0*/  LDC R0, c[0x0][0xa88] ;  /* 0x0002a200ff007b82 */ /* 0x000e620000000800 */
[----:B------:R-:W-:-:S04]  /*80e0*/  PLOP3.LUT P1, PT, PT, PT, UP0, 0x80, 0x0 ;  /* 0x000000000000781c */ /* 0x000fc80003f2f008 */
[----:B------:R-:W-:Y:S02]  /*80f0*/  IMAD.U32 R2, RZ, RZ, UR6 ;  /* 0x00000006ff027e24 */ /* 0x000fe4000f8e00ff */
[----:B------:R-:W-:Y:S01]  /*8100*/  IMAD.U32 R3, RZ, RZ, UR7 ;  /* 0x00000007ff037e24 */ /* 0x000fe2000f8e00ff */
[----:B------:R-:W-:Y:S02]  /*8110*/  ULDC.64 UR6, c[0x0][0xbe0] ;  /* 0x0002f80000067ab9 */ /* 0x000fe40000000a00 */
[----:B------:R-:W-:-:S04]  /*8120*/  UISETP.NE.U32.AND UP1, UPT, UR6, URZ, UPT ;  /* 0x0000003f0600728c */ /* 0x000fc8000bf25070 */
[----:B------:R-:W-:Y:S01]  /*8130*/  UISETP.NE.AND.EX UP1, UPT, UR7, URZ, UPT, UP1 ;  /* 0x0000003f0700728c */ /* 0x000fe2000bf25310 */
[----:B------:R2:W5:Y:S05]  /*8140*/  @P1 LDG.E R7, desc[UR52][R2.64] ;  /* 0x0000003402071981 */ /* 0x00056a000c1e1900 */
[----:B------:R-:W-:Y:S01]  /*8150*/  PLOP3.LUT P2, PT, PT, PT, UP1, 0x80, 0x0 ;  /* 0x000000000000781c */ /* 0x000fe20003f4f018 */
[----:B0-----:R-:W-:-:S04]  /*8160*/  VIADD R6, R4, 0xffffff80 ;  /* 0xffffff8004067836 */ /* 0x001fc80000000000 */
[----:B------:R-:W-:Y:S02]  /*8170*/  @UP1 ULDC.64 UR6, c[0x0][0xbe0] ;  /* 0x0002f80000061ab9 */ /* 0x000fe40000000a00 */
[----:B------:R-:W-:-:S06]  /*8180*/  @UP1 UIMAD.WIDE UR6, UR39, 0x4, UR6 ;  /* 0x00000004270618a5 */ /* 0x000fcc000f8e0206 */
[----:B------:R-:W-:Y:S02]  /*8190*/  IMAD.U32 R4, RZ, RZ, UR6 ;  /* 0x00000006ff047e24 */ /* 0x000fe4000f8e00ff */
[----:B------:R-:W-:-:S05]  /*81a0*/  IMAD.U32 R5, RZ, RZ, UR7 ;  /* 0x00000007ff057e24 */ /* 0x000fca000f8e00ff */
[----:B-1----:R2:W5:Y:S01]  /*81b0*/  @P2 LDG.E R0, desc[UR52][R4.64] ;  /* 0x0000003404002981 */ /* 0x002562000c1e1900 */
[----:B------:R-:W-:Y:S01]  /*81c0*/  ISETP.GT.AND P0, PT, R6, 0xbf, PT ;  /* 0x000000bf0600780c */ /* 0x000fe20003f04270 */
[----:B------:R-:W-:-:S12]  /*81d0*/  @P2 BRA `(.L_x_154) ;  /* 0x0000000000102947 */ /* 0x000fd80003800000 */
[----:B------:R-:W-:Y:S05]  /*81e0*/  @!P1 BRA `(.L_x_154) ;  /* 0x00000000000c9947 */ /* 0x000fea0003800000 */
[----:B--2---:R-:W2:Y:S04]  /*81f0*/  LDG.E R5, desc[UR52][R2.64] ;  /* 0x0000003402057981 */ /* 0x004ea8000c1e1900 */
[----:B-----5:R-:W2:Y:S02]  /*8200*/  LDG.E R0, desc[UR52][R2.64+0x4] ;  /* 0x0000043402007981 */ /* 0x020ea4000c1e1900 */
[----:B--2---:R-:W-:-:S07]  /*8210*/  IMAD.IADD R0, R0, 0x1, -R5 ;  /* 0x0000000100007824 */ /* 0x004fce00078e0a05 */
.L_x_154:
[----:B------:R-:W-:Y:S01]  /*8220*/  USHF.R.S32.HI UR7, URZ, 0x1f, UR43 ;  /* 0x0000001f3f077899 */ /* 0x000fe2000801142b */
[----:B------:R-:W-:Y:S01]  /*8230*/  BSSY B1, `(.L_x_155) ;  /* 0x000001e000017945 */ /* 0x000fe20003800000 */
[----:B------:R-:W-:Y:S01]  /*8240*/  USEL UR39, UR39, URZ, !UP0 ;  /* 0x0000003f27277287 */ /* 0x000fe2000c000000 */
[----:B------:R-:W-:Y:S01]  /*8250*/  SHF.R.S32.HI R9, RZ, 0x1f, R18 ;  /* 0x0000001fff097819 */ /* 0x000fe20000011412 */
[----:B------:R-:W-:Y:S01]  /*8260*/  USEL UR40, UR40, URZ, !UP0 ;  /* 0x0000003f28287287 */ /* 0x000fe2000c000000 */
[----:B-----5:R-:W-:Y:S01]  /*8270*/  SHF.R.S32.HI R6, RZ, 0x1f, R7 ;  /* 0x0000001fff067819 */ /* 0x020fe20000011407 */
[----:B------:R-:W-:Y:S10]  /*8280*/  @P0 BRA `(.L_x_156) ;  /* 0x0000000000600947 */ /* 0x000ff40003800000 */
[----:B--2---:R-:W0:Y:S02]  /*8290*/  S2R R2, SR_TID.X ;  /* 0x0000000000027919 */ /* 0x004e240000002100 */
[----:B0-----:R-:W-:-:S04]  /*82a0*/  IMAD R2, R19, 0xc0, R2 ;  /* 0x000000c013027824 */ /* 0x001fc800078e0202 */
[----:B------:R-:W-:-:S05]  /*82b0*/  VIADD R3, R2, 0xffffff80 ;  /* 0xffffff8002037836 */ /* 0x000fca0000000000 */
[----:B------:R-:W-:-:S13]  /*82c0*/  ISETP.GE.AND P0, PT, R3, R0, PT ;  /* 0x000000000300720c */ /* 0x000fda0003f06270 */
[----:B------:R-:W-:Y:S05]  /*82d0*/  @P0 BRA `(.L_x_156) ;  /* 0x00000000004c0947 */ /* 0x000fea0003800000 */
[C---:B------:R-:W-:Y:S01]  /*82e0*/  IADD3 R2, P0, R3.reuse, R7, RZ ;  /* 0x0000000703027210 */ /* 0x040fe20007f1e0ff */
[----:B------:R-:W-:Y:S02]  /*82f0*/  ULDC.64 UR8, c[0x0][0xb70] ;  /* 0x0002dc0000087ab9 */ /* 0x000fe40000000a00 */
[----:B------:R-:W-:Y:S01]  /*8300*/  UIMAD UR4, UR7, UR8, URZ ;  /* 0x00000008070472a4 */ /* 0x000fe2000f8e023f */
[----:B------:R-:W-:Y:S01]  /*8310*/  LEA.HI.X.SX32 R3, R3, R6, 0x1, P0 ;  /* 0x0000000603037211 */ /* 0x000fe200000f0eff */
[----:B------:R-:W-:Y:S02]  /*8320*/  IMAD.U32 R5, RZ, RZ, UR8 ;  /* 0x00000008ff057e24 */ /* 0x000fe4000f8e00ff */
[----:B------:R-:W-:Y:S02]  /*8330*/  UIMAD UR4, UR43, UR9, UR4 ;  /* 0x000000092b0472a4 */ /* 0x000fe4000f8e0204 */
[----:B------:R-:W-:Y:S01]  /*8340*/  IMAD.WIDE.U32 R2, R5, UR43, R2 ;  /* 0x0000002b05027c25 */ /* 0x000fe2000f8e0002 */
[----:B------:R-:W-:-:S02]  /*8350*/  ULDC.64 UR8, c[0x0][0xb78] ;  /* 0x0002de0000087ab9 */ /* 0x000fc40000000a00 */
[----:B------:R-:W-:Y:S01]  /*8360*/  UIMAD UR6, UR40, UR8, URZ ;  /* 0x00000008280672a4 */ /* 0x000fe2000f8e023f */
[----:B------:R-:W-:Y:S02]  /*8370*/  VIADD R3, R3, UR4 ;  /* 0x0000000403037c36 */ /* 0x000fe40008000000 */
[----:B------:R-:W-:Y:S01]  /*8380*/  IMAD.U32 R5, RZ, RZ, UR8 ;  /* 0x00000008ff057e24 */ /* 0x000fe2000f8e00ff */
[----:B------:R-:W-:-:S03]  /*8390*/  UIMAD UR6, UR39, UR9, UR6 ;  /* 0x00000009270672a4 */ /* 0x000fc6000f8e0206 */
[----:B------:R-:W-:Y:S01]  /*83a0*/  IMAD.WIDE.U32 R2, R5, UR39, R2 ;  /* 0x0000002705027c25 */ /* 0x000fe2000f8e0002 */
[----:B------:R-:W-:-:S03]  /*83b0*/  ULDC.64 UR8, c[0x0][0xb40] ;  /* 0x0002d00000087ab9 */ /* 0x000fc60000000a00 */
[----:B------:R-:W-:Y:S01]  /*83c0*/  VIADD R3, R3, UR6 ;  /* 0x0000000603037c36 */ /* 0x000fe20008000000 */
[----:B------:R-:W-:-:S04]  /*83d0*/  LEA R4, P0, R2, UR8, 0x2 ;  /* 0x0000000802047c11 */ /* 0x000fc8000f8010ff */
[----:B------:R-:W-:Y:S01]  /*83e0*/  LEA.HI.X R5, R2, UR9, R3, 0x2, P0 ;  /* 0x0000000902057c11 */ /* 0x000fe200080f1403 */
[----:B------:R-:W-:-:S05]  /*83f0*/  IMAD.MOV.U32 R3, RZ, RZ, -0x800000 ;  /* 0xff800000ff037424 */ /* 0x000fca00078e00ff */
[----:B------:R0:W-:Y:S03]  /*8400*/  STG.E desc[UR52][R4.64], R3 ;  /* 0x0000000304007986 */ /* 0x0001e6000c101934 */
.L_x_156:
[----:B------:R-:W-:Y:S05]  /*8410*/  BSYNC B1 ;  /* 0x0000000000017941 */ /* 0x000fea0003800000 */
.L_x_155:
[----:B------:R-:W-:Y:S01]  /*8420*/  ULDC.64 UR8, c[0x0][0xaa0] ;  /* 0x0002a80000087ab9 */ /* 0x000fe20000000a00 */
[----:B--2---:R-:W-:Y:S01]  /*8430*/  IMAD.MOV.U32 R2, RZ, RZ, R18 ;  /* 0x000000ffff027224 */ /* 0x004fe200078e0012 */
[----:B------:R-:W-:Y:S01]  /*8440*/  ULDC UR6, c[0x0][0xa8c] ;  /* 0x0002a30000067ab9 */ /* 0x000fe20000000800 */
[----:B0-----:R-:W-:Y:S01]  /*8450*/  IMAD.MOV.U32 R3, RZ, RZ, R9 ;  /* 0x000000ffff037224 */ /* 0x001fe200078e0009 */
[----:B------:R-:W-:Y:S01]  /*8460*/  ISETP.GE.AND P0, PT, R18, UR6, PT ;  /* 0x0000000612007c0c */ /* 0x000fe2000bf06270 */
[----:B------:R-:W-:Y:S01]  /*8470*/  IMAD R4, R6, UR8, RZ ;  /* 0x0000000806047c24 */ /* 0x000fe2000f8e02ff */
[----:B------:R-:W-:Y:S01]  /*8480*/  BSSY B1, `(.L_x_157) ;  /* 0x0000027000017945 */ /* 0x000fe20003800000 */
[----:B------:R-:W-:-:S04]  /*8490*/  IMAD.WIDE.U32 R2, R7, UR8, R2 ;  /* 0x0000000807027c25 */ /* 0x000fc8000f8e0002 */
[----:B------:R-:W-:Y:S01]  /*84a0*/  IMAD R7, R7, UR9, R4 ;  /* 0x0000000907077c24 */ /* 0x000fe2000f8e0204 */
[----:B------:R-:W-:Y:S01]  /*84b0*/  ULDC.64 UR8, c[0x0][0xae0] ;  /* 0x0002b80000087ab9 */ /* 0x000fe20000000a00 */
[----:B------:R-:W-:Y:S01]  /*84c0*/  VIADD R4, R16, 0x30 ;  /* 0x0000003010047836 */ /* 0x000fe20000000000 */
[----:B------:R-:W-:Y:S01]  /*84d0*/  UIMAD UR4, UR7, UR8, URZ ;  /* 0x00000008070472a4 */ /* 0x000fe2000f8e023f */
[----:B------:R-:W-:Y:S02]  /*84e0*/  IMAD R5, R19, -0xc0, R0 ;  /* 0xffffff4013057824 */ /* 0x000fe400078e0200 */
[----:B------:R-:W-:Y:S01]  /*84f0*/  IMAD.IADD R3, R3, 0x1, R7 ;  /* 0x0000000103037824 */ /* 0x000fe200078e0207 */
[----:B------:R-:W-:Y:S01]  /*8500*/  UIMAD UR4, UR43, UR9, UR4 ;  /* 0x000000092b0472a4 */ /* 0x000fe2000f8e0204 */
[----:B------:R-:W-:Y:S01]  /*8510*/  IMAD.U32 R7, RZ, RZ, UR8 ;  /* 0x00000008ff077e24 */ /* 0x000fe2000f8e00ff */
[----:B------:R-:W-:Y:S01]  /*8520*/  ISETP.GE.OR P3, PT, R4, R5, P0 ;  /* 0x000000050400720c */ /* 0x000fe20000766670 */
[C---:B------:R-:W-:Y:S01]  /*8530*/  VIADD R0, R16.reuse, 0x60 ;  /* 0x0000006010007836 */ /* 0x040fe20000000000 */
[----:B------:R-:W-:Y:S01]  /*8540*/  ULDC.64 UR6, c[0x0][0xae8] ;  /* 0x0002ba0000067ab9 */ /* 0x000fe20000000a00 */
[----:B------:R-:W-:-:S02]  /*8550*/  VIADD R4, R16, 0x90 ;  /* 0x0000009010047836 */ /* 0x000fc40000000000 */
[----:B------:R-:W-:Y:S01]  /*8560*/  IMAD.WIDE.U32 R2, R7, UR43, R2 ;  /* 0x0000002b07027c25 */ /* 0x000fe2000f8e0002 */
[-C--:B------:R-:W-:Y:S02]  /*8570*/  ISETP.GE.OR P1, PT, R0, R5.reuse, P0 ;  /* 0x000000050000720c */ /* 0x080fe40000726670 */
[-C--:B------:R-:W-:Y:S01]  /*8580*/  ISETP.GE.OR P2, PT, R4, R5.reuse, P0 ;  /* 0x000000050400720c */ /* 0x080fe20000746670 */
[----:B------:R-:W-:Y:S01]  /*8590*/  VIADD R3, R3, UR4 ;  /* 0x0000000403037c36 */ /* 0x000fe20008000000 */
[----:B------:R-:W-:Y:S01]  /*85a0*/  ISETP.GE.OR P0, PT, R16, R5, P0 ;  /* 0x000000051000720c */ /* 0x000fe20000706670 */
[----:B------:R-:W-:Y:S02]  /*85b0*/  UIMAD UR4, UR40, UR6, URZ ;  /* 0x00000006280472a4 */ /* 0x000fe4000f8e023f */
[----:B------:R-:W-:Y:S01]  /*85c0*/  IMAD.U32 R9, RZ, RZ, UR6 ;  /* 0x00000006ff097e24 */ /* 0x000fe2000f8e00ff */
[--C-:B------:R-:W-:Y:S01]  /*85d0*/  SHF.R.S32.HI R7, RZ, 0x1f, R16.reuse ;  /* 0x0000001fff077819 */ /* 0x100fe20000011410 */
[----:B------:R-:W-:Y:S01]  /*85e0*/  IMAD.MOV.U32 R6, RZ, RZ, R16 ;  /* 0x000000ffff067224 */ /* 0x000fe200078e0010 */
[----:B------:R-:W-:-:S02]  /*85f0*/  UIMAD UR4, UR39, UR7, UR4 ;  /* 0x00000007270472a4 */ /* 0x000fc4000f8e0204 */
[----:B------:R-:W-:-:S04]  /*8600*/  IMAD.WIDE.U32 R4, R9, UR39, R2 ;  /* 0x0000002709047c25 */ /* 0x000fc8000f8e0002 */
[----:B------:R-:W-:-:S04]  /*8610*/  IMAD.WIDE R6, R19, 0xc0, R6 ;  /* 0x000000c013067825 */ /* 0x000fc800078e0206 */
[----:B------:R-:W-:Y:S01]  /*8620*/  VIADD R11, R5, UR4 ;  /* 0x00000004050b7c36 */ /* 0x000fe20008000000 */
[----:B------:R-:W-:Y:S06]  /*8630*/  @P0 BRA `(.L_x_158) ;  /* 0x00000000002c0947 */ /* 0x000fec0003800000 */
[----:B------:R-:W-:Y:S01]  /*8640*/  ULDC.64 UR6, c[0x0][0xad8] ;  /* 0x0002b60000067ab9 */ /* 0x000fe20000000a00 */
[----:B------:R-:W-:Y:S02]  /*8650*/  IMAD.MOV.U32 R2, RZ, RZ, R4 ;  /* 0x000000ffff027224 */ /* 0x000fe400078e0004 */
        /* <DEDUP_REMOVED lines=8> */
[----:B------:R0:W-:Y:S04]  /*86e0*/  STG.E.128 desc[UR52][R8.64], RZ ;  /* 0x000000ff08007986 */ /* 0x0001e8000c101d34 */
.L_x_158:
[----:B------:R-:W-:Y:S05]  /*86f0*/  BSYNC B1 ;  /* 0x0000000000017941 */ /* 0x000fea0003800000 */
.L_x_157:
[----:B------:R-:W-:Y:S04]  /*8700*/  BSSY B1, `(.L_x_159) ;  /* 0x000000f000017945 */ /* 0x000fe80003800000 */
[----:B------:R-:W-:Y:S05]  /*8710*/  @P3 BRA `(.L_x_160) ;  /* 0x0000000000343947 */ /* 0x000fea0003800000 */
[----:B0-----:R-:W-:Y:S01]  /*8720*/  IADD3 R9, P0, R6, 0x30, RZ ;  /* 0x0000003006097810 */ /* 0x001fe20007f1e0ff */
[----:B------:R-:W-:Y:S01]  /*8730*/  ULDC.64 UR6, c[0x0][0xad8] ;  /* 0x0002b60000067ab9 */ /* 0x000fe20000000a00 */
[----:B------:R-:W-:Y:S02]  /*8740*/  IMAD.MOV.U32 R2, RZ, RZ, R4 ;  /* 0x000000ffff027224 */ /* 0x000fe400078e0004 */
        /* <DEDUP_REMOVED lines=9> */
[----:B------:R1:W-:Y:S02]  /*87e0*/  STG.E.128 desc[UR52][R8.64], RZ ;  /* 0x000000ff08007986 */ /* 0x0003e4000c101d34 */
.L_x_160:
[----:B------:R-:W-:Y:S05]  /*87f0*/  BSYNC B1 ;  /* 0x0000000000017941 */ /* 0x000fea0003800000 */
.L_x_159:
[----:B------:R-:W-:Y:S04]  /*8800*/  BSSY B1, `(.L_x_161) ;  /* 0x000000f000017945 */ /* 0x000fe80003800000 */
[----:B------:R-:W-:Y:S05]  /*8810*/  @P1 BRA `(.L_x_162) ;  /* 0x0000000000341947 */ /* 0x000fea0003800000 */
[----:B01----:R-:W-:Y:S01]  /*8820*/  IADD3 R9, P0, R6, 0x60, RZ ;  /* 0x0000006006097810 */ /* 0x003fe20007f1e0ff */
        /* <DEDUP_REMOVED lines=12> */
.L_x_162:
[----:B------:R-:W-:Y:S05]  /*88f0*/  BSYNC B1 ;  /* 0x0000000000017941 */ /* 0x000fea0003800000 */
.L_x_161:
[----:B------:R-:W-:Y:S05]  /*8900*/  @P2 BRA `(.L_x_153) ;  /* 0x0000000000342947 */ /* 0x000fea0003800000 */
[----:B------:R-:W-:Y:S01]  /*8910*/  IADD3 R5, P0, R6, 0x90, RZ ;  /* 0x0000009006057810 */ /* 0x000fe20007f1e0ff */
        /* <DEDUP_REMOVED lines=12> */
.L_x_153:
[----:B------:R-:W-:Y:S05]  /*89e0*/  BSYNC B0 ;  /* 0x0000000000007941 */ /* 0x000fea0003800000 */
.L_x_144:
[----:B------:R-:W-:Y:S02]  /*89f0*/  ULDC UR4, c[0x0][0xc14] ;  /* 0x0003050000047ab9 */ /* 0x000fe40000000800 */
[----:B------:R-:W-:-:S13]  /*8a00*/  ISETP.GE.AND P0, PT, R31, UR4, PT ;  /* 0x000000041f007c0c */ /* 0x000fda000bf06270 */
[----:B------:R-:W-:Y:S05]  /*8a10*/  @!P0 BRA `(.L_x_163) ;  /* 0xffffff8000d88947 */ /* 0x000fea000383ffff */
[----:B------:R-:W-:Y:S05]  /*8a20*/  EXIT ;  /* 0x000000000000794d */ /* 0x000fea0003800000 */
.L_x_118:
[----:B------:R-:W-:-:S08]  /*8a30*/  NOP ;  /* 0x0000000000007918 */ /* 0x000fd00000000000 */
[----:B------:R-:W0:-:S00]  /*8a40*/  USETMAXREG.DEALLOC.CTAPOOL 0x20 ;  /* 0x00000020000079c8 */ /* 0x000e0000080e0500 */
[----:B0-----:R-:W2:Y:S01]  /*8a50*/  LDL.LU R2, [R1] ;  /* 0x0000000001027983 */ /* 0x001ea20000300800 */
[----:B------:R-:W-:-:S06]  /*8a60*/  LOP3.LUT R0, R0, 0x3, RZ, 0xc0, !PT ;  /* 0x0000000300007812 */ /* 0x000fcc00078ec0ff */
[----:B------:R-:W0:Y:S02]  /*8a70*/  SHFL.IDX PT, R0, R0, RZ, 0x1f ;  /* 0x00001fff00007589 */ /* 0x000e2400000e0000 */
[----:B0-----:R-:W-:Y:S01]  /*8a80*/  ISETP.NE.AND P0, PT, R0, RZ, PT ;  /* 0x000000ff0000720c */ /* 0x001fe20003f05270 */
[----:B------:R-:W-:Y:S01]  /*8a90*/  IMAD.MOV.U32 R0, RZ, RZ, RZ ;  /* 0x000000ffff007224 */ /* 0x000fe200078e00ff */
[----:B--2---:R-:W-:-:S11]  /*8aa0*/  LOP3.LUT R2, R2, 0xfffffffd, RZ, 0xc0, !PT ;  /* 0xfffffffd02027812 */ /* 0x004fd600078ec0ff */
[----:B------:R-:W-:-:S05]  /*8ab0*/  @P0 LOP3.LUT R2, R2, 0x2, RZ, 0xfc, !PT ;  /* 0x0000000202020812 */ /* 0x000fca00078efcff */
[----:B------:R0:W-:Y:S01]  /*8ac0*/  STL [R1], R2 ;  /* 0x0000000201007387 */ /* 0x0001e20000100800 */
[----:B------:R-:W-:Y:S05]  /*8ad0*/  @!P0 BRA `(.L_x_164) ;  /* 0x0000000000248947 */ /* 0x000fea0003800000 */
[----:B------:R-:W1:Y:S08]  /*8ae0*/  S2UR UR5, SR_CgaCtaId ;  /* 0x00000000000579c3 */ /* 0x000e700000008800 */
[----:B------:R-:W-:Y:S06]  /*8af0*/  BAR.SYNC.DEFER_BLOCKING 0x5, 0x200 ;  /* 0x0148000000007b1d */ /* 0x000fec0000010000 */
[----:B------:R-:W-:-:S02]  /*8b00*/  UMOV UR4, 0x400 ;  /* 0x0000040000047882 */ /* 0x000fc40000000000 */
[----:B-1----:R-:W-:-:S09]  /*8b10*/  ULEA UR4, UR5, UR4, 0x18 ;  /* 0x0000000405047291 */ /* 0x002fd2000f8ec03f */
[----:B------:R-:W1:Y:S02]  /*8b20*/  LDS.128 R24, [UR4+0x132d0] ;  /* 0x0132d004ff187984 */ /* 0x000e640008000c00 */
[----:B-1----:R-:W-:Y:S02]  /*8b30*/  R2UR UR51, R27 ;  /* 0x000000001b3372ca */ /* 0x002fe400000e0000 */
[----:B------:R-:W-:Y:S01]  /*8b40*/  R2UR UR38, R26 ;  /* 0x000000001a2672ca */ /* 0x000fe200000e0000 */
[----:B------:R-:W-:Y:S06]  /*8b50*/  BAR.ARV 0x4, 0x200 ;  /* 0x0108000000007b1d */ /* 0x000fec0000002000 */
[----:B------:R-:W-:Y:S08]  /*8b60*/  BRA `(.L_x_165) ;  /* 0x0000000800187947 */ /* 0x000ff00003800000 */
.L_x_164:
[----:B0-----:R-:W0:Y:S01]  /*8b70*/  S2R R2, SR_TID.X ;  /* 0x0000000000027919 */ /* 0x001e220000002100 */
[----:B------:R-:W-:Y:S01]  /*8b80*/  ULDC UR4, c[0x0][0xc14] ;  /* 0x0003050000047ab9 */ /* 0x000fe20000000800 */
[----:B------:R-:W1:Y:S01]  /*8b90*/  LDC R11, c[0x0][0xc10] ;  /* 0x00030400ff0b7b82 */ /* 0x000e620000000800 */
[----:B0-----:R-:W-:-:S04]  /*8ba0*/  LOP3.LUT R5, R2, 0x1f, RZ, 0xc0, !PT ;  /* 0x0000001f02057812 */ /* 0x001fc800078ec0ff */
[----:B------:R-:W-:-:S04]  /*8bb0*/  ISETP.NE.AND P0, PT, R5, 0x1f, PT ;  /* 0x0000001f0500780c */ /* 0x000fc80003f05270 */
[----:B------:R-:W-:-:S13]  /*8bc0*/  ISETP.GE.OR P1, PT, R5, UR4, !P0 ;  /* 0x0000000405007c0c */ /* 0x000fda000c726670 */
[----:B------:R-:W0:Y:S02]  /*8bd0*/  @!P1 LDC.64 R2, c[0x0][0xc58] ;  /* 0x00031600ff029b82 */ /* 0x000e240000000a00 */
[----:B0-----:R-:W-:-:S05]  /*8be0*/  @!P1 IMAD.WIDE.U32 R2, R5, 0x4, R2 ;  /* 0x0000000405029825 */ /* 0x001fca00078e0002 */
[----:B------:R-:W2:Y:S01]  /*8bf0*/  @!P1 LDG.E R0, desc[UR52][R2.64] ;  /* 0x0000003402009981 */ /* 0x000ea2000c1e1900 */
[C---:B------:R-:W-:Y:S01]  /*8c00*/  ISETP.NE.AND P1, PT, R5.reuse, RZ, PT ;  /* 0x000000ff0500720c */ /* 0x040fe20003f25270 */
[----:B------:R-:W-:Y:S01]  /*8c10*/  UMOV UR51, URZ ;  /* 0x0000003f00337c82 */ /* 0x000fe20008000000 */
[C---:B------:R-:W-:Y:S01]  /*8c20*/  ISETP.GE.U32.AND P2, PT, R5.reuse, 0x2, PT ;  /* 0x000000020500780c */ /* 0x040fe20003f46070 */
[----:B------:R-:W-:Y:S01]  /*8c30*/  IMAD.MOV.U32 R24, RZ, RZ, RZ ;  /* 0x000000ffff187224 */ /* 0x000fe200078e00ff */
[C---:B------:R-:W-:Y:S02]  /*8c40*/  ISETP.GE.U32.AND P3, PT, R5.reuse, 0x4, PT ;  /* 0x000000040500780c */ /* 0x040fe40003f66070 */
[C---:B------:R-:W-:Y:S02]  /*8c50*/  ISETP.GE.U32.AND P4, PT, R5.reuse, 0x8, PT ;  /* 0x000000080500780c */ /* 0x040fe40003f86070 */
[----:B------:R-:W-:Y:S01]  /*8c60*/  ISETP.GE.U32.AND P5, PT, R5, 0x10, PT ;  /* 0x000000100500780c */ /* 0x000fe20003fa6070 */
[----:B--2---:R-:W0:Y:S02]  /*8c70*/  SHFL.UP PT, R4, R0, 0x1, RZ ;  /* 0x0420000000047989 */ /* 0x004e2400000e00ff */
[----:B0-----:R-:W-:-:S05]  /*8c80*/  SEL R7, R4, RZ, P1 ;  /* 0x000000ff04077207 */ /* 0x001fca0000800000 */
[----:B------:R-:W-:-:S05]  /*8c90*/  IMAD.IADD R7, R0, 0x1, R7 ;  /* 0x0000000100077824 */ /* 0x000fca00078e0207 */
[----:B------:R-:W0:Y:S02]  /*8ca0*/  SHFL.UP PT, R4, R7, 0x2, RZ ;  /* 0x0440000007047989 */ /* 0x000e2400000e00ff */
        /* <DEDUP_REMOVED lines=10> */
[----:B------:R-:W-:Y:S02]  /*8d50*/  IMAD.IADD R6, R2, 0x1, R7 ;  /* 0x0000000102067824 */ /* 0x000fe400078e0207 */
[----:B------:R-:W0:Y:S03]  /*8d60*/  S2R R7, SR_CTAID.X ;  /* 0x0000000000077919 */ /* 0x000e260000002500 */
[----:B------:R-:W1:Y:S02]  /*8d70*/  SHFL.IDX PT, R4, R6, 0x1f, 0x1f ;  /* 0x03e01f0006047f89 */ /* 0x000e6400000e0000 */
[----:B-1----:R-:W-:-:S04]  /*8d80*/  IMAD R4, R4, R11, RZ ;  /* 0x0000000b04047224 */ /* 0x002fc800078e02ff */
[----:B------:R-:W-:Y:S01]  /*8d90*/  IMAD.MOV.U32 R3, RZ, RZ, R4 ;  /* 0x000000ffff037224 */ /* 0x000fe200078e0004 */
[----:B0-----:R-:W-:-:S13]  /*8da0*/  ISETP.GT.AND P6, PT, R4, R7, PT ;  /* 0x000000070400720c */ /* 0x001fda0003fc4270 */
[----:B------:R-:W-:Y:S05]  /*8db0*/  @P6 BRA `(.L_x_166) ;  /* 0x0000000000a06947 */ /* 0x000fea0003800000 */
[----:B------:R-:W-:Y:S01]  /*8dc0*/  IMAD.MOV.U32 R4, RZ, RZ, R3 ;  /* 0x000000ffff047224 */ /* 0x000fe200078e0003 */
[----:B------:R-:W-:Y:S01]  /*8dd0*/  UMOV UR51, URZ ;  /* 0x0000003f00337c82 */ /* 0x000fe20008000000 */
[----:B------:R-:W-:Y:S01]  /*8de0*/  ULDC UR6, c[0x0][0xc14] ;  /* 0x0003050000067ab9 */ /* 0x000fe20000000800 */
[----:B------:R-:W-:-:S05]  /*8df0*/  ULDC UR5, c[0x0][0xc14] ;  /* 0x0003050000057ab9 */ /* 0x000fca0000000800 */
.L_x_170:
[----:B------:R-:W-:-:S03]  /*8e00*/  UIADD3 UR4, UR51, 0x1f, URZ ;  /* 0x0000001f33047890 */ /* 0x000fc6000fffe03f */
[----:B------:R-:W-:Y:S01]  /*8e10*/  UMOV UR51, UR5 ;  /* 0x0000000500337c82 */ /* 0x000fe20008000000 */
[----:B------:R-:W-:-:S06]  /*8e20*/  UISETP.GE.AND UP0, UPT, UR4, UR6, UPT ;  /* 0x000000060400728c */ /* 0x000fcc000bf06270 */
[----:B------:R-:W-:-:S13]  /*8e30*/  PLOP3.LUT P6, PT, PT, PT, UP0, 0x40, 0x0 ;  /* 0x000000000000781c */ /* 0x000fda0003fce808 */
[----:B------:R-:W-:Y:S05]  /*8e40*/  @!P6 BRA `(.L_x_167) ;  /* 0x000000040034e947 */ /* 0x000fea0003800000 */
[----:B------:R-:W-:Y:S01]  /*8e50*/  UMOV UR51, UR4 ;  /* 0x0000000400337c82 */ /* 0x000fe20008000000 */
[----:B------:R-:W-:Y:S01]  /*8e60*/  BSSY B0, `(.L_x_168) ;  /* 0x0000008000007945 */ /* 0x000fe20003800000 */
[----:B------:R-:W-:Y:S02]  /*8e70*/  VIADD R9, R5, UR51 ;  /* 0x0000003305097c36 */ /* 0x000fe40008000000 */
[----:B------:R-:W-:-:S03]  /*8e80*/  IMAD.MOV.U32 R0, RZ, RZ, RZ ;  /* 0x000000ffff007224 */ /* 0x000fc600078e00ff */
[----:B------:R-:W-:-:S13]  /*8e90*/  ISETP.GE.OR P6, PT, R9, UR6, !P0 ;  /* 0x0000000609007c0c */ /* 0x000fda000c7c6670 */
[----:B------:R-:W-:Y:S05]  /*8ea0*/  @P6 BRA `(.L_x_169) ;  /* 0x00000000000c6947 */ /* 0x000fea0003800000 */
[----:B------:R-:W0:Y:S02]  /*8eb0*/  LDC.64 R2, c[0x0][0xc58] ;  /* 0x00031600ff027b82 */ /* 0x000e240000000a00 */
[----:B0-----:R-:W-:-:S05]  /*8ec0*/  IMAD.WIDE R2, R9, 0x4, R2 ;  /* 0x0000000409027825 */ /* 0x001fca00078e0202 */
[----:B------:R0:W5:Y:S02]  /*8ed0*/  LDG.E R0, desc[UR52][R2.64] ;  /* 0x0000003402007981 */ /* 0x000164000c1e1900 */
.L_x_169:
[----:B------:R-:W-:Y:S05]  /*8ee0*/  BSYNC B0 ;  /* 0x0000000000007941 */ /* 0x000fea0003800000 */
.L_x_168:
[----:B0----5:R-:W0:Y:S02]  /*8ef0*/  SHFL.UP PT, R2, R0, 0x1, RZ ;  /* 0x0420000000027989 */ /* 0x021e2400000e00ff */
        /* <DEDUP_REMOVED lines=14> */
[----:B------:R-:W0:Y:S03]  /*8fe0*/  LDC R11, c[0x0][0xc10] ;  /* 0x00030400ff0b7b82 */ /* 0x000e260000000800 */
[----:B------:R-:W0:Y:S02]  /*8ff0*/  SHFL.IDX PT, R3, R6, 0x1f, 0x1f ;  /* 0x03e01f0006037f89 */ /* 0x000e2400000e0000 */
[----:B0-----:R-:W-:-:S04]  /*9000*/  IMAD R3, R3, R11, RZ ;  /* 0x0000000b03037224 */ /* 0x001fc800078e02ff */
[----:B------:R-:W-:-:S05]  /*9010*/  IMAD.IADD R4, R3, 0x1, R4 ;  /* 0x0000000103047824 */ /* 0x000fca00078e0204 */
[----:B------:R-:W-:-:S13]  /*9020*/  ISETP.GT.AND P6, PT, R4, R7, PT ;  /* 0x000000070400720c */ /* 0x000fda0003fc4270 */
[----:B------:R-:W-:Y:S05]  /*9030*/  @!P6 BRA `(.L_x_170) ;  /* 0xfffffffc0070e947 */ /* 0x000fea000383ffff */
.L_x_166:
[----:B------:R-:W-:-:S04]  /*9040*/  IMAD.IADD R9, R4, 0x1, -R3 ;  /* 0x0000000104097824 */ /* 0x000fc800078e0a03 */
[----:B------:R-:W-:-:S05]  /*9050*/  IMAD R2, R6, R11, R9 ;  /* 0x0000000b06027224 */ /* 0x000fca00078e0209 */
[----:B------:R-:W-:-:S13]  /*9060*/  ISETP.GT.AND P0, PT, R2, R7, PT ;  /* 0x000000070200720c */ /* 0x000fda0003f04270 */
[----:B------:R-:W-:Y:S02]  /*9070*/  VOTEU.ANY UR5, UPT, !P0 ;  /* 0x0000000000057886 */ /* 0x000fe400040e0100 */
[----:B------:R-:W-:Y:S02]  /*9080*/  UPOPC UR4, UR5 ;  /* 0x00000005000472bf */ /* 0x000fe40008000000 */
[----:B------:R-:W-:-:S04]  /*9090*/  ISETP.NE.AND P0, PT, RZ, UR5, PT ;  /* 0x00000005ff007c0c */ /* 0x000fc8000bf05270 */
[----:B------:R-:W-:-:S05]  /*90a0*/  IMAD.U32 R13, RZ, RZ, UR4 ;  /* 0x00000004ff0d7e24 */ /* 0x000fca000f8e00ff */
[----:B------:R-:W0:Y:S02]  /*90b0*/  SHFL.IDX PT, R0, R0, R13, 0x1f ;  /* 0x00001f0d00007589 */ /* 0x000e2400000e0000 */
[----:B0-----:R-:W-:-:S04]  /*90c0*/  IABS R4, R0 ;  /* 0x0000000000047213 */ /* 0x001fc80000000000 */
[----:B------:R-:W0:Y:S08]  /*90d0*/  I2F.RP R8, R4 ;  /* 0x0000000400087306 */ /* 0x000e300000209400 */
[----:B0-----:R-:W0:Y:S02]  /*90e0*/  MUFU.RCP R8, R8 ;  /* 0x0000000800087308 */ /* 0x001e240000001000 */
[----:B0-----:R-:W-:-:S06]  /*90f0*/  VIADD R2, R8, 0xffffffe ;  /* 0x0ffffffe08027836 */ /* 0x001fcc0000000000 */
[----:B------:R0:W1:Y:S01]  /*9100*/  F2I.FTZ.U32.TRUNC.NTZ R3, R2 ;  /* 0x0000000200037305 */ /* 0x000062000021f000 */
[----:B------:R-:W-:Y:S05]  /*9110*/  @!P0 BRA `(.L_x_171) ;  /* 0x00000000000c8947 */ /* 0x000fea0003800000 */
[----:B------:R-:W-:-:S06]  /*9120*/  UIADD3 UR5, UR4, -0x1, URZ ;  /* 0xffffffff04057890 */ /* 0x000fcc000fffe03f */
[----:B------:R-:W-:-:S05]  /*9130*/  IMAD.U32 R13, RZ, RZ, UR5 ;  /* 0x00000005ff0d7e24 */ /* 0x000fca000f8e00ff */
[----:B------:R2:W3:Y:S02]  /*9140*/  SHFL.IDX PT, R24, R6, R13, 0x1f ;  /* 0x00001f0d06187589 */ /* 0x0004e400000e0000 */
.L_x_171:
[----:B01----:R-:W-:Y:S01]  /*9150*/  IMAD.MOV R2, RZ, RZ, -R3 ;  /* 0x000000ffff027224 */ /* 0x003fe200078e0a03 */
[----:B------:R-:W-:Y:S01]  /*9160*/  UIADD3 UR51, UR4, UR51, URZ ;  /* 0x0000003304337290 */ /* 0x000fe2000fffe03f */
[----:B---3--:R-:W-:Y:S02]  /*9170*/  IMAD R24, R24, R11, R9 ;  /* 0x0000000b18187224 */ /* 0x008fe400078e0209 */
[----:B------:R-:W-:Y:S01]  /*9180*/  IMAD.MOV.U32 R11, RZ, RZ, R2 ;  /* 0x000000ffff0b7224 */ /* 0x000fe200078e0002 */
[----:B------:R-:W-:Y:S01]  /*9190*/  IABS R2, R0 ;  /* 0x0000000000027213 */ /* 0x000fe20000000000 */
[----:B------:R-:W-:Y:S02]  /*91a0*/  IMAD.IADD R9, R7, 0x1, -R24 ;  /* 0x0000000107097824 */ /* 0x000fe400078e0a18 */
[----:B------:R-:W-:Y:S02]  /*91b0*/  IMAD R7, R11, R4, RZ ;  /* 0x000000040b077224 */ /* 0x000fe400078e02ff */
[----:B------:R-:W-:Y:S01]  /*91c0*/  IMAD.MOV R8, RZ, RZ, -R2 ;  /* 0x000000ffff087224 */ /* 0x000fe200078e0a02 */
[----:B--2---:R-:W-:Y:S01]  /*91d0*/  IABS R6, R9 ;  /* 0x0000000900067213 */ /* 0x004fe20000000000 */
[----:B------:R-:W-:-:S04]  /*91e0*/  IMAD.MOV.U32 R2, RZ, RZ, RZ ;  /* 0x000000ffff027224 */ /* 0x000fc800078e00ff */
[----:B------:R-:W-:-:S04]  /*91f0*/  IMAD.HI.U32 R2, R3, R7, R2 ;  /* 0x0000000703027227 */ /* 0x000fc800078e0002 */
[----:B------:R-:W-:Y:S02]  /*9200*/  IMAD.MOV.U32 R3, RZ, RZ, R6 ;  /* 0x000000ffff037224 */ /* 0x000fe400078e0006 */
[----:B------:R-:W-:Y:S02]  /*9210*/  IMAD.MOV.U32 R6, RZ, RZ, R8 ;  /* 0x000000ffff067224 */ /* 0x000fe400078e0008 */
[----:B------:R-:W-:-:S04]  /*9220*/  IMAD.HI.U32 R2, R2, R3, RZ ;  /* 0x0000000302027227 */ /* 0x000fc800078e00ff */
[----:B------:R-:W-:-:S05]  /*9230*/  IMAD R3, R2, R6, R3 ;  /* 0x0000000602037224 */ /* 0x000fca00078e0203 */
[----:B------:R-:W-:-:S13]  /*9240*/  ISETP.GT.U32.AND P1, PT, R4, R3, PT ;  /* 0x000000030400720c */ /* 0x000fda0003f24070 */
[----:B------:R-:W-:Y:S02]  /*9250*/  @!P1 IMAD.IADD R3, R3, 0x1, -R4 ;  /* 0x0000000103039824 */ /* 0x000fe400078e0a04 */
[----:B------:R-:W-:Y:S01]  /*9260*/  @!P1 VIADD R2, R2, 0x1 ;  /* 0x0000000102029836 */ /* 0x000fe20000000000 */
[----:B------:R-:W-:Y:S02]  /*9270*/  ISETP.NE.AND P1, PT, R0, RZ, PT ;  /* 0x000000ff0000720c */ /* 0x000fe40003f25270 */
[----:B------:R-:W-:Y:S02]  /*9280*/  ISETP.GE.U32.AND P0, PT, R3, R4, PT ;  /* 0x000000040300720c */ /* 0x000fe40003f06070 */
[----:B------:R-:W-:-:S04]  /*9290*/  LOP3.LUT R3, R9, R0, RZ, 0x3c, !PT ;  /* 0x0000000009037212 */ /* 0x000fc800078e3cff */
[----:B------:R-:W-:-:S07]  /*92a0*/  ISETP.GE.AND P2, PT, R3, RZ, PT ;  /* 0x000000ff0300720c */ /* 0x000fce0003f46270 */
[----:B------:R-:W-:-:S06]  /*92b0*/  @P0 VIADD R2, R2, 0x1 ;  /* 0x0000000102020836 */ /* 0x000fcc0000000000 */
[----:B------:R-:W-:Y:S01]  /*92c0*/  @!P2 IMAD.MOV R2, RZ, RZ, -R2 ;  /* 0x000000ffff02a224 */ /* 0x000fe200078e0a02 */
[----:B------:R-:W-:-:S04]  /*92d0*/  @!P1 LOP3.LUT R2, RZ, R0, RZ, 0x33, !PT ;  /* 0x00000000ff029212 */ /* 0x000fc800078e33ff */
[----:B------:R-:W-:Y:S01]  /*92e0*/  R2UR UR38, R2 ;  /* 0x00000000022672ca */ /* 0x000fe200000e0000 */
[----:B------:R-:W-:-:S04]  /*92f0*/  IMAD.MOV R25, RZ, RZ, -R2 ;  /* 0x000000ffff197224 */ /* 0x000fc800078e0a02 */
[----:B------:R-:W-:Y:S01]  /*9300*/  IMAD R25, R0, R25, R9 ;  /* 0x0000001900197224 */ /* 0x000fe200078e0209 */
[----:B------:R-:W-:Y:S09]  /*9310*/  BRA `(.L_x_172) ;  /* 0x00000000000c7947 */ /* 0x000ff20003800000 */
.L_x_167:
[----:B------:R-:W-:Y:S01]  /*9320*/  IMAD.MOV.U32 R24, RZ, RZ, R7 ;  /* 0x000000ffff187224 */ /* 0x000fe200078e0007 */
[----:B------:R-:W-:Y:S01]  /*9330*/  UMOV UR38, URZ ;  /* 0x0000003f00267c82 */ /* 0x000fe20008000000 */
[----:B------:R-:W-:-:S07]  /*9340*/  IMAD.MOV.U32 R25, RZ, RZ, RZ ;  /* 0x000000ffff197224 */ /* 0x000fce00078e00ff */
.L_x_172:
[----:B------:R-:W-:Y:S01]  /*9350*/  ISETP.NE.AND P0, PT, R5, RZ, PT ;  /* 0x000000ff0500720c */ /* 0x000fe20003f05270 */
[----:B------:R-:W-:Y:S02]  /*9360*/  IMAD.U32 R26, RZ, RZ, UR38 ;  /* 0x00000026ff1a7e24 */ /* 0x000fe4000f8e00ff */
[----:B------:R-:W-:-:S10]  /*9370*/  IMAD.U32 R27, RZ, RZ, UR51 ;  /* 0x00000033ff1b7e24 */ /* 0x000fd4000f8e00ff */
[----:B------:R-:W0:Y:S01]  /*9380*/  @!P0 S2R R3, SR_CgaCtaId ;  /* 0x0000000000038919 */ /* 0x000e220000008800 */
[----:B------:R-:W-:-:S04]  /*9390*/  @!P0 MOV R0, 0x400 ;  /* 0x0000040000008802 */ /* 0x000fc80000000f00 */
[----:B0-----:R-:W-:-:S05]  /*93a0*/  @!P0 LEA R0, R3, R0, 0x18 ;  /* 0x0000000003008211 */ /* 0x001fca00078ec0ff */
[----:B------:R0:W-:Y:S01]  /*93b0*/  @!P0 STS.128 [R0+0x132d0], R24 ;  /* 0x0132d01800008388 */ /* 0x0001e20000000c00 */
[----:B------:R-:W-:Y:S06]  /*93c0*/  BAR.ARV 0x5, 0x200 ;  /* 0x0148000000007b1d */ /* 0x000fec0000002000 */
.L_x_165:
[----:B------:R-:W-:Y:S01]  /*93d0*/  ULDC UR4, c[0x0][0xc14] ;  /* 0x0003050000047ab9 */ /* 0x000fe20000000800 */
[----:B------:R-:W-:Y:S01]  /*93e0*/  IMAD.MOV.U32 R17, RZ, RZ, 0x1 ;  /* 0x00000001ff117424 */ /* 0x000fe200078e00ff */
[----:B------:R-:W-:Y:S01]  /*93f0*/  UISETP.GE.AND UP0, UPT, UR51, UR4, UPT ;  /* 0x000000043300728c */ /* 0x000fe2000bf06270 */
[----:B------:R-:W-:Y:S02]  /*9400*/  IMAD.MOV.U32 R28, RZ, RZ, RZ ;  /* 0x000000ffff1c7224 */ /* 0x000fe400078e00ff */
[----:B------:R-:W-:-:S03]  /*9410*/  IMAD.MOV.U32 R16, RZ, RZ, RZ ;  /* 0x000000ffff107224 */ /* 0x000fc600078e00ff */
[----:B------:R-:W-:-:S13]  /*9420*/  PLOP3.LUT P0, PT, PT, PT, UP0, 0x80, 0x0 ;  /* 0x000000000000781c */ /* 0x000fda0003f0f008 */
[----:B------:R-:W-:Y:S05]  /*9430*/  @P0 BRA `(.L_x_173) ;  /* 0x0000003000040947 */ /* 0x000fea0003800000 */
[----:B0-----:R-:W0:Y:S01]  /*9440*/  S2R R0, SR_TID.X ;  /* 0x0000000000007919 */ /* 0x001e220000002100 */
[----:B------:R-:W-:Y:S01]  /*9450*/  IMAD.MOV.U32 R17, RZ, RZ, 0x1 ;  /* 0x00000001ff117424 */ /* 0x000fe200078e00ff */
[----:B------:R-:W-:Y:S01]  /*9460*/  ULOP3.LUT UR41, UR48, 0x1, URZ, 0xfc, !UPT ;  /* 0x0000000130297892 */ /* 0x000fe2000f8efc3f */
[----:B------:R-:W-:Y:S01]  /*9470*/  IMAD.MOV.U32 R16, RZ, RZ, RZ ;  /* 0x000000ffff107224 */ /* 0x000fe200078e00ff */
[----:B------:R-:W1:Y:S01]  /*9480*/  S2R R6, SR_TID.X ;  /* 0x0000000000067919 */ /* 0x000e620000002100 */
[----:B------:R-:W-:Y:S01]  /*9490*/  IMAD.MOV.U32 R28, RZ, RZ, RZ ;  /* 0x000000ffff1c7224 */ /* 0x000fe200078e00ff */
[----:B------:R-:W-:Y:S01]  /*94a0*/  ULOP3.LUT UR50, UR48, 0x2, URZ, 0xfc, !UPT ;  /* 0x0000000230327892 */ /* 0x000fe2000f8efc3f */
[----:B------:R-:W-:Y:S01]  /*94b0*/  ULDC UR49, c[0x0][0xc] ;  /* 0x0000030000317ab9 */ /* 0x000fe20000000800 */
[----:B------:R-:W-:Y:S01]  /*94c0*/  ULDC.64 UR54, c[0x0][0x198] ;  /* 0x0000660000367ab9 */ /* 0x000fe20000000a00 */
[----:B0-----:R-:W-:Y:S01]  /*94d0*/  LOP3.LUT R0, R0, 0x7f, RZ, 0xc0, !PT ;  /* 0x0000007f00007812 */ /* 0x001fe200078ec0ff */
[----:B-1----:R-:W-:Y:S01]  /*94e0*/  IMAD.SHL.U32 R23, R6, 0x40, RZ ;  /* 0x0000004006177824 */ /* 0x002fe200078e00ff */
[----:B------:R-:W-:-:S03]  /*94f0*/  SHF.R.U32.HI R3, RZ, 0x1, R6 ;  /* 0x00000001ff037819 */ /* 0x000fc60000011606 */
[----:B------:R-:W-:Y:S01]  /*9500*/  IMAD.SHL.U32 R4, R0, 0x10, RZ ;  /* 0x0000001000047824 */ /* 0x000fe200078e00ff */
[C---:B------:R-:W-:Y:S01]  /*9510*/  LOP3.LUT R29, R6.reuse, 0x1f, RZ, 0xc0, !PT ;  /* 0x0000001f061d7812 */ /* 0x040fe200078ec0ff */
[C---:B------:R-:W-:Y:S01]  /*9520*/  IMAD.SHL.U32 R2, R6.reuse, 0x20, RZ ;  /* 0x0000002006027824 */ /* 0x040fe200078e00ff */
[----:B------:R-:W-:Y:S01]  /*9530*/  LOP3.LUT R0, R23, 0x180, RZ, 0xc0, !PT ;  /* 0x0000018017007812 */ /* 0x000fe200078ec0ff */
[----:B------:R-:W-:Y:S01]  /*9540*/  IMAD.SHL.U32 R7, R6, 0x4, RZ ;  /* 0x0000000406077824 */ /* 0x000fe200078e00ff */
[----:B------:R-:W-:Y:S02]  /*9550*/  LOP3.LUT R5, R4, 0x600, RZ, 0xc0, !PT ;  /* 0x0000060004057812 */ /* 0x000fe400078ec0ff */
[----:B------:R-:W-:Y:S02]  /*9560*/  LOP3.LUT R4, R2, 0x80, RZ, 0xc0, !PT ;  /* 0x0000008002047812 */ /* 0x000fe400078ec0ff */
[----:B------:R-:W-:Y:S01]  /*9570*/  LOP3.LUT R0, R0, 0x30, R3, 0xf8, !PT ;  /* 0x0000003000007812 */ /* 0x000fe200078ef803 */
[----:B------:R-:W-:Y:S01]  /*9580*/  IMAD.SHL.U32 R3, R6, 0x8, RZ ;  /* 0x0000000806037824 */ /* 0x000fe200078e00ff */
[----:B------:R-:W-:-:S02]  /*9590*/  LOP3.LUT R4, R4, 0x10, R6, 0xf8, !PT ;  /* 0x0000001004047812 */ /* 0x000fc400078ef806 */
[--C-:B------:R-:W-:Y:S02]  /*95a0*/  LOP3.LUT R5, R5, 0x60, R2.reuse, 0xf8, !PT ;  /* 0x0000006005057812 */ /* 0x100fe400078ef802 */
[----:B------:R-:W-:Y:S02]  /*95b0*/  LOP3.LUT R0, R0, 0x30, R3, 0x78, !PT ;  /* 0x0000003000007812 */ /* 0x000fe400078e7803 */
[----:B------:R-:W-:Y:S02]  /*95c0*/  LOP3.LUT R4, R4, 0x10, R7, 0x78, !PT ;  /* 0x0000001004047812 */ /* 0x000fe400078e7807 */
[----:B------:R-:W-:Y:S02]  /*95d0*/  LOP3.LUT R5, R5, 0x100, R2, 0xf8, !PT ;  /* 0x0000010005057812 */ /* 0x000fe400078ef802 */
[----:B------:R-:W-:Y:S02]  /*95e0*/  LOP3.LUT R23, R0, 0x640, R23, 0xf8, !PT ;  /* 0x0000064000177812 */ /* 0x000fe400078ef817 */
[----:B------:R-:W-:-:S07]  /*95f0*/  LOP3.LUT R22, R5, R4, RZ, 0xfc, !PT ;  /* 0x0000000405167212 */ /* 0x000fce00078efcff */
.L_x_231:
[----:B------:R-:W-:Y:S01]  /*9600*/  ULDC.64 UR4, c[0x0][0xc60] ;  /* 0x0003180000047ab9 */ /* 0x000fe20000000a00 */
[----:B------:R-:W-:Y:S01]  /*9610*/  ULDC.64 UR6, c[0x0][0xa20] ;  /* 0x0002880000067ab9 */ /* 0x000fe20000000a00 */
[----:B------:R-:W-:Y:S01]  /*9620*/  UIMAD.WIDE UR4, UR51, 0x4, UR4 ;  /* 0x00000004330478a5 */ /* 0x000fe2000f8e0204 */
[----:B------:R-:W-:Y:S01]  /*9630*/  ULDC.64 UR8, c[0x0][0xa00] ;  /* 0x0002800000087ab9 */ /* 0x000fe20000000a00 */
[----:B------:R-:W-:Y:S01]  /*9640*/  ULDC.64 UR10, c[0x0][0xa08] ;  /* 0x00028200000a7ab9 */ /* 0x000fe20000000a00 */
[----:B------:R-:W-:Y:S01]  /*9650*/  IMAD.MOV.U32 R19, RZ, RZ, RZ ;  /* 0x000000ffff137224 */ /* 0x000fe200078e00ff */
[----:B------:R-:W-:Y:S02]  /*9660*/  ULDC UR43, c[0x0][0x2e0] ;  /* 0x0000b800002b7ab9 */ /* 0x000fe40000000800 */
[----:B------:R-:W-:Y:S02]  /*9670*/  IMAD.U32 R2, RZ, RZ, UR4 ;  /* 0x00000004ff027e24 */ /* 0x000fe4000f8e00ff */
[----:B0-----:R-:W-:Y:S01]  /*9680*/  IMAD.U32 R3, RZ, RZ, UR5 ;  /* 0x00000005ff037e24 */ /* 0x001fe2000f8e00ff */
[----:B------:R-:W-:-:S04]  /*9690*/  ULDC.64 UR4, c[0x0][0xa28] ;  /* 0x00028a0000047ab9 */ /* 0x000fc80000000a00 */
[----:B------:R-:W2:Y:S01]  /*96a0*/  LDG.E R2, desc[UR52][R2.64] ;  /* 0x0000003402027981 */ /* 0x000ea2000c1e1900 */
[----:B------:R-:W-:Y:S02]  /*96b0*/  UISETP.NE.U32.AND UP0, UPT, UR4, URZ, UPT ;  /* 0x0000003f0400728c */ /* 0x000fe4000bf05070 */
[----:B------:R-:W-:Y:S02]  /*96c0*/  UISETP.NE.U32.AND UP1, UPT, UR6, URZ, UPT ;  /* 0x0000003f0600728c */ /* 0x000fe4000bf25070 */
[----:B------:R-:W-:Y:S02]  /*96d0*/  UISETP.NE.AND.EX UP0, UPT, UR5, URZ, UPT, UP0 ;  /* 0x0000003f0500728c */ /* 0x000fe4000bf05300 */
[----:B------:R-:W-:Y:S02]  /*96e0*/  UISETP.NE.U32.AND UP2, UPT, UR8, URZ, UPT ;  /* 0x0000003f0800728c */ /* 0x000fe4000bf45070 */
[----:B------:R-:W-:Y:S02]  /*96f0*/  UISETP.NE.AND.EX UP1, UPT, UR7, URZ, UPT, UP1 ;  /* 0x0000003f0700728c */ /* 0x000fe4000bf25310 */
[----:B------:R-:W-:Y:S01]  /*9700*/  UISETP.NE.AND.EX UP2, UPT, UR9, URZ, UPT, UP2 ;  /* 0x0000003f0900728c */ /* 0x000fe2000bf45320 */
[----:B------:R-:W-:-:S03]  /*9710*/  PLOP3.LUT P1, PT, PT, PT, UP0, 0x80, 0x0 ;  /* 0x000000000000781c */ /* 0x000fc60003f2f008 */
[----:B------:R-:W-:Y:S02]  /*9720*/  PLOP3.LUT P3, PT, PT, PT, UP1, 0x80, 0x0 ;  /* 0x000000000000781c */ /* 0x000fe40003f6f018 */
[----:B------:R-:W-:Y:S02]  /*9730*/  ISETP.NE.U32.AND P0, PT, RZ, UR10, PT ;  /* 0x0000000aff007c0c */ /* 0x000fe4000bf05070 */
[----:B------:R-:W-:Y:S02]  /*9740*/  PLOP3.LUT P2, PT, PT, PT, UP2, 0x80, 0x0 ;  /* 0x000000000000781c */ /* 0x000fe40003f4f028 */
[----:B------:R-:W-:Y:S02]  /*9750*/  ISETP.NE.AND.EX P0, PT, RZ, UR11, PT, P0 ;  /* 0x0000000bff007c0c */ /* 0x000fe4000bf05300 */
[----:B--2---:R-:W-:-:S13]  /*9760*/  R2UR UR47, R2 ;  /* 0x00000000022f72ca */ /* 0x004fda00000e0000 */
[----:B------:R-:W-:Y:S02]  /*9770*/  USHF.R.S32.HI UR12, URZ, 0x1f, UR47 ;  /* 0x0000001f3f0c7899 */ /* 0x000fe4000801142f */
[----:B------:R-:W-:Y:S02]  /*9780*/  @UP0 ULEA UR4, UP3, UR47, UR4, 0x2 ;  /* 0x000000042f040291 */ /* 0x000fe4000f86103f */
[----:B------:R-:W-:Y:S02]  /*9790*/  USHF.L.U32 UR45, UR47, 0x2, URZ ;  /* 0x000000022f2d7899 */ /* 0x000fe4000800063f */
[----:B------:R-:W-:Y:S02]  /*97a0*/  @UP0 ULEA.HI.X UR5, UR47, UR5, UR12, 0x2, UP3 ;  /* 0x000000052f050291 */ /* 0x000fe400098f140c */
[----:B------:R-:W-:Y:S01]  /*97b0*/  USHF.L.U64.HI UR46, UR47, 0x2, UR12 ;  /* 0x000000022f2e7899 */ /* 0x000fe2000801020c */
[----:B------:R-:W-:Y:S01]  /*97c0*/  IMAD.U32 R2, RZ, RZ, UR4 ;  /* 0x00000004ff027e24 */ /* 0x000fe2000f8e00ff */
[----:B------:R-:W-:-:S02]  /*97d0*/  @UP1 UIADD3 UR6, UP3, UR45, UR6, URZ ;  /* 0x000000062d061290 */ /* 0x000fc4000ff7e03f */
[----:B------:R-:W-:Y:S01]  /*97e0*/  @UP2 ULEA UR4, UP0, UR47, UR8, 0x2 ;  /* 0x000000082f042291 */ /* 0x000fe2000f80103f */
[----:B------:R-:W-:Y:S01]  /*97f0*/  IMAD.U32 R3, RZ, RZ, UR5 ;  /* 0x00000005ff037e24 */ /* 0x000fe2000f8e00ff */
[----:B------:R-:W-:Y:S02]  /*9800*/  @UP1 UIADD3.X UR7, UR46, UR7, URZ, UP3, !UPT ;  /* 0x000000072e071290 */ /* 0x000fe40009ffe43f */
[----:B------:R-:W-:Y:S02]  /*9810*/  @UP2 ULEA.HI.X UR5, UR47, UR9, UR12, 0x2, UP0 ;  /* 0x000000092f052291 */ /* 0x000fe400080f140c */
[----:B------:R-:W-:Y:S01]  /*9820*/  UIADD3 UR8, UP0, UR45, UR10, URZ ;  /* 0x0000000a2d087290 */ /* 0x000fe2000ff1e03f */
[----:B------:R0:W2:Y:S01]  /*9830*/  @P1 LDG.E R0, desc[UR52][R2.64] ;  /* 0x0000003402001981 */ /* 0x0000a2000c1e1900 */
[----:B------:R-:W-:Y:S02]  /*9840*/  IMAD.U32 R4, RZ, RZ, UR4 ;  /* 0x00000004ff047e24 */ /* 0x000fe4000f8e00ff */
[----:B------:R-:W-:Y:S01]  /*9850*/  IMAD.U32 R5, RZ, RZ, UR5 ;  /* 0x00000005ff057e24 */ /* 0x000fe2000f8e00ff */
[----:B------:R-:W-:-:S04]  /*9860*/  ULDC.64 UR4, c[0x0][0x3f8] ;  /* 0x0000fe0000047ab9 */ /* 0x000fc80000000a00 */
[----:B------:R-:W5:Y:S01]  /*9870*/  @P2 LDG.E R19, desc[UR52][R4.64] ;  /* 0x0000003404132981 */ /* 0x000f62000c1e1900 */
[----:B0-----:R-:W-:Y:S01]  /*9880*/  IMAD.U32 R2, RZ, RZ, UR6 ;  /* 0x00000006ff027e24 */ /* 0x001fe2000f8e00ff */
[----:B------:R-:W-:Y:S01]  /*9890*/  UIADD3.X UR6, UR46, UR11, URZ, UP0, !UPT ;  /* 0x0000000b2e067290 */ /* 0x000fe200087fe43f */
[----:B------:R-:W-:-:S05]  /*98a0*/  IMAD.U32 R3, RZ, RZ, UR7 ;  /* 0x00000007ff037e24 */ /* 0x000fca000f8e00ff */
[----:B------:R0:W3:Y:S02]  /*98b0*/  @P3 LDG.E R7, desc[UR52][R2.64] ;  /* 0x0000003402073981 */ /* 0x0000e4000c1e1900 */
[----:B0-----:R-:W-:Y:S02]  /*98c0*/  IMAD.U32 R2, RZ, RZ, UR8 ;  /* 0x00000008ff027e24 */ /* 0x001fe4000f8e00ff */
[----:B------:R-:W-:-:S05]  /*98d0*/  IMAD.U32 R3, RZ, RZ, UR6 ;  /* 0x00000006ff037e24 */ /* 0x000fca000f8e00ff */
[----:B------:R0:W5:Y:S01]  /*98e0*/  @P0 LDG.E R6, desc[UR52][R2.64] ;  /* 0x0000003402060981 */ /* 0x000162000c1e1900 */
[----:B------:R-:W-:-:S03]  /*98f0*/  UISETP.NE.U32.AND UP0, UPT, UR4, URZ, UPT ;  /* 0x0000003f0400728c */ /* 0x000fc6000bf05070 */
[----:B------:R-:W-:Y:S01]  /*9900*/  ULDC UR4, c[0x0][0x404] ;  /* 0x0001010000047ab9 */ /* 0x000fe20000000800 */
[----:B------:R-:W-:-:S04]  /*9910*/  UISETP.NE.AND.EX UP0, UPT, UR5, URZ, UPT, UP0 ;  /* 0x0000003f0500728c */ /* 0x000fc8000bf05300 */
[----:B------:R-:W-:-:S04]  /*9920*/  USEL UR4, UR4, 0x1, UP0 ;  /* 0x0000000104047887 */ /* 0x000fc80008000000 */
[----:B------:R-:W-:Y:S01]  /*9930*/  UIMAD UR43, UR4, UR43, URZ ;  /* 0x0000002b042b72a4 */ /* 0x000fe2000f8e023f */
[----:B------:R-:W-:Y:S01]  /*9940*/  UMOV UR44, URZ ;  /* 0x0000003f002c7c82 */ /* 0x000fe20008000000 */
[----:B--2---:R-:W-:-:S05]  /*9950*/  @P1 R2UR UR44, R0 ;  /* 0x00000000002c12ca */ /* 0x004fca00000e0000 */
[----:B---3--:R-:W-:Y:S01]  /*9960*/  @P3 R2UR UR43, R7 ;  /* 0x00000000072b32ca */ /* 0x008fe200000e0000 */
[----:B0-----:R-:W-:-:S14]  /*9970*/  @P3 BRA `(.L_x_174) ;  /* 0x0000000000183947 */ /* 0x001fdc0003800000 */
[----:B------:R-:W-:Y:S05]  /*9980*/  @!P0 BRA `(.L_x_174) ;  /* 0x0000000000148947 */ /* 0x000fea0003800000 */
[----:B------:R-:W2:Y:S04]  /*9990*/  LDG.E R4, desc[UR52][R2.64] ;  /* 0x0000003402047981 */ /* 0x000ea8000c1e1900 */
[----:B------:R-:W3:Y:S01]  /*99a0*/  LDG.E R0, desc[UR52][R2.64+0x4] ;  /* 0x0000043402007981 */ /* 0x000ee2000c1e1900 */
[----:B--2---:R-:W-:Y:S02]  /*99b0*/  R2UR UR4, R4 ;  /* 0x00000000040472ca */ /* 0x004fe400000e0000 */
[----:B---3--:R-:W-:-:S13]  /*99c0*/  R2UR UR43, R0 ;  /* 0x00000000002b72ca */ /* 0x008fda00000e0000 */
[----:B------:R-:W-:-:S12]  /*99d0*/  UIADD3 UR43, -UR4, UR43, URZ ;  /* 0x0000002b042b7290 */ /* 0x000fd8000fffe13f */
.L_x_174:
[----:B------:R-:W-:Y:S01]  /*99e0*/  UIADD3 UR43, -UR44, UR43, URZ ;  /* 0x0000002b2c2b7290 */ /* 0x000fe2000fffe13f */
[----:B------:R-:W-:Y:S01]  /*99f0*/  BSSY B6, `(.L_x_175) ;  /* 0x0000211000067945 */ /* 0x000fe20003800000 */
[----:B------:R-:W-:Y:S01]  /*9a00*/  UMOV UR4, URZ ;  /* 0x0000003f00047c82 */ /* 0x000fe20008000000 */
[----:B-----5:R-:W-:Y:S01]  /*9a10*/  @P0 R2UR UR4, R6 ;  /* 0x00000000060402ca */ /* 0x020fe200000e0000 */
[----:B------:R-:W-:Y:S02]  /*9a20*/  UIADD3 UR6, UR43, 0x9f, URZ ;  /* 0x0000009f2b067890 */ /* 0x000fe4000fffe03f */
[----:B------:R-:W-:Y:S02]  /*9a30*/  ISETP.LT.AND P0, PT, RZ, UR43, PT ;  /* 0x0000002bff007c0c */ /* 0x000fe4000bf01270 */
[----:B------:R-:W-:-:S04]  /*9a40*/  UIMAD.WIDE UR6, UR6, 0x66666667, URZ ;  /* 0x66666667060678a5 */ /* 0x000fc8000f8e023f */
[----:B------:R-:W-:-:S04]  /*9a50*/  USHF.R.U32.HI UR42, URZ, 0x1f, UR7 ;  /* 0x0000001f3f2a7899 */ /* 0x000fc80008011607 */
[----:B------:R-:W-:Y:S02]  /*9a60*/  UIADD3 UR44, UR4, UR44, URZ ;  /* 0x0000002c042c7290 */ /* 0x000fe4000fffe03f */
[----:B------:R-:W-:Y:S01]  /*9a70*/  ULEA.HI.SX32 UR42, UR7, UR42, 0x1a ;  /* 0x0000002a072a7291 */ /* 0x000fe2000f8fd23f */
[----:B------:R-:W-:Y:S11]  /*9a80*/  @P0 BRA `(.L_x_176) ;  /* 0x0000000000440947 */ /* 0x000ff60003800000 */
[----:B------:R-:W0:Y:S02]  /*9a90*/  S2R R0, SR_TID.X ;  /* 0x0000000000007919 */ /* 0x000e240000002100 */
[----:B0-----:R-:W-:-:S04]  /*9aa0*/  LOP3.LUT R0, R0, 0x7f, RZ, 0xc0, !PT ;  /* 0x0000007f00007812 */ /* 0x001fc800078ec0ff */
[----:B------:R-:W-:-:S13]  /*9ab0*/  ISETP.NE.AND P0, PT, R0, RZ, PT ;  /* 0x000000ff0000720c */ /* 0x000fda0003f05270 */
[----:B------:R-:W-:Y:S05]  /*9ac0*/  @P0 BRA `(.L_x_177) ;  /* 0x00000020000c0947 */ /* 0x000fea0003800000 */
[----:B------:R-:W0:Y:S01]  /*9ad0*/  S2R R7, SR_LANEID ;  /* 0x0000000000077919 */ /* 0x000e220000000000 */
[----:B------:R-:W-:Y:S01]  /*9ae0*/  VOTEU.ANY UR4, UPT, PT ;  /* 0x0000000000047886 */ /* 0x000fe200038e0100 */
[----:B------:R-:W1:Y:S01]  /*9af0*/  LDC.64 R2, c[0x0][0xc38] ;  /* 0x00030e00ff027b82 */ /* 0x000e620000000a00 */
[----:B------:R-:W0:Y:S08]  /*9b00*/  FLO.U32 R0, UR4 ;  /* 0x0000000400007d00 */ /* 0x000e3000080e0000 */
[----:B------:R-:W1:Y:S01]  /*9b10*/  POPC R5, UR4 ;  /* 0x0000000400057d09 */ /* 0x000e620008000000 */
[----:B0-----:R-:W-:-:S13]  /*9b20*/  ISETP.EQ.U32.AND P0, PT, R0, R7, PT ;  /* 0x000000070000720c */ /* 0x001fda0003f02070 */
[----:B-1----:R-:W2:Y:S01]  /*9b30*/  @P0 ATOMG.E.ADD.STRONG.GPU PT, R3, desc[UR52][R2.64], R5 ;  /* 0x00000005020309a8 */ /* 0x002ea200081ee1f4 */
[----:B------:R-:W0:Y:S02]  /*9b40*/  S2R R4, SR_LTMASK ;  /* 0x0000000000047919 */ /* 0x000e240000003900 */
[----:B0-----:R-:W-:-:S04]  /*9b50*/  LOP3.LUT R4, R4, UR4, RZ, 0xc0, !PT ;  /* 0x0000000404047c12 */ /* 0x001fc8000f8ec0ff */
[----:B------:R-:W0:Y:S01]  /*9b60*/  POPC R7, R4 ;  /* 0x0000000400077309 */ /* 0x000e220000000000 */
[----:B--2---:R-:W0:Y:S02]  /*9b70*/  SHFL.IDX PT, R0, R3, R0, 0x1f ;  /* 0x00001f0003007589 */ /* 0x004e2400000e0000 */
[----:B0-----:R-:W-:Y:S01]  /*9b80*/  IADD3 R24, R0, UR49, R7 ;  /* 0x0000003100187c10 */ /* 0x001fe2000fffe007 */
[----:B------:R-:W-:Y:S06]  /*9b90*/  BRA `(.L_x_177) ;  /* 0x0000001c00d87947 */ /* 0x000fec0003800000 */
.L_x_176:
[----:B------:R-:W0:Y:S01]  /*9ba0*/  S2UR UR4, SR_CgaCtaId ;  /* 0x00000000000479c3 */ /* 0x000e220000008800 */
[----:B------:R-:W-:Y:S02]  /*9bb0*/  UMOV UR40, 0x400 ;  /* 0x0000040000287882 */ /* 0x000fe40000000000 */
[----:B0-----:R-:W-:-:S04]  /*9bc0*/  ULEA UR40, UR4, UR40, 0x18 ;  /* 0x0000002804287291 */ /* 0x001fc8000f8ec03f */
        /* <DEDUP_REMOVED lines=9> */
[----:B------:R-:W0:Y:S01]  /*9c60*/  LDC.64 R2, c[0x4][R2] ;  /* 0x0100000002027b82 */ /* 0x000e220000000a00 */
        /* <DEDUP_REMOVED lines=9> */
[----:B0-----:R-:W-:Y:S05]  /*9d00*/  CALL.ABS.NOINC R2 ;  /* 0x0000000002007343 */ /* 0x001fea0003c00000 */
.L_x_178:
[----:B------:R-:W2:Y:S01]  /*9d10*/  LDL.LU R2, [R1] ;  /* 0x0000000001027983 */ /* 0x000ea20000300800 */
[----:B------:R-:W-:-:S06]  /*9d20*/  UIADD3 UR4, UR40, 0x6000, URZ ;  /* 0x0000600028047890 */ /* 0x000fcc000fffe03f */
[----:B------:R-:W-:-:S05]  /*9d30*/  IMAD.U32 R18, RZ, RZ, UR4 ;  /* 0x00000004ff127e24 */ /* 0x000fca000f8e00ff */
[----:B------:R-:W-:Y:S02]  /*9d40*/  LOP3.LUT P0, RZ, R18, 0x1bf, RZ, 0xc0, !PT ;  /* 0x000001bf12ff7812 */ /* 0x000fe4000780c0ff */
[----:B--2---:R-:W-:-:S11]  /*9d50*/  LOP3.LUT R2, R2, 0xfffffffe, RZ, 0xc0, !PT ;  /* 0xfffffffe02027812 */ /* 0x004fd600078ec0ff */
[----:B------:R-:W-:-:S05]  /*9d60*/  @P0 LOP3.LUT R2, R2, 0x1, RZ, 0xfc, !PT ;  /* 0x0000000102020812 */ /* 0x000fca00078efcff */
[----:B------:R0:W-:Y:S01]  /*9d70*/  STL [R1], R2 ;  /* 0x0000000201007387 */ /* 0x0001e20000100800 */
[----:B------:R-:W-:Y:S05]  /*9d80*/  @!P0 BRA `(.L_x_179) ;  /* 0x0000000000408947 */ /* 0x000fea0003800000 */
[----:B0-----:R-:W-:Y:S01]  /*9d90*/  MOV R2, 0x0 ;  /* 0x0000000000027802 */ /* 0x001fe20000000f00 */
        /* <DEDUP_REMOVED lines=15> */
.L_x_179:
[----:B------:R-:W-:-:S04]  /*9e90*/  UIADD3 UR4, UR40, 0x1000, URZ ;  /* 0x0000100028047890 */ /* 0x000fc8000fffe03f */
[----:B------:R-:W-:-:S06]  /*9ea0*/  ULOP3.LUT UP0, URZ, UR4, 0x9f, URZ, 0xc0, !UPT ;  /* 0x0000009f043f7892 */ /* 0x000fcc000f80c03f */
[----:B------:R-:W-:-:S13]  /*9eb0*/  PLOP3.LUT P0, PT, PT, PT, UP0, 0x80, 0x0 ;  /* 0x000000000000781c */ /* 0x000fda0003f0f008 */
        /* <DEDUP_REMOVED lines=17> */
.L_x_180:
[----:B------:R-:W-:-:S13]  /*9fd0*/  LOP3.LUT P6, RZ, R18, 0x1bf, RZ, 0xc0, !PT ;  /* 0x000001bf12ff7812 */ /* 0x000fda00078cc0ff */
        /* <DEDUP_REMOVED lines=17> */
.L_x_181:
[----:B------:R-:W-:Y:S01]  /*a0f0*/  ULDC.64 UR4, c[0x0][0x9f8] ;  /* 0x00027e0000047ab9 */ /* 0x000fe20000000a00 */
[----:B------:R-:W-:Y:S01]  /*a100*/  IMAD.U32 R18, RZ, RZ, UR47 ;  /* 0x0000002fff127e24 */ /* 0x000fe2000f8e00ff */
[----:B------:R-:W-:Y:S01]  /*a110*/  UISETP.NE.U32.AND UP0, UPT, UR4, URZ, UPT ;  /* 0x0000003f0400728c */ /* 0x000fe2000bf05070 */
[----:B------:R-:W1:Y:S01]  /*a120*/  S2R R26, SR_TID.X ;  /* 0x00000000001a7919 */ /* 0x000e620000002100 */
[----:B------:R-:W2:Y:S01]  /*a130*/  LDC R0, c[0x0][0x428] ;  /* 0x00010a00ff007b82 */ /* 0x000ea20000000800 */
[----:B------:R-:W-:Y:S01]  /*a140*/  IMAD R25, R25, 0xc0, R19 ;  /* 0x000000c019197824 */ /* 0x000fe200078e0213 */
[----:B------:R-:W-:Y:S01]  /*a150*/  UISETP.NE.AND.EX UP0, UPT, UR5, URZ, UPT, UP0 ;  /* 0x0000003f0500728c */ /* 0x000fe2000bf05300 */
[----:B------:R-:W-:-:S05]  /*a160*/  ULDC.64 UR6, c[0x0][0xa08] ;  /* 0x0002820000067ab9 */ /* 0x000fca0000000a00 */
[----:B------:R-:W-:Y:S01]  /*a170*/  PLOP3.LUT P0, PT, PT, PT, UP0, 0x80, 0x0 ;  /* 0x000000000000781c */ /* 0x000fe20003f0f008 */
[----:B------:R-:W3:Y:S04]  /*a180*/  LDC.64 R4, c[0x0][0x3f8] ;  /* 0x0000fe00ff047b82 */ /* 0x000ee80000000a00 */
[----:B------:R-:W-:-:S04]  /*a190*/  @UP0 UIADD3 UR4, UP1, UR45, UR4, URZ ;  /* 0x000000042d040290 */ /* 0x000fc8000ff3e03f */
[----:B------:R-:W-:Y:S02]  /*a1a0*/  @UP0 UIADD3.X UR5, UR46, UR5, URZ, UP1, !UPT ;  /* 0x000000052e050290 */ /* 0x000fe40008ffe43f */
[----:B0-----:R-:W-:-:S04]  /*a1b0*/  IMAD.U32 R2, RZ, RZ, UR4 ;  /* 0x00000004ff027e24 */ /* 0x001fc8000f8e00ff */
[----:B------:R-:W-:Y:S01]  /*a1c0*/  IMAD.U32 R3, RZ, RZ, UR5 ;  /* 0x00000005ff037e24 */ /* 0x000fe2000f8e00ff */
[----:B--2---:R-:W-:Y:S01]  /*a1d0*/  ISETP.NE.AND P2, PT, R0, 0x1, PT ;  /* 0x000000010000780c */ /* 0x004fe20003f45270 */
[----:B------:R-:W-:-:S03]  /*a1e0*/  ULDC.64 UR4, c[0x0][0xa00] ;  /* 0x0002800000047ab9 */ /* 0x000fc60000000a00 */
[----:B------:R0:W2:Y:S01]  /*a1f0*/  @P0 LDG.E R18, desc[UR52][R2.64] ;  /* 0x0000003402120981 */ /* 0x0000a2000c1e1900 */
[----:B-1----:R-:W-:-:S04]  /*a200*/  LOP3.LUT R21, R26, 0x7f, RZ, 0xc0, !PT ;  /* 0x0000007f1a157812 */ /* 0x002fc800078ec0ff */
[----:B------:R-:W-:Y:S02]  /*a210*/  ISETP.NE.AND P1, PT, R21, RZ, PT ;  /* 0x000000ff1500720c */ /* 0x000fe40003f25270 */
[----:B------:R-:W-:Y:S02]  /*a220*/  ISETP.NE.U32.AND P0, PT, RZ, UR4, PT ;  /* 0x00000004ff007c0c */ /* 0x000fe4000bf05070 */
[----:B------:R-:W1:Y:S02]  /*a230*/  @P2 LDC R0, c[0x0][0x42c] ;  /* 0x00010b00ff002b82 */ /* 0x000e640000000800 */
[----:B------:R-:W-:-:S06]  /*a240*/  ISETP.NE.AND.EX P0, PT, RZ, UR5, PT, P0 ;  /* 0x00000005ff007c0c */ /* 0x000fcc000bf05300 */
[----:B0-----:R-:W0:Y:S01]  /*a250*/  @P2 LDC R3, c[0x0][0x430] ;  /* 0x00010c00ff032b82 */ /* 0x001e220000000800 */
[----:B------:R-:W-:Y:S01]  /*a260*/  SEL R6, RZ, UR47, P0 ;  /* 0x0000002fff067c07 */ /* 0x000fe20008000000 */
[----:B------:R-:W-:Y:S01]  /*a270*/  VOTEU.ALL UP1, P1 ;  /* 0x00000000003f7886 */ /* 0x000fe20000820000 */
[----:B------:R-:W-:Y:S02]  /*a280*/  R2UR UR37, R25 ;  /* 0x00000000192572ca */ /* 0x000fe400000e0000 */
[----:B------:R-:W-:Y:S02]  /*a290*/  R2UR UR39, R6 ;  /* 0x00000000062772ca */ /* 0x000fe400000e0000 */
[----:B------:R-:W-:-:S04]  /*a2a0*/  @!UP1 UIADD3 UR4, UP0, UR54, 0x270, URZ ;  /* 0x0000027036049890 */ /* 0x000fc8000ff1e03f */
[----:B------:R-:W-:Y:S01]  /*a2b0*/  @!UP1 UIADD3.X UR5, URZ, UR55, URZ, UP0, !UPT ;  /* 0x000000373f059290 */ /* 0x000fe200087fe43f */
[----:B---3--:R-:W-:Y:S01]  /*a2c0*/  LOP3.LUT P0, RZ, R4, UR6, RZ, 0xfc, !PT ;  /* 0x0000000604ff7c12 */ /* 0x008fe2000f80fcff */
[----:B------:R-:W-:Y:S01]  /*a2d0*/  UMOV UR36, URZ ;  /* 0x0000003f00247c82 */ /* 0x000fe20008000000 */
[----:B------:R-:W-:Y:S01]  /*a2e0*/  SHF.R.U32.HI R7, RZ, 0x5, R26 ;  /* 0x00000005ff077819 */ /* 0x000fe2000001161a */
[----:B-1----:R-:W-:Y:S01]  /*a2f0*/  @P2 IMAD.HI.U32 R0, R0, UR38, RZ ;  /* 0x0000002600002c27 */ /* 0x002fe2000f8e00ff */
[----:B------:R-:W-:-:S04]  /*a300*/  LOP3.LUT P0, RZ, R5, UR7, RZ, 0xfc, P0 ;  /* 0x0000000705ff7c12 */ /* 0x000fc8000800fcff */
[----:B------:R1:W-:Y:S01]  /*a310*/  @!UP1 UTMAPF.L2.4D [UR36], [UR4] ;  /* 0x00000024040095b8 */ /* 0x0003e20008018000 */
[----:B------:R-:W-:Y:S01]  /*a320*/  IMAD.U32 R19, RZ, RZ, UR38 ;  /* 0x00000026ff137e24 */ /* 0x000fe2000f8e00ff */
[----:B------:R-:W-:Y:S02]  /*a330*/  LOP3.LUT R7, R7, 0x3, RZ, 0xc0, !PT ;  /* 0x0000000307077812 */ /* 0x000fe400078ec0ff */
[----:B0-----:R-:W-:Y:S01]  /*a340*/  @P2 SHF.R.U32.HI R19, RZ, R3, R0 ;  /* 0x00000003ff132219 */ /* 0x001fe20000011600 */
[----:B-1----:R-:W-:Y:S01]  /*a350*/  UMOV UR4, 0xffffffff ;  /* 0xffffffff00047882 */ /* 0x002fe20000000000 */
[----:B--2---:R-:W-:Y:S02]  /*a360*/  SHF.R.S32.HI R20, RZ, 0x1f, R18 ;  /* 0x0000001fff147819 */ /* 0x004fe40000011412 */
[----:B------:R-:W-:Y:S01]  /*a370*/  SEL R0, R18, RZ, !P0 ;  /* 0x000000ff12007207 */ /* 0x000fe20004000000 */
[----:B------:R-:W-:Y:S06]  /*a380*/  BRA.DIV UR4, `(.L_x_182) ;  /* 0x0000002604987947 */ /* 0x000fec000b800000 */
[----:B------:R0:W1:Y:S02]  /*a390*/  SHFL.IDX PT, R14, R7, RZ, 0x1f ;  /* 0x00001fff070e7589 */ /* 0x00006400000e0000 */
.L_x_250:
[----:B-1----:R-:W-:Y:S02]  /*a3a0*/  ISETP.NE.AND P0, PT, R14, RZ, PT ;  /* 0x000000ff0e00720c */ /* 0x002fe40003f05270 */
[----:B------:R-:W-:-:S11]  /*a3b0*/  PLOP3.LUT P6, PT, PT, PT, PT, 0x8, 0x0 ;  /* 0x000000000000781c */ /* 0x000fd60003fce170 */
[----:B------:R-:W-:Y:S05]  /*a3c0*/  @P0 BRA `(.L_x_183) ;  /* 0x0000000400780947 */ /* 0x000fea0003800000 */
[----:B------:R-:W-:-:S06]  /*a3d0*/  UIADD3 UR4, UR42, -0x1, URZ ;  /* 0xffffffff2a047890 */ /* 0x000fcc000fffe03f */
[----:B0-----:R-:W-:Y:S01]  /*a3e0*/  IMAD.U32 R7, RZ, RZ, UR4 ;  /* 0x00000004ff077e24 */ /* 0x001fe2000f8e00ff */
[----:B------:R-:W-:-:S03]  /*a3f0*/  UMOV UR4, 0xffffffff ;  /* 0xffffffff00047882 */ /* 0x000fc60000000000 */
[----:B------:R-:W-:Y:S05]  /*a400*/  BRA.DIV UR4, `(.L_x_184) ;  /* 0x0000002604987947 */ /* 0x000fea000b800000 */
[----:B------:R-:W-:-:S13]  /*a410*/  ELECT P6, URZ, PT ;  /* 0x00000000003f782f */ /* 0x000fda00038c0000 */
.L_x_253:
[----:B------:R-:W-:Y:S05]  /*a420*/  @!P6 BRA `(.L_x_185) ;  /* 0x00000004001ce947 */ /* 0x000fea0003800000 */
[----:B------:R-:W-:-:S04]  /*a430*/  ISETP.NE.U32.AND P0, PT, R4, RZ, PT ;  /* 0x000000ff0400720c */ /* 0x000fc80003f05070 */
[----:B------:R-:W-:-:S13]  /*a440*/  ISETP.NE.AND.EX P0, PT, R5, RZ, PT, P0 ;  /* 0x000000ff0500720c */ /* 0x000fda0003f05300 */
[----:B------:R-:W-:Y:S05]  /*a450*/  @!P0 BRA `(.L_x_186) ;  /* 0x0000000000488947 */ /* 0x000fea0003800000 */
[----:B------:R-:W0:Y:S01]  /*a460*/  LDC R8, c[0x0][0x41c] ;  /* 0x00010700ff087b82 */ /* 0x000e220000000800 */
[----:B------:R-:W-:Y:S01]  /*a470*/  IMAD.MOV.U32 R9, RZ, RZ, R7 ;  /* 0x000000ffff097224 */ /* 0x000fe200078e0007 */
[----:B------:R-:W-:Y:S02]  /*a480*/  ULDC.64 UR4, c[0x0][0x408] ;  /* 0x0001020000047ab9 */ /* 0x000fe40000000a00 */
[----:B------:R-:W-:-:S04]  /*a490*/  IMAD R11, R20, UR4, RZ ;  /* 0x00000004140b7c24 */ /* 0x000fc8000f8e02ff */
[----:B------:R-:W-:Y:S01]  /*a4a0*/  IMAD R11, R18, UR5, R11 ;  /* 0x00000005120b7c24 */ /* 0x000fe2000f8e020b */
[----:B0-----:R-:W-:-:S13]  /*a4b0*/  ISETP.NE.AND P0, PT, R8, 0x1, PT ;  /* 0x000000010800780c */ /* 0x001fda0003f05270 */
[----:B------:R-:W0:Y:S02]  /*a4c0*/  @P0 LDC.64 R2, c[0x0][0x420] ;  /* 0x00010800ff020b82 */ /* 0x000e240000000a00 */
[----:B0-----:R-:W-:-:S05]  /*a4d0*/  @P0 IMAD.HI.U32 R2, R7, R2, RZ ;  /* 0x0000000207020227 */ /* 0x001fca00078e00ff */
        /* <DEDUP_REMOVED lines=10> */
.L_x_186:
[----:B0-----:R-:W-:Y:S02]  /*a580*/  LEA R5, R16, UR40, 0x3 ;  /* 0x0000002810057c11 */ /* 0x001fe4000f8e18ff */
[----:B------:R-:W-:Y:S02]  /*a590*/  SHF.L.U32 R2, R17, 0x1f, RZ ;  /* 0x0000001f11027819 */ /* 0x000fe400000006ff */
[----:B------:R-:W-:Y:S02]  /*a5a0*/  ISETP.NE.AND P0, PT, R21, RZ, PT ;  /* 0x000000ff1500720c */ /* 0x000fe40003f05270 */
[----:B------:R-:W0:Y:S02]  /*a5b0*/  SYNCS.PHASECHK.TRANS64.TRYWAIT P2, [R5+URZ+0x13280], R2 ;  /* 0x01328002050075a7 */ /* 0x000e24000804017f */
[----:B0-----:R-:W-:Y:S09]  /*a5c0*/  @!P2 BRA `(.L_x_187) ;  /* 0x000000240048a947 */ /* 0x001ff20003800000 */
.L_x_254:
[----:B------:R-:W-:Y:S05]  /*a5d0*/  @P0 BRA `(.L_x_188) ;  /* 0x0000000000140947 */ /* 0x000fea0003800000 */
[----:B------:R-:W-:Y:S01]  /*a5e0*/  ISETP.NE.AND P2, PT, R29, RZ, PT ;  /* 0x000000ff1d00720c */ /* 0x000fe20003f45270 */
[----:B------:R-:W-:-:S04]  /*a5f0*/  IMAD.MOV.U32 R3, RZ, RZ, 0x2800 ;  /* 0x00002800ff037424 */ /* 0x000fc800078e00ff */
[----:B------:R1:W-:Y:S08]  /*a600*/  SYNCS.ARRIVE.TRANS64 RZ, [R5+URZ+0x13270], R3 ;  /* 0x0132700305ff79a7 */ /* 0x0003f0000800003f */
[----:B------:R-:W-:Y:S05]  /*a610*/  @!P2 BRA `(.L_x_188) ;  /* 0x000000000004a947 */ /* 0x000fea0003800000 */
[----:B------:R-:W-:Y:S01]  /*a620*/  BPT.TRAP 0x1 ;  /* 0x000000040000795c */ /* 0x000fe20000300000 */
.L_x_188:
[----:B-1----:R-:W-:Y:S01]  /*a630*/  IMAD.U32 R3, RZ, RZ, UR40 ;  /* 0x00000028ff037e24 */ /* 0x002fe2000f8e00ff */
[----:B------:R-:W-:Y:S01]  /*a640*/  R2UR UR9, R5 ;  /* 0x00000000050972ca */ /* 0x000fe200000e0000 */
[----:B------:R-:W-:Y:S01]  /*a650*/  IMAD.MOV.U32 R4, RZ, RZ, 0xa0 ;  /* 0x000000a0ff047424 */ /* 0x000fe200078e00ff */
[----:B------:R-:W-:Y:S01]  /*a660*/  R2UR UR12, R19 ;  /* 0x00000000130c72ca */ /* 0x000fe200000e0000 */
[----:B------:R-:W-:Y:S01]  /*a670*/  IMAD R3, R16, 0x2800, R3 ;  /* 0x0000280010037824 */ /* 0x000fe200078e0203 */
[----:B-----5:R-:W-:Y:S01]  /*a680*/  R2UR UR13, R0 ;  /* 0x00000000000d72ca */ /* 0x020fe200000e0000 */
[----:B------:R-:W-:Y:S01]  /*a690*/  IMAD R7, R7, R4, UR44 ;  /* 0x0000002c07077e24 */ /* 0x000fe2000f8e0204 */
[----:B------:R-:W-:Y:S02]  /*a6a0*/  UIADD3 UR4, UP0, UR54, 0x470, URZ ;  /* 0x0000047036047890 */ /* 0x000fe4000ff1e03f */
[----:B------:R-:W-:Y:S01]  /*a6b0*/  R2UR UR8, R3 ;  /* 0x00000000030872ca */ /* 0x000fe200000e0000 */
[----:B------:R-:W-:Y:S01]  /*a6c0*/  UMOV UR6, 0x0 ;  /* 0x0000000000067882 */ /* 0x000fe20000000000 */
[----:B------:R-:W-:Y:S01]  /*a6d0*/  R2UR UR11, R7 ;  /* 0x00000000070b72ca */ /* 0x000fe200000e0000 */
[----:B------:R-:W-:-:S02]  /*a6e0*/  UIADD3.X UR5, URZ, UR55, URZ, UP0, !UPT ;  /* 0x000000373f057290 */ /* 0x000fc400087fe43f */
[----:B------:R-:W-:Y:S01]  /*a6f0*/  UIADD3 UR9, UR9, 0x13270, URZ ;  /* 0x0001327009097890 */ /* 0x000fe2000fffe03f */
[----:B------:R-:W-:Y:S01]  /*a700*/  UMOV UR7, 0x14f00000 ;  /* 0x14f0000000077882 */ /* 0x000fe20000000000 */
[----:B------:R-:W-:-:S06]  /*a710*/  UMOV UR10, URZ ;  /* 0x0000003f000a7c82 */ /* 0x000fcc0008000000 */
[----:B------:R-:W-:-:S09]  /*a720*/  UIADD3 UR8, UR8, 0x6000, URZ ;  /* 0x0000600008087890 */ /* 0x000fd2000fffe03f */
[----:B------:R1:W-:Y:S01]  /*a730*/  UTMALDG.4D [UR8], [UR4], desc[UR6] ;  /* 0x00000608040075b4 */ /* 0x0003e20008019000 */
[----:B------:R-:W2:Y:S02]  /*a740*/  SYNCS.PHASECHK.TRANS64.TRYWAIT P2, [R5+URZ+0x13240], R2 ;  /* 0x01324002050075a7 */ /* 0x000ea4000804017f */
[----:B-12---:R-:W-:Y:S05]  /*a750*/  @!P2 BRA `(.L_x_189) ;  /* 0x0000002000f8a947 */ /* 0x006fea0003800000 */
.L_x_255:
[----:B------:R-:W-:Y:S05]  /*a760*/  @P0 BRA `(.L_x_190) ;  /* 0x0000000000140947 */ /* 0x000fea0003800000 */
[----:B------:R-:W-:Y:S01]  /*a770*/  ISETP.NE.AND P0, PT, R29, RZ, PT ;  /* 0x000000ff1d00720c */ /* 0x000fe20003f05270 */
[----:B01----:R-:W-:-:S04]  /*a780*/  IMAD.MOV.U32 R2, RZ, RZ, 0x2800 ;  /* 0x00002800ff027424 */ /* 0x003fc800078e00ff */
[----:B------:R2:W-:Y:S08]  /*a790*/  SYNCS.ARRIVE.TRANS64 RZ, [R5+URZ+0x13230], R2 ;  /* 0x0132300205ff79a7 */ /* 0x0005f0000800003f */
[----:B------:R-:W-:Y:S05]  /*a7a0*/  @!P0 BRA `(.L_x_190) ;  /* 0x0000000000048947 */ /* 0x000fea0003800000 */
[----:B------:R-:W-:Y:S01]  /*a7b0*/  BPT.TRAP 0x1 ;  /* 0x000000040000795c */ /* 0x000fe20000300000 */
.L_x_190:
        /* <DEDUP_REMOVED lines=13> */
[----:B---3--:R-:W-:Y:S01]  /*a890*/  NOP ;  /* 0x0000000000007918 */ /* 0x008fe20000000000 */
.L_x_185:
        /* <DEDUP_REMOVED lines=11> */
[----:B012---:R-:W-:Y:S01]  /*a950*/  @P0 IMAD.MOV.U32 R2, RZ, RZ, 0x3000 ;  /* 0x00003000ff020424 */ /* 0x007fe200078e00ff */
[----:B------:R-:W-:Y:S01]  /*a960*/  @P0 R2UR UR13, R6 ;  /* 0x00000000060d02ca */ /* 0x000fe200000e0000 */
[----:B------:R-:W-:Y:S02]  /*a970*/  UMOV UR12, UR38 ;  /* 0x00000026000c7c82 */ /* 0x000fe40008000000 */
[----:B------:R1:W-:Y:S10]  /*a980*/  @P0 SYNCS.ARRIVE.TRANS64 RZ, [UR40+0x13200], R2 ;  /* 0x01320002ffff09a7 */ /* 0x0003f40008000028 */
[----:B------:R1:W-:Y:S02]  /*a990*/  UTMALDG.4D [UR8], [UR4], desc[UR6] ;  /* 0x00000608040075b4 */ /* 0x0003e40008019000 */
[----:B-1----:R-:W-:Y:S01]  /*a9a0*/  NOP ;  /* 0x0000000000007918 */ /* 0x002fe20000000000 */
.L_x_183:
[----:B------:R-:W-:Y:S01]  /*a9b0*/  VIADD R28, R28, 0x1 ;  /* 0x000000011c1c7836 */ /* 0x000fe20000000000 */
[----:B------:R-:W-:Y:S04]  /*a9c0*/  BSSY B0, `(.L_x_191) ;  /* 0x0000007000007945 */ /* 0x000fe80003800000 */
[----:B------:R-:W-:-:S04]  /*a9d0*/  LEA.HI R2, R28, R28, RZ, 0x1 ;  /* 0x0000001c1c027211 */ /* 0x000fc800078f08ff */
[----:B------:R-:W-:-:S05]  /*a9e0*/  LOP3.LUT R3, R2, 0xfffffffe, RZ, 0xc0, !PT ;  /* 0xfffffffe02037812 */ /* 0x000fca00078ec0ff */
[----:B------:R-:W-:-:S05]  /*a9f0*/  IMAD.IADD R2, R28, 0x1, -R3 ;  /* 0x000000011c027824 */ /* 0x000fca00078e0a03 */
[----:B------:R-:W-:-:S04]  /*aa00*/  SHF.L.U32 R2, R2, 0x1f, RZ ;  /* 0x0000001f02027819 */ /* 0x000fc800000006ff */
[----:B------:R-:W1:Y:S02]  /*aa10*/  SYNCS.PHASECHK.TRANS64.TRYWAIT P0, [UR40+0x13220], R2 ;  /* 0x01322002ff0075a7 */ /* 0x000e640008000168 */
[----:B-1----:R-:W-:Y:S05]  /*aa20*/  @!P0 BRA `(.L_x_192) ;  /* 0x0000002000588947 */ /* 0x002fea0003800000 */
.L_x_256:
[----:B------:R-:W-:Y:S05]  /*aa30*/  BSYNC B0 ;  /* 0x0000000000007941 */ /* 0x000fea0003800000 */
.L_x_191:
[----:B------:R-:W-:-:S06]  /*aa40*/  UISETP.GE.AND UP0, UPT, UR43, 0xa1, UPT ;  /* 0x000000a12b00788c */ /* 0x000fcc000bf06270 */
[----:B------:R-:W-:-:S13]  /*aa50*/  PLOP3.LUT P0, PT, PT, PT, UP0, 0x80, 0x0 ;  /* 0x000000000000781c */ /* 0x000fda0003f0f008 */
[----:B------:R-:W-:Y:S05]  /*aa60*/  @!P0 BRA `(.L_x_193) ;  /* 0x0000000800cc8947 */ /* 0x000fea0003800000 */
[----:B------:R-:W-:Y:S01]  /*aa70*/  UIADD3 UR4, UR42, -0x2, URZ ;  /* 0xfffffffe2a047890 */ /* 0x000fe2000fffe03f */
[----:B------:R-:W-:Y:S02]  /*aa80*/  IMAD.MOV.U32 R8, RZ, RZ, R17 ;  /* 0x000000ffff087224 */ /* 0x000fe400078e0011 */
[----:B-1----:R-:W-:-:S03]  /*aa90*/  IMAD.MOV.U32 R3, RZ, RZ, R16 ;  /* 0x000000ffff037224 */ /* 0x002fc600078e0010 */
[----:B------:R-:W-:-:S07]  /*aaa0*/  IMAD.U32 R2, RZ, RZ, UR4 ;  /* 0x00000004ff027e24 */ /* 0x000fce000f8e00ff */
.L_x_213:
[----:B------:R-:W-:Y:S01]  /*aab0*/  VIADD R16, R3, 0x1 ;  /* 0x0000000103107836 */ /* 0x000fe20000000000 */
[----:B------:R-:W-:Y:S05]  /*aac0*/  YIELD ;  /* 0x0000000000007946 */ /* 0x000fea0003800000 */
[----:B------:R-:W-:Y:S01]  /*aad0*/  ISETP.NE.AND P0, PT, R16, 0x2, PT ;  /* 0x000000021000780c */ /* 0x000fe20003f05270 */
[----:B------:R-:W-:Y:S03]  /*aae0*/  BSSY B0, `(.L_x_194) ;  /* 0x0000064000007945 */ /* 0x000fe60003800000 */
[----:B------:R-:W-:-:S02]  /*aaf0*/  SEL R17, RZ, 0x1, P0 ;  /* 0x00000001ff117807 */ /* 0x000fc40000000000 */
[----:B------:R-:W-:Y:S02]  /*ab00*/  SEL R16, R16, RZ, P0 ;  /* 0x000000ff10107207 */ /* 0x000fe40000000000 */
[----:B------:R-:W-:Y:S01]  /*ab10*/  LOP3.LUT R17, R8, R17, RZ, 0x3c, !PT ;  /* 0x0000001108117212 */ /* 0x000fe200078e3cff */
[----:B------:R-:W-:Y:S06]  /*ab20*/  @!P6 BRA `(.L_x_195) ;  /* 0x00000004007ce947 */ /* 0x000fec0003800000 */
[----:B------:R-:W-:Y:S01]  /*ab30*/  ULDC.64 UR4, c[0x0][0x3f8] ;  /* 0x0000fe0000047ab9 */ /* 0x000fe20000000a00 */
[----:B------:R-:W-:Y:S01]  /*ab40*/  LEA R9, R16, UR40, 0x3 ;  /* 0x0000002810097c11 */ /* 0x000fe2000f8e18ff */
[----:B------:R-:W-:Y:S01]  /*ab50*/  IMAD.MOV.U32 R11, RZ, RZ, R2 ;  /* 0x000000ffff0b7224 */ /* 0x000fe200078e0002 */
[----:B------:R-:W-:Y:S02]  /*ab60*/  ISETP.NE.U32.AND P0, PT, RZ, UR4, PT ;  /* 0x00000004ff007c0c */ /* 0x000fe4000bf05070 */
[----:B------:R-:W-:Y:S02]  /*ab70*/  SHF.L.U32 R10, R17, 0x1f, RZ ;  /* 0x0000001f110a7819 */ /* 0x000fe400000006ff */
[----:B------:R-:W-:-:S13]  /*ab80*/  ISETP.NE.AND.EX P0, PT, RZ, UR5, PT, P0 ;  /* 0x00000005ff007c0c */ /* 0x000fda000bf05300 */
[----:B------:R-:W-:Y:S05]  /*ab90*/  @!P0 BRA `(.L_x_196) ;  /* 0x0000000000488947 */ /* 0x000fea0003800000 */
[----:B------:R-:W1:Y:S01]  /*aba0*/  LDC R11, c[0x0][0x41c] ;  /* 0x00010700ff0b7b82 */ /* 0x000e620000000800 */
[----:B------:R-:W-:Y:S01]  /*abb0*/  IMAD.MOV.U32 R13, RZ, RZ, R2 ;  /* 0x000000ffff0d7224 */ /* 0x000fe200078e0002 */
[----:B------:R-:W-:Y:S02]  /*abc0*/  ULDC.64 UR6, c[0x0][0x408] ;  /* 0x0001020000067ab9 */ /* 0x000fe40000000a00 */
[----:B0-----:R-:W-:-:S04]  /*abd0*/  IMAD R7, R20, UR6, RZ ;  /* 0x0000000614077c24 */ /* 0x001fc8000f8e02ff */
[----:B------:R-:W-:Y:S01]  /*abe0*/  IMAD R7, R18, UR7, R7 ;  /* 0x0000000712077c24 */ /* 0x000fe2000f8e0207 */
[----:B-1----:R-:W-:-:S13]  /*abf0*/  ISETP.NE.AND P0, PT, R11, 0x1, PT ;  /* 0x000000010b00780c */ /* 0x002fda0003f05270 */
[----:B------:R-:W0:Y:S02]  /*ac00*/  @P0 LDC.64 R4, c[0x0][0x420] ;  /* 0x00010800ff040b82 */ /* 0x000e240000000a00 */
[----:B0-----:R-:W-:-:S05]  /*ac10*/  @P0 IMAD.HI.U32 R4, R2, R4, RZ ;  /* 0x0000000402040227 */ /* 0x001fca00078e00ff */
[----:B------:R-:W-:-:S04]  /*ac20*/  @P0 SHF.R.U32.HI R13, RZ, R5, R4 ;  /* 0x00000005ff0d0219 */ /* 0x000fc80000011604 */
[--C-:B------:R-:W-:Y:S01]  /*ac30*/  SHF.R.S32.HI R5, RZ, 0x1f, R13.reuse ;  /* 0x0000001fff057819 */ /* 0x100fe2000001140d */
[----:B------:R-:W-:-:S04]  /*ac40*/  IMAD.MOV.U32 R4, RZ, RZ, R13 ;  /* 0x000000ffff047224 */ /* 0x000fc800078e000d */
[----:B------:R-:W-:-:S04]  /*ac50*/  IMAD.WIDE.U32 R4, R18, UR6, R4 ;  /* 0x0000000612047c25 */ /* 0x000fc8000f8e0004 */
[----:B------:R-:W-:Y:S01]  /*ac60*/  IMAD.IADD R5, R7, 0x1, R5 ;  /* 0x0000000107057824 */ /* 0x000fe200078e0205 */
[----:B------:R-:W-:-:S04]  /*ac70*/  LEA R6, P0, R4, UR4, 0x2 ;  /* 0x0000000404067c11 */ /* 0x000fc8000f8010ff */
[----:B------:R-:W-:-:S05]  /*ac80*/  LEA.HI.X R7, R4, UR5, R5, 0x2, P0 ;  /* 0x0000000504077c11 */ /* 0x000fca00080f1405 */
[----:B------:R1:W5:Y:S01]  /*ac90*/  LDG.E R0, desc[UR52][R6.64] ;  /* 0x0000003406007981 */ /* 0x000362000c1e1900 */
[----:B------:R-:W-:-:S04]  /*aca0*/  IMAD.MOV R4, RZ, RZ, -R13 ;  /* 0x000000ffff047224 */ /* 0x000fc800078e0a0d */
[----:B------:R-:W-:-:S07]  /*acb0*/  IMAD R11, R11, R4, R2 ;  /* 0x000000040b0b7224 */ /* 0x000fce00078e0202 */
.L_x_196:
[----:B------:R-:W2:Y:S01]  /*acc0*/  SYNCS.PHASECHK.TRANS64.TRYWAIT P0, [R9+URZ+0x13280], R10 ;  /* 0x0132800a090075a7 */ /* 0x000ea2000800017f */
[----:B------:R-:W3:Y:S01]  /*acd0*/  S2R R4, SR_TID.X ;  /* 0x0000000000047919 */ /* 0x000ee20000002100 */
[----:B------:R-:W-:Y:S01]  /*ace0*/  BSSY B1, `(.L_x_197) ;  /* 0x0000004000017945 */ /* 0x000fe20003800000 */
[----:B---3--:R-:W-:-:S04]  /*acf0*/  LOP3.LUT R4, R4, 0x7f, RZ, 0xc0, !PT ;  /* 0x0000007f04047812 */ /* 0x008fc800078ec0ff */
[----:B------:R-:W-:Y:S01]  /*ad00*/  ISETP.NE.AND P2, PT, R4, RZ, PT ;  /* 0x000000ff0400720c */ /* 0x000fe20003f45270 */
[----:B--2---:R-:W-:-:S12]  /*ad10*/  @!P0 BRA `(.L_x_198) ;  /* 0x0000001c00b48947 */ /* 0x004fd80003800000 */
.L_x_257:
[----:B------:R-:W-:Y:S05]  /*ad20*/  BSYNC B1 ;  /* 0x0000000000017941 */ /* 0x000fea0003800000 */
.L_x_197:
[----:B------:R-:W-:Y:S04]  /*ad30*/  BSSY B1, `(.L_x_199) ;  /* 0x0000007000017945 */ /* 0x000fe80003800000 */
[----:B------:R-:W-:Y:S05]  /*ad40*/  @P2 BRA `(.L_x_200) ;  /* 0x0000000000142947 */ /* 0x000fea0003800000 */
[----:B------:R-:W-:Y:S01]  /*ad50*/  ISETP.NE.AND P0, PT, R29, RZ, PT ;  /* 0x000000ff1d00720c */ /* 0x000fe20003f05270 */
[----:B------:R-:W-:-:S04]  /*ad60*/  IMAD.MOV.U32 R4, RZ, RZ, 0x2800 ;  /* 0x00002800ff047424 */ /* 0x000fc800078e00ff */
[----:B------:R3:W-:Y:S08]  /*ad70*/  SYNCS.ARRIVE.TRANS64 RZ, [R9+URZ+0x13270], R4 ;  /* 0x0132700409ff79a7 */ /* 0x0007f0000800003f */
[----:B------:R-:W-:Y:S05]  /*ad80*/  @!P0 BRA `(.L_x_200) ;  /* 0x0000000000048947 */ /* 0x000fea0003800000 */
[----:B------:R-:W-:Y:S01]  /*ad90*/  BPT.TRAP 0x1 ;  /* 0x000000040000795c */ /* 0x000fe20000300000 */
.L_x_200:
[----:B------:R-:W-:Y:S05]  /*ada0*/  BSYNC B1 ;  /* 0x0000000000017941 */ /* 0x000fea0003800000 */
.L_x_199:
[----:B------:R-:W-:Y:S01]  /*adb0*/  IMAD.MOV.U32 R12, RZ, RZ, RZ ;  /* 0x000000ffff0c7224 */ /* 0x000fe200078e00ff */
[----:B------:R-:W-:Y:S01]  /*adc0*/  R2UR UR12, R19 ;  /* 0x00000000130c72ca */ /* 0x000fe200000e0000 */
[----:B01----:R-:W-:Y:S01]  /*add0*/  IMAD.U32 R7, RZ, RZ, UR40 ;  /* 0x00000028ff077e24 */ /* 0x003fe2000f8e00ff */
[----:B------:R-:W-:Y:S01]  /*ade0*/  UIADD3 UR4, UP0, UR54, 0x470, URZ ;  /* 0x0000047036047890 */ /* 0x000fe2000ff1e03f */
[----:B------:R-:W-:Y:S01]  /*adf0*/  IMAD.MOV.U32 R6, RZ, RZ, 0xa0 ;  /* 0x000000a0ff067424 */ /* 0x000fe200078e00ff */
[----:B------:R-:W-:Y:S01]  /*ae00*/  R2UR UR10, R12 ;  /* 0x000000000c0a72ca */ /* 0x000fe200000e0000 */
[----:B------:R-:W-:Y:S01]  /*ae10*/  IMAD R7, R16, 0x2800, R7 ;  /* 0x0000280010077824 */ /* 0x000fe200078e0207 */
[----:B------:R-:W-:Y:S01]  /*ae20*/  PLOP3.LUT P0, PT, PT, PT, PT, 0x80, 0x0 ;  /* 0x000000000000781c */ /* 0x000fe20003f0f070 */
[----:B------:R-:W-:Y:S01]  /*ae30*/  IMAD R6, R11, R6, UR44 ;  /* 0x0000002c0b067e24 */ /* 0x000fe2000f8e0206 */
[----:B------:R-:W-:Y:S01]  /*ae40*/  UIADD3.X UR5, URZ, UR55, URZ, UP0, !UPT ;  /* 0x000000373f057290 */ /* 0x000fe200087fe43f */
[----:B------:R-:W-:Y:S01]  /*ae50*/  VIADD R5, R9, 0x13270 ;  /* 0x0001327009057836 */ /* 0x000fe20000000000 */
[----:B------:R-:W-:Y:S01]  /*ae60*/  UMOV UR6, 0x0 ;  /* 0x0000000000067882 */ /* 0x000fe20000000000 */
[----:B---3--:R-:W-:Y:S01]  /*ae70*/  VIADD R4, R7, 0x6000 ;  /* 0x0000600007047836 */ /* 0x008fe20000000000 */
[----:B------:R-:W-:-:S08]  /*ae80*/  UMOV UR7, 0x14f00000 ;  /* 0x14f0000000077882 */ /* 0x000fd00000000000 */
.L_x_201:
        /* <DEDUP_REMOVED lines=8> */
[----:B0-----:R-:W-:Y:S05]  /*af10*/  @P0 BRA.U.ANY `(.L_x_201) ;  /* 0xfffffffd00dc0947 */ /* 0x001fea000393ffff */
[----:B------:R-:W0:Y:S01]  /*af20*/  SYNCS.PHASECHK.TRANS64.TRYWAIT P0, [R9+URZ+0x13240], R10 ;  /* 0x0132400a090075a7 */ /* 0x000e22000800017f */
[----:B------:R-:W-:Y:S04]  /*af30*/  BSSY B1, `(.L_x_202) ;  /* 0x0000002000017945 */ /* 0x000fe80003800000 */
[----:B0-----:R-:W-:Y:S05]  /*af40*/  @!P0 BRA `(.L_x_203) ;  /* 0x0000001c003c8947 */ /* 0x001fea0003800000 */
.L_x_258:
[----:B------:R-:W-:Y:S05]  /*af50*/  BSYNC B1 ;  /* 0x0000000000017941 */ /* 0x000fea0003800000 */
.L_x_202:
[----:B------:R-:W-:Y:S01]  /*af60*/  BSSY B1, `(.L_x_204) ;  /* 0x0000009000017945 */ /* 0x000fe20003800000 */
[----:B------:R-:W-:Y:S02]  /*af70*/  IMAD.MOV.U32 R4, RZ, RZ, 0x0 ;  /* 0x00000000ff047424 */ /* 0x000fe400078e00ff */
[----:B------:R-:W-:Y:S01]  /*af80*/  IMAD.MOV.U32 R5, RZ, RZ, 0x14f00000 ;  /* 0x14f00000ff057424 */ /* 0x000fe200078e00ff */
[----:B------:R-:W-:Y:S06]  /*af90*/  @P2 BRA `(.L_x_205) ;  /* 0x0000000000142947 */ /* 0x000fec0003800000 */
[----:B------:R-:W-:Y:S01]  /*afa0*/  ISETP.NE.AND P0, PT, R29, RZ, PT ;  /* 0x000000ff1d00720c */ /* 0x000fe20003f05270 */
[----:B0-2---:R-:W-:-:S04]  /*afb0*/  IMAD.MOV.U32 R10, RZ, RZ, 0x2800 ;  /* 0x00002800ff0a7424 */ /* 0x005fc800078e00ff */
[----:B------:R1:W-:Y:S08]  /*afc0*/  SYNCS.ARRIVE.TRANS64 RZ, [R9+URZ+0x13230], R10 ;  /* 0x0132300a09ff79a7 */ /* 0x0003f0000800003f */
[----:B------:R-:W-:Y:S05]  /*afd0*/  @!P0 BRA `(.L_x_205) ;  /* 0x0000000000048947 */ /* 0x000fea0003800000 */
[----:B------:R-:W-:Y:S01]  /*afe0*/  BPT.TRAP 0x1 ;  /* 0x000000040000795c */ /* 0x000fe20000300000 */
.L_x_205:
[----:B------:R-:W-:Y:S05]  /*aff0*/  BSYNC B1 ;  /* 0x0000000000017941 */ /* 0x000fea0003800000 */
.L_x_204:
[----:B------:R-:W-:Y:S01]  /*b000*/  R2UR UR7, R5 ;  /* 0x00000000050772ca */ /* 0x000fe200000e0000 */
[----:B------:R-:W-:Y:S01]  /*b010*/  UIADD3 UR4, UP0, UR54, 0x370, URZ ;  /* 0x0000037036047890 */ /* 0x000fe2000ff1e03f */
[----:B------:R-:W-:Y:S01]  /*b020*/  R2UR UR10, R12 ;  /* 0x000000000c0a72ca */ /* 0x000fe200000e0000 */
[----:B012---:R-:W-:Y:S01]  /*b030*/  VIADD R9, R9, 0x13230 ;  /* 0x0001323009097836 */ /* 0x007fe20000000000 */
[----:B------:R-:W-:Y:S01]  /*b040*/  R2UR UR12, R19 ;  /* 0x00000000130c72ca */ /* 0x000fe200000e0000 */
[----:B------:R-:W-:Y:S01]  /*b050*/  UIADD3.X UR5, URZ, UR55, URZ, UP0, !UPT ;  /* 0x000000373f057290 */ /* 0x000fe200087fe43f */
[----:B------:R-:W-:Y:S01]  /*b060*/  R2UR UR6, R4 ;  /* 0x00000000040672ca */ /* 0x000fe200000e0000 */
[----:B------:R-:W-:Y:S01]  /*b070*/  VIADD R4, R7, 0xe000 ;  /* 0x0000e00007047836 */ /* 0x000fe20000000000 */
[----:B------:R-:W-:-:S13]  /*b080*/  PLOP3.LUT P0, PT, PT, PT, PT, 0x80, 0x0 ;  /* 0x000000000000781c */ /* 0x000fda0003f0f070 */
.L_x_206:
        /* <DEDUP_REMOVED lines=8> */
[----:B-1----:R-:W-:Y:S05]  /*b110*/  @P0 BRA.U.ANY `(.L_x_206) ;  /* 0xfffffffd00dc0947 */ /* 0x002fea000393ffff */
.L_x_195:
[----:B------:R-:W-:Y:S05]  /*b120*/  BSYNC B0 ;  /* 0x0000000000007941 */ /* 0x000fea0003800000 */
.L_x_194:
[----:B------:R-:W-:-:S06]  /*b130*/  UISETP.NE.AND UP0, UPT, UR41, 0x3, UPT ;  /* 0x000000032900788c */ /* 0x000fcc000bf05270 */
[----:B------:R-:W-:-:S13]  /*b140*/  PLOP3.LUT P0, PT, PT, PT, UP0, 0x80, 0x0 ;  /* 0x000000000000781c */ /* 0x000fda0003f0f008 */
[----:B------:R-:W-:Y:S05]  /*b150*/  @!P0 BRA `(.L_x_207) ;  /* 0x0000000000048947 */ /* 0x000fea0003800000 */
[----:B------:R-:W-:Y:S01]  /*b160*/  BPT.TRAP 0x1 ;  /* 0x000000040000795c */ /* 0x000fe20000300000 */
.L_x_207:
[----:B------:R-:W-:Y:S01]  /*b170*/  LOP3.LUT R5, R8, 0x1, RZ, 0x3c, !PT ;  /* 0x0000000108057812 */ /* 0x000fe200078e3cff */
[----:B------:R-:W-:Y:S01]  /*b180*/  IMAD.U32 R4, RZ, RZ, UR50 ;  /* 0x00000032ff047e24 */ /* 0x000fe2000f8e00ff */
[----:B------:R-:W-:Y:S01]  /*b190*/  LEA R12, R3, UR40, 0x3 ;  /* 0x00000028030c7c11 */ /* 0x000fe2000f8e18ff */
[----:B------:R-:W-:Y:S01]  /*b1a0*/  BSSY B0, `(.L_x_208) ;  /* 0x0000005000007945 */ /* 0x000fe20003800000 */
[----:B------:R-:W-:Y:S02]  /*b1b0*/  SHF.L.U32 R5, R5, 0x1f, RZ ;  /* 0x0000001f05057819 */ /* 0x000fe400000006ff */
[----:B------:R-:W-:Y:S02]  /*b1c0*/  ISETP.NE.AND P0, PT, R4, 0x3, PT ;  /* 0x000000030400780c */ /* 0x000fe40003f05270 */
[----:B------:R-:W1:Y:S02]  /*b1d0*/  SYNCS.PHASECHK.TRANS64.TRYWAIT P2, [R12+URZ+0x13270], R5 ;  /* 0x013270050c0075a7 */ /* 0x000e64000804017f */
[----:B-1----:R-:W-:Y:S09]  /*b1e0*/  @!P2 BRA `(.L_x_209) ;  /* 0x0000001800a8a947 */ /* 0x002ff20003800000 */
.L_x_259:
[----:B------:R-:W-:Y:S05]  /*b1f0*/  BSYNC B0 ;  /* 0x0000000000007941 */ /* 0x000fea0003800000 */
.L_x_208:
[----:B------:R-:W-:Y:S05]  /*b200*/  @!P0 BRA `(.L_x_210) ;  /* 0x0000000000048947 */ /* 0x000fea0003800000 */
[----:B------:R-:W-:Y:S01]  /*b210*/  BPT.TRAP 0x1 ;  /* 0x000000040000795c */ /* 0x000fe20000300000 */
.L_x_210:
[----:B-1----:R-:W-:Y:S01]  /*b220*/  SHF.L.U32 R5, R8, 0x1f, RZ ;  /* 0x0000001f08057819 */ /* 0x002fe200000006ff */
[----:B------:R-:W-:-:S03]  /*b230*/  IMAD R10, R3, 0x2800, RZ ;  /* 0x00002800030a7824 */ /* 0x000fc600078e02ff */
[----:B------:R-:W1:Y:S02]  /*b240*/  SYNCS.PHASECHK.TRANS64.TRYWAIT P2, [R12+URZ+0x13260], R5 ;  /* 0x013260050c0075a7 */ /* 0x000e64000804017f */
[----:B-1----:R-:W-:Y:S05]  /*b250*/  @!P2 BRA `(.L_x_211) ;  /* 0x0000001800a0a947 */ /* 0x002fea0003800000 */
.L_x_260:
[C---:B------:R-:W-:Y:S01]  /*b260*/  LOP3.LUT R3, R10.reuse, R23, RZ, 0xfc, !PT ;  /* 0x000000170a037212 */ /* 0x040fe200078efcff */
[----:B------:R-:W-:Y:S05]  /*b270*/  WARPSYNC.ALL ;  /* 0x0000000000007948 */ /* 0x000fea0003800000 */
[----:B01----:R-:W0:Y:S01]  /*b280*/  LDSM.16.MT88.4 R4, [R3+UR40+0x6000] ;  /* 0x006000280304783b */ /* 0x003e220008004200 */
[----:B------:R-:W-:-:S05]  /*b290*/  LOP3.LUT R13, R10, R22, RZ, 0xfc, !PT ;  /* 0x000000160a0d7212 */ /* 0x000fca00078efcff */
[----:B------:R-:W-:Y:S01]  /*b2a0*/  VIADD R13, R13, UR40 ;  /* 0x000000280d0d7c36 */ /* 0x000fe20008000000 */
[C-C-:B0-----:R-:W-:Y:S02]  /*b2b0*/  PRMT R8, R4.reuse, 0x6420, R5.reuse ;  /* 0x0000642004087816 */ /* 0x141fe40000000005 */
[----:B------:R-:W-:Y:S02]  /*b2c0*/  PRMT R9, R4, 0x7531, R5 ;  /* 0x0000753104097816 */ /* 0x000fe40000000005 */
[C-C-:B------:R-:W-:Y:S02]  /*b2d0*/  PRMT R10, R6.reuse, 0x6420, R7.reuse ;  /* 0x00006420060a7816 */ /* 0x140fe40000000007 */
[----:B------:R-:W-:-:S05]  /*b2e0*/  PRMT R11, R6, 0x7531, R7 ;  /* 0x00007531060b7816 */ /* 0x000fca0000000007 */
[----:B------:R-:W-:Y:S04]  /*b2f0*/  STSM.16.M88.4 [R13+0x1000], R8 ;  /* 0x001000080d007844 */ /* 0x000fe80000000200 */
[----:B------:R-:W0:Y:S02]  /*b300*/  LDSM.16.MT88.4 R4, [R3+UR40+0x6800] ;  /* 0x006800280304783b */ /* 0x000e240008004200 */
[C-C-:B0-----:R-:W-:Y:S02]  /*b310*/  PRMT R8, R4.reuse, 0x6420, R5.reuse ;  /* 0x0000642004087816 */ /* 0x141fe40000000005 */
[----:B------:R-:W-:Y:S02]  /*b320*/  PRMT R9, R4, 0x7531, R5 ;  /* 0x0000753104097816 */ /* 0x000fe40000000005 */
[----:B------:R-:W-:-:S02]  /*b330*/  PRMT R10, R6, 0x6420, R7 ;  /* 0x00006420060a7816 */ /* 0x000fc40000000007 */
        /* <DEDUP_REMOVED lines=25> */
[----:B-1----:R-:W1:Y:S01]  /*b4d0*/  FENCE.VIEW.ASYNC.S ;  /* 0x00000000000073c6 */ /* 0x002e620000000000 */
[----:B------:R-:W-:Y:S05]  /*b4e0*/  @!P0 BRA `(.L_x_212) ;  /* 0x0000000000048947 */ /* 0x000fea0003800000 */
[----:B------:R-:W-:Y:S01]  /*b4f0*/  BPT.TRAP 0x1 ;  /* 0x000000040000795c */ /* 0x000fe20000300000 */
.L_x_212:
[----:B-1----:R-:W-:Y:S01]  /*b500*/  SYNCS.ARRIVE.TRANS64.A1T0 RZ, [R12+URZ+0x13250], RZ ;  /* 0x013250ff0cff79a7 */ /* 0x002fe2000810003f */
[----:B------:R-:W-:Y:S01]  /*b510*/  BAR.SYNC.DEFER_BLOCKING 0x2, 0x80 ;  /* 0x0082000000007b1d */ /* 0x000fe20000010000 */
[----:B------:R-:W-:Y:S01]  /*b520*/  ISETP.GT.AND P0, PT, R2, RZ, PT ;  /* 0x000000ff0200720c */ /* 0x000fe20003f04270 */
[----:B------:R-:W-:Y:S02]  /*b530*/  @!P1 VIADD R3, R12, 0x13280 ;  /* 0x000132800c039836 */ /* 0x000fe40000000000 */
[----:B------:R-:W-:Y:S02]  /*b540*/  VIADD R2, R2, 0xffffffff ;  /* 0xffffffff02027836 */ /* 0x000fe40000000000 */
[----:B0-----:R-:W-:Y:S01]  /*b550*/  IMAD.MOV.U32 R8, RZ, RZ, R17 ;  /* 0x000000ffff087224 */ /* 0x001fe200078e0011 */
[----:B------:R-:W-:-:S04]  /*b560*/  @!P1 PRMT R3, RZ, 0x654, R3 ;  /* 0x00000654ff039816 */ /* 0x000fc80000000003 */
[----:B------:R0:W-:Y:S02]  /*b570*/  @!P1 SYNCS.ARRIVE.TRANS64.RED.A1T0 RZ, [R3+URZ], RZ ;  /* 0x000000ff03ff99a7 */ /* 0x0001e4000810043f */
[----:B0-----:R-:W-:Y:S01]  /*b580*/  IMAD.MOV.U32 R3, RZ, RZ, R16 ;  /* 0x000000ffff037224 */ /* 0x001fe200078e0010 */
[----:B------:R-:W-:Y:S06]  /*b590*/  @P0 BRA `(.L_x_213) ;  /* 0xfffffff400440947 */ /* 0x000fec000383ffff */
.L_x_193:
[----:B------:R-:W-:Y:S04]  /*b5a0*/  BSSY B0, `(.L_x_214) ;  /* 0x000000e000007945 */ /* 0x000fe80003800000 */
[----:B------:R-:W-:Y:S05]  /*b5b0*/  @P1 BRA `(.L_x_215) ;  /* 0x0000000000301947 */ /* 0x000fea0003800000 */
[----:B0-----:R-:W0:Y:S01]  /*b5c0*/  S2R R7, SR_LANEID ;  /* 0x0000000000077919 */ /* 0x001e220000000000 */
[----:B------:R-:W-:Y:S01]  /*b5d0*/  VOTEU.ANY UR4, UPT, PT ;  /* 0x0000000000047886 */ /* 0x000fe200038e0100 */
[----:B-1----:R-:W1:Y:S01]  /*b5e0*/  LDC.64 R2, c[0x0][0xc38] ;  /* 0x00030e00ff027b82 */ /* 0x002e620000000a00 */
        /* <DEDUP_REMOVED lines=8> */
[----:B0-----:R-:W-:-:S07]  /*b670*/  IADD3 R24, R0, UR49, R7 ;  /* 0x0000003100187c10 */ /* 0x001fce000fffe007 */
.L_x_215:
[----:B------:R-:W-:Y:S05]  /*b680*/  BSYNC B0 ;  /* 0x0000000000007941 */ /* 0x000fea0003800000 */
.L_x_214:
[----:B------:R-:W-:-:S06]  /*b690*/  UISETP.NE.AND UP0, UPT, UR41, 0x3, UPT ;  /* 0x000000032900788c */ /* 0x000fcc000bf05270 */
[----:B------:R-:W-:-:S13]  /*b6a0*/  PLOP3.LUT P0, PT, PT, PT, UP0, 0x80, 0x0 ;  /* 0x000000000000781c */ /* 0x000fda0003f0f008 */
[----:B------:R-:W-:Y:S05]  /*b6b0*/  @!P0 BRA `(.L_x_216) ;  /* 0x0000000000048947 */ /* 0x000fea0003800000 */
[----:B------:R-:W-:Y:S01]  /*b6c0*/  BPT.TRAP 0x1 ;  /* 0x000000040000795c */ /* 0x000fe20000300000 */
.L_x_216:
[----:B-1----:R-:W-:Y:S01]  /*b6d0*/  LOP3.LUT R3, R17, 0x1, RZ, 0x3c, !PT ;  /* 0x0000000111037812 */ /* 0x002fe200078e3cff */
[----:B------:R-:W-:Y:S01]  /*b6e0*/  IMAD.U32 R0, RZ, RZ, UR50 ;  /* 0x00000032ff007e24 */ /* 0x000fe2000f8e00ff */
[----:B------:R-:W-:Y:S01]  /*b6f0*/  LEA R2, R16, UR40, 0x3 ;  /* 0x0000002810027c11 */ /* 0x000fe2000f8e18ff */
[----:B------:R-:W-:Y:S01]  /*b700*/  BSSY B0, `(.L_x_217) ;  /* 0x0000005000007945 */ /* 0x000fe20003800000 */
[----:B------:R-:W-:Y:S02]  /*b710*/  SHF.L.U32 R3, R3, 0x1f, RZ ;  /* 0x0000001f03037819 */ /* 0x000fe400000006ff */
[----:B------:R-:W-:Y:S02]  /*b720*/  ISETP.NE.AND P2, PT, R0, 0x3, PT ;  /* 0x000000030000780c */ /* 0x000fe40003f45270 */
[----:B------:R-:W1:Y:S02]  /*b730*/  SYNCS.PHASECHK.TRANS64.TRYWAIT P0, [R2+URZ+0x13270], R3 ;  /* 0x01327003020075a7 */ /* 0x000e64000800017f */
[----:B-1----:R-:W-:Y:S09]  /*b740*/  @!P0 BRA `(.L_x_218) ;  /* 0x0000001400788947 */ /* 0x002ff20003800000 */
.L_x_261:
[----:B------:R-:W-:Y:S05]  /*b750*/  BSYNC B0 ;  /* 0x0000000000007941 */ /* 0x000fea0003800000 */
.L_x_217:
[----:B------:R-:W-:Y:S05]  /*b760*/  @!P2 BRA `(.L_x_219) ;  /* 0x000000000004a947 */ /* 0x000fea0003800000 */
[----:B------:R-:W-:Y:S01]  /*b770*/  BPT.TRAP 0x1 ;  /* 0x000000040000795c */ /* 0x000fe20000300000 */
.L_x_219:
[----:B------:R-:W-:Y:S01]  /*b780*/  SHF.L.U32 R5, R17, 0x1f, RZ ;  /* 0x0000001f11057819 */ /* 0x000fe200000006ff */
[----:B-1----:R-:W-:-:S03]  /*b790*/  IMAD R3, R16, 0x2800, RZ ;  /* 0x0000280010037824 */ /* 0x002fc600078e02ff */
[----:B------:R-:W1:Y:S02]  /*b7a0*/  SYNCS.PHASECHK.TRANS64.TRYWAIT P0, [R2+URZ+0x13260], R5 ;  /* 0x01326005020075a7 */ /* 0x000e64000800017f */
[----:B------:R-:W-:Y:S01]  /*b7b0*/  LOP3.LUT R0, R3, R23, RZ, 0xfc, !PT ;  /* 0x0000001703007212 */ /* 0x000fe200078efcff */
[----:B-1----:R-:W-:Y:S06]  /*b7c0*/  @!P0 BRA `(.L_x_220) ;  /* 0x00000014006c8947 */ /* 0x002fec0003800000 */
.L_x_262:
        /* <DEDUP_REMOVED lines=41> */
.L_x_221:
[----:B-1----:R-:W-:Y:S01]  /*ba60*/  SYNCS.ARRIVE.TRANS64.A1T0 RZ, [R2+URZ+0x13250], RZ ;  /* 0x013250ff02ff79a7 */ /* 0x002fe2000810003f */
[----:B------:R-:W-:Y:S02]  /*ba70*/  @!P1 VIADD R0, R2, 0x13280 ;  /* 0x0001328002009836 */ /* 0x000fe40000000000 */
[----:B------:R-:W-:-:S03]  /*ba80*/  VIADD R16, R16, 0x1 ;  /* 0x0000000110107836 */ /* 0x000fc60000000000 */
[----:B------:R-:W-:Y:S01]  /*ba90*/  @!P1 PRMT R0, RZ, 0x654, R0 ;  /* 0x00000654ff009816 */ /* 0x000fe20000000000 */
[----:B------:R-:W-:Y:S01]  /*baa0*/  BAR.SYNC.DEFER_BLOCKING 0x2, 0x80 ;  /* 0x0082000000007b1d */ /* 0x000fe20000010000 */
[----:B------:R-:W-:-:S04]  /*bab0*/  ISETP.NE.AND P0, PT, R16, 0x2, PT ;  /* 0x000000021000780c */ /* 0x000fc80003f05270 */
[----:B------:R-:W-:Y:S01]  /*bac0*/  SEL R16, R16, RZ, P0 ;  /* 0x000000ff10107207 */ /* 0x000fe20000000000 */
[----:B------:R1:W-:Y:S02]  /*bad0*/  @!P1 SYNCS.ARRIVE.TRANS64.RED.A1T0 RZ, [R0+URZ], RZ ;  /* 0x000000ff00ff99a7 */ /* 0x0003e4000810043f */
[----:B-1----:R-:W-:-:S04]  /*bae0*/  SEL R0, RZ, 0x1, P0 ;  /* 0x00000001ff007807 */ /* 0x002fc80000000000 */
[----:B------:R-:W-:-:S07]  /*baf0*/  LOP3.LUT R17, R17, R0, RZ, 0x3c, !PT ;  /* 0x0000000011117212 */ /* 0x000fce00078e3cff */
.L_x_177:
[----:B------:R-:W-:Y:S05]  /*bb00*/  BSYNC B6 ;  /* 0x0000000000067941 */ /* 0x000fea0003800000 */
.L_x_175:
[----:B------:R-:W2:Y:S02]  /*bb10*/  LDL R0, [R1] ;  /* 0x0000000001007983 */ /* 0x000ea40000100800 */
[----:B--2---:R-:W-:-:S13]  /*bb20*/  LOP3.LUT P0, RZ, R0, 0x2, RZ, 0xc0, !PT ;  /* 0x0000000200ff7812 */ /* 0x004fda000780c0ff */
        /* <DEDUP_REMOVED lines=10> */
.L_x_222:
[C---:B------:R-:W-:Y:S01]  /*bbd0*/  VIADD R5, R29.reuse, UR51 ;  /* 0x000000331d057c36 */ /* 0x040fe20008000000 */
[----:B------:R-:W-:Y:S01]  /*bbe0*/  ISETP.NE.AND P0, PT, R29, 0x1f, PT ;  /* 0x0000001f1d00780c */ /* 0x000fe20003f05270 */
[----:B------:R-:W-:Y:S01]  /*bbf0*/  ULDC UR4, c[0x0][0xc14] ;  /* 0x0003050000047ab9 */ /* 0x000fe20000000800 */
[----:B------:R-:W-:Y:S02]  /*bc00*/  IMAD.MOV.U32 R0, RZ, RZ, RZ ;  /* 0x000000ffff007224 */ /* 0x000fe400078e00ff */
[----:B------:R-:W-:Y:S01]  /*bc10*/  ISETP.GE.OR P1, PT, R5, UR4, !P0 ;  /* 0x0000000405007c0c */ /* 0x000fe2000c726670 */
[----:B------:R-:W-:-:S12]  /*bc20*/  ULDC UR4, c[0x0][0xc14] ;  /* 0x0003050000047ab9 */ /* 0x000fd80000000800 */
[----:B0-----:R-:W0:Y:S02]  /*bc30*/  @!P1 LDC.64 R2, c[0x0][0xc58] ;  /* 0x00031600ff029b82 */ /* 0x001e240000000a00 */
[----:B0-----:R-:W-:-:S05]  /*bc40*/  @!P1 IMAD.WIDE R2, R5, 0x4, R2 ;  /* 0x0000000405029825 */ /* 0x001fca00078e0202 */
[----:B------:R-:W2:Y:S01]  /*bc50*/  @!P1 LDG.E R0, desc[UR52][R2.64] ;  /* 0x0000003402009981 */ /* 0x000ea2000c1e1900 */
[C---:B------:R-:W-:Y:S02]  /*bc60*/  ISETP.NE.AND P1, PT, R29.reuse, RZ, PT ;  /* 0x000000ff1d00720c */ /* 0x040fe40003f25270 */
[C---:B------:R-:W-:Y:S02]  /*bc70*/  ISETP.GE.U32.AND P2, PT, R29.reuse, 0x2, PT ;  /* 0x000000021d00780c */ /* 0x040fe40003f46070 */
        /* <DEDUP_REMOVED lines=8> */
[----:B------:R-:W-:Y:S02]  /*bd00*/  IMAD.IADD R4, R5, 0x1, R4 ;  /* 0x0000000105047824 */ /* 0x000fe400078e0204 */
[----:B------:R-:W-:Y:S04]  /*bd10*/  SHFL.IDX PT, R5, R24, RZ, 0x1f ;  /* 0x00001fff18057589 */ /* 0x000fe800000e0000 */
[----:B------:R-:W0:Y:S02]  /*bd20*/  SHFL.UP PT, R6, R4, 0x4, RZ ;  /* 0x0480000004067989 */ /* 0x000e2400000e00ff */
[----:B0-----:R-:W-:-:S05]  /*bd30*/  SEL R3, R6, RZ, P3 ;  /* 0x000000ff06037207 */ /* 0x001fca0001800000 */
[----:B------:R-:W-:Y:S02]  /*bd40*/  IMAD.IADD R6, R4, 0x1, R3 ;  /* 0x0000000104067824 */ /* 0x000fe400078e0203 */
[----:B------:R-:W-:Y:S04]  /*bd50*/  SHFL.IDX PT, R4, R24, 0x1, 0x1f ;  /* 0x00201f0018047f89 */ /* 0x000fe800000e0000 */
        /* <DEDUP_REMOVED lines=11> */
[----:B------:R-:W-:Y:S05]  /*be10*/  @P6 BRA `(.L_x_224) ;  /* 0x0000000000886947 */ /* 0x000fea0003800000 */
.L_x_228:
[----:B------:R-:W-:-:S04]  /*be20*/  UIADD3 UR51, UR51, 0x1f, URZ ;  /* 0x0000001f33337890 */ /* 0x000fc8000fffe03f */
[----:B------:R-:W-:-:S06]  /*be30*/  UISETP.GE.AND UP0, UPT, UR51, UR4, UPT ;  /* 0x000000043300728c */ /* 0x000fcc000bf06270 */
[----:B------:R-:W-:-:S13]  /*be40*/  PLOP3.LUT P6, PT, PT, PT, UP0, 0x40, 0x0 ;  /* 0x000000000000781c */ /* 0x000fda0003fce808 */
[----:B------:R-:W-:Y:S05]  /*be50*/  @!P6 BRA `(.L_x_225) ;  /* 0x000000040030e947 */ /* 0x000fea0003800000 */
[----:B------:R-:W-:Y:S01]  /*be60*/  VIADD R7, R29, UR51 ;  /* 0x000000331d077c36 */ /* 0x000fe20008000000 */
[----:B------:R-:W-:Y:S01]  /*be70*/  BSSY B0, `(.L_x_226) ;  /* 0x0000007000007945 */ /* 0x000fe20003800000 */
[----:B------:R-:W-:-:S03]  /*be80*/  IMAD.MOV.U32 R0, RZ, RZ, RZ ;  /* 0x000000ffff007224 */ /* 0x000fc600078e00ff */
[----:B------:R-:W-:-:S13]  /*be90*/  ISETP.GE.OR P6, PT, R7, UR4, !P0 ;  /* 0x0000000407007c0c */ /* 0x000fda000c7c6670 */
[----:B------:R-:W-:Y:S05]  /*bea0*/  @P6 BRA `(.L_x_227) ;  /* 0x00000000000c6947 */ /* 0x000fea0003800000 */
[----:B------:R-:W0:Y:S02]  /*beb0*/  LDC.64 R2, c[0x0][0xc58] ;  /* 0x00031600ff027b82 */ /* 0x000e240000000a00 */
[----:B0-----:R-:W-:-:S05]  /*bec0*/  IMAD.WIDE R2, R7, 0x4, R2 ;  /* 0x0000000407027825 */ /* 0x001fca00078e0202 */
[----:B------:R0:W5:Y:S02]  /*bed0*/  LDG.E R0, desc[UR52][R2.64] ;  /* 0x0000003402007981 */ /* 0x000164000c1e1900 */
.L_x_227:
[----:B------:R-:W-:Y:S05]  /*bee0*/  BSYNC B0 ;  /* 0x0000000000007941 */ /* 0x000fea0003800000 */
.L_x_226:
        /* <DEDUP_REMOVED lines=13> */
[----:B0-----:R-:W-:Y:S02]  /*bfc0*/  SEL R9, R2, RZ, P5 ;  /* 0x000000ff02097207 */ /* 0x001fe40002800000 */
[----:B------:R-:W0:Y:S03]  /*bfd0*/  LDC R2, c[0x0][0xc10] ;  /* 0x00030400ff027b82 */ /* 0x000e260000000800 */
[----:B------:R-:W-:-:S05]  /*bfe0*/  IMAD.IADD R3, R8, 0x1, R9 ;  /* 0x0000000108037824 */ /* 0x000fca00078e0209 */
[----:B------:R-:W0:Y:S02]  /*bff0*/  SHFL.IDX PT, R9, R3, 0x1f, 0x1f ;  /* 0x03e01f0003097f89 */ /* 0x000e2400000e0000 */
[----:B0-----:R-:W-:-:S04]  /*c000*/  IMAD R9, R9, R2, RZ ;  /* 0x0000000209097224 */ /* 0x001fc800078e02ff */
[----:B------:R-:W-:-:S05]  /*c010*/  IMAD.IADD R4, R9, 0x1, R4 ;  /* 0x0000000109047824 */ /* 0x000fca00078e0204 */
[----:B------:R-:W-:-:S13]  /*c020*/  ISETP.GT.AND P6, PT, R4, R5, PT ;  /* 0x000000050400720c */ /* 0x000fda0003fc4270 */
[----:B------:R-:W-:Y:S05]  /*c030*/  @!P6 BRA `(.L_x_228) ;  /* 0xfffffffc0078e947 */ /* 0x000fea000383ffff */
.L_x_224:
[----:B------:R-:W-:Y:S02]  /*c040*/  IMAD.IADD R24, R4, 0x1, -R9 ;  /* 0x0000000104187824 */ /* 0x000fe400078e0a09 */
[----:B------:R-:W-:Y:S02]  /*c050*/  IMAD.MOV.U32 R7, RZ, RZ, RZ ;  /* 0x000000ffff077224 */ /* 0x000fe400078e00ff */
        /* <DEDUP_REMOVED lines=11> */
[----:B------:R-:W0:Y:S02]  /*c110*/  F2I.FTZ.U32.TRUNC.NTZ R9, R8 ;  /* 0x0000000800097305 */ /* 0x000e24000021f000 */
[----:B0-----:R-:W-:Y:S01]  /*c120*/  IMAD.MOV R10, RZ, RZ, -R9 ;  /* 0x000000ffff0a7224 */ /* 0x001fe200078e0a09 */
[----:B------:R-:W-:Y:S06]  /*c130*/  @!P0 BRA `(.L_x_229) ;  /* 0x00000000000c8947 */ /* 0x000fec0003800000 */
[----:B------:R-:W-:-:S06]  /*c140*/  UIADD3 UR5, UR4, -0x1, URZ ;  /* 0xffffffff04057890 */ /* 0x000fcc000fffe03f */
[----:B------:R-:W-:-:S05]  /*c150*/  IMAD.U32 R6, RZ, RZ, UR5 ;  /* 0x00000005ff067e24 */ /* 0x000fca000f8e00ff */
[----:B------:R0:W1:Y:S02]  /*c160*/  SHFL.IDX PT, R7, R3, R6, 0x1f ;  /* 0x00001f0603077589 */ /* 0x00006400000e0000 */
.L_x_229:
[----:B0-----:R-:W-:Y:S01]  /*c170*/  IMAD.MOV.U32 R3, RZ, RZ, R10 ;  /* 0x000000ffff037224 */ /* 0x001fe200078e000a */
[----:B------:R-:W-:Y:S01]  /*c180*/  UIADD3 UR51, UR4, UR51, URZ ;  /* 0x0000003304337290 */ /* 0x000fe2000fffe03f */
[----:B-1----:R-:W-:Y:S02]  /*c190*/  IMAD R24, R7, R2, R24 ;  /* 0x0000000207187224 */ /* 0x002fe400078e0218 */
[----:B------:R-:W-:Y:S02]  /*c1a0*/  IMAD R6, R3, R4, RZ ;  /* 0x0000000403067224 */ /* 0x000fe400078e02ff */
[----:B------:R-:W-:Y:S02]  /*c1b0*/  IMAD.IADD R25, R5, 0x1, -R24 ;  /* 0x0000000105197824 */ /* 0x000fe400078e0a18 */
[----:B------:R-:W-:Y:S02]  /*c1c0*/  IMAD.MOV.U32 R2, RZ, RZ, RZ ;  /* 0x000000ffff027224 */ /* 0x000fe400078e00ff */
[----:B------:R-:W-:-:S02]  /*c1d0*/  IMAD.MOV.U32 R3, RZ, RZ, R9 ;  /* 0x000000ffff037224 */ /* 0x000fc400078e0009 */
[----:B------:R-:W-:Y:S01]  /*c1e0*/  IMAD.HI.U32 R9, R9, R6, R2 ;  /* 0x0000000609097227 */ /* 0x000fe200078e0002 */
[----:B------:R-:W-:Y:S02]  /*c1f0*/  IABS R3, R0 ;  /* 0x0000000000037213 */ /* 0x000fe40000000000 */
[----:B------:R-:W-:-:S03]  /*c200*/  IABS R2, R25 ;  /* 0x0000001900027213 */ /* 0x000fc60000000000 */
[----:B------:R-:W-:Y:S02]  /*c210*/  IMAD.MOV R3, RZ, RZ, -R3 ;  /* 0x000000ffff037224 */ /* 0x000fe400078e0a03 */
[----:B------:R-:W-:-:S04]  /*c220*/  IMAD.HI.U32 R9, R9, R2, RZ ;  /* 0x0000000209097227 */ /* 0x000fc800078e00ff */
[----:B------:R-:W-:Y:S01]  /*c230*/  IMAD R3, R9, R3, R2 ;  /* 0x0000000309037224 */ /* 0x000fe200078e0202 */
[----:B------:R-:W-:-:S04]  /*c240*/  LOP3.LUT R2, R25, R0, RZ, 0x3c, !PT ;  /* 0x0000000019027212 */ /* 0x000fc800078e3cff */
[----:B------:R-:W-:Y:S02]  /*c250*/  ISETP.GT.U32.AND P1, PT, R4, R3, PT ;  /* 0x000000030400720c */ /* 0x000fe40003f24070 */
[----:B------:R-:W-:-:S11]  /*c260*/  ISETP.GE.AND P2, PT, R2, RZ, PT ;  /* 0x000000ff0200720c */ /* 0x000fd60003f46270 */
[----:B------:R-:W-:Y:S02]  /*c270*/  @!P1 IMAD.IADD R3, R3, 0x1, -R4 ;  /* 0x0000000103039824 */ /* 0x000fe400078e0a04 */
[----:B------:R-:W-:Y:S01]  /*c280*/  @!P1 VIADD R9, R9, 0x1 ;  /* 0x0000000109099836 */ /* 0x000fe20000000000 */
[----:B------:R-:W-:Y:S02]  /*c290*/  ISETP.NE.AND P1, PT, R0, RZ, PT ;  /* 0x000000ff0000720c */ /* 0x000fe40003f25270 */
[----:B------:R-:W-:-:S13]  /*c2a0*/  ISETP.GE.U32.AND P0, PT, R3, R4, PT ;  /* 0x000000040300720c */ /* 0x000fda0003f06070 */
[----:B------:R-:W-:-:S04]  /*c2b0*/  @P0 VIADD R9, R9, 0x1 ;  /* 0x0000000109090836 */ /* 0x000fc80000000000 */
[----:B------:R-:W-:Y:S01]  /*c2c0*/  @!P2 IMAD.MOV R9, RZ, RZ, -R9 ;  /* 0x000000ffff09a224 */ /* 0x000fe200078e0a09 */
[----:B------:R-:W-:-:S04]  /*c2d0*/  @!P1 LOP3.LUT R9, RZ, R0, RZ, 0x33, !PT ;  /* 0x00000000ff099212 */ /* 0x000fc800078e33ff */
[----:B------:R-:W-:Y:S01]  /*c2e0*/  R2UR UR38, R9 ;  /* 0x00000000092672ca */ /* 0x000fe200000e0000 */
[----:B------:R-:W-:-:S04]  /*c2f0*/  IMAD.MOV R9, RZ, RZ, -R9 ;  /* 0x000000ffff097224 */ /* 0x000fc800078e0a09 */
[----:B------:R-:W-:Y:S01]  /*c300*/  IMAD R25, R0, R9, R25 ;  /* 0x0000000900197224 */ /* 0x000fe200078e0219 */
[----:B------:R-:W-:Y:S09]  /*c310*/  BRA `(.L_x_230) ;  /* 0x0000000000107947 */ /* 0x000ff20003800000 */
.L_x_225:
[----:B------:R-:W-:Y:S01]  /*c320*/  IMAD.MOV.U32 R24, RZ, RZ, R5 ;  /* 0x000000ffff187224 */ /* 0x000fe200078e0005 */
[----:B------:R-:W-:Y:S01]  /*c330*/  ULDC UR51, c[0x0][0xc14] ;  /* 0x0003050000337ab9 */ /* 0x000fe20000000800 */
[----:B------:R-:W-:Y:S01]  /*c340*/  IMAD.MOV.U32 R25, RZ, RZ, RZ ;  /* 0x000000ffff197224 */ /* 0x000fe200078e00ff */
[----:B------:R-:W-:-:S06]  /*c350*/  UMOV UR38, URZ ;  /* 0x0000003f00267c82 */ /* 0x000fcc0008000000 */
.L_x_230:
[----:B------:R-:W-:Y:S01]  /*c360*/  BAR.SYNC.DEFER_BLOCKING 0x4, 0x200 ;  /* 0x0108000000007b1d */ /* 0x000fe20000010000 */
[----:B------:R-:W-:Y:S01]  /*c370*/  ISETP.NE.AND P0, PT, R29, RZ, PT ;  /* 0x000000ff1d00720c */ /* 0x000fe20003f05270 */
[----:B------:R-:W-:Y:S02]  /*c380*/  IMAD.U32 R6, RZ, RZ, UR38 ;  /* 0x00000026ff067e24 */ /* 0x000fe4000f8e00ff */
[----:B------:R-:W-:Y:S02]  /*c390*/  IMAD.U32 R7, RZ, RZ, UR51 ;  /* 0x00000033ff077e24 */ /* 0x000fe4000f8e00ff */
[----:B------:R-:W-:Y:S02]  /*c3a0*/  IMAD.MOV.U32 R4, RZ, RZ, R24 ;  /* 0x000000ffff047224 */ /* 0x000fe400078e0018 */
[----:B------:R-:W-:-:S06]  /*c3b0*/  IMAD.MOV.U32 R5, RZ, RZ, R25 ;  /* 0x000000ffff057224 */ /* 0x000fcc00078e0019 */
[----:B------:R-:W0:Y:S01]  /*c3c0*/  @!P0 S2R R3, SR_CgaCtaId ;  /* 0x0000000000038919 */ /* 0x000e220000008800 */
[----:B------:R-:W-:-:S04]  /*c3d0*/  @!P0 MOV R0, 0x400 ;  /* 0x0000040000008802 */ /* 0x000fc80000000f00 */
[----:B0-----:R-:W-:-:S05]  /*c3e0*/  @!P0 LEA R0, R3, R0, 0x18 ;  /* 0x0000000003008211 */ /* 0x001fca00078ec0ff */
[----:B------:R0:W-:Y:S01]  /*c3f0*/  @!P0 STS.128 [R0+0x132d0], R4 ;  /* 0x0132d00400008388 */ /* 0x0001e20000000c00 */
[----:B------:R-:W-:Y:S06]  /*c400*/  BAR.ARV 0x5, 0x200 ;  /* 0x0148000000007b1d */ /* 0x000fec0000002000 */
.L_x_223:
[----:B------:R-:W-:Y:S02]  /*c410*/  ULDC UR4, c[0x0][0xc14] ;  /* 0x0003050000047ab9 */ /* 0x000fe40000000800 */
[----:B------:R-:W-:-:S06]  /*c420*/  UISETP.GE.AND UP0, UPT, UR51, UR4, UPT ;  /* 0x000000043300728c */ /* 0x000fcc000bf06270 */
[----:B------:R-:W-:-:S13]  /*c430*/  PLOP3.LUT P0, PT, PT, PT, UP0, 0x80, 0x0 ;  /* 0x000000000000781c */ /* 0x000fda0003f0f008 */
[----:B------:R-:W-:Y:S05]  /*c440*/  @!P0 BRA `(.L_x_231) ;  /* 0xffffffd0006c8947 */ /* 0x000fea000383ffff */
.L_x_173:
[----:B0-----:R-:W0:Y:S01]  /*c450*/  S2R R5, SR_CgaCtaId ;  /* 0x0000000000057919 */ /* 0x001e220000008800 */
[----:B------:R-:W-:Y:S01]  /*c460*/  VIADD R28, R28, 0x1 ;  /* 0x000000011c1c7836 */ /* 0x000fe20000000000 */
[----:B------:R-:W-:Y:S01]  /*c470*/  MOV R2, 0x400 ;  /* 0x0000040000027802 */ /* 0x000fe20000000f00 */
[----:B------:R-:W-:Y:S03]  /*c480*/  BSSY B0, `(.L_x_232) ;  /* 0x0000008000007945 */ /* 0x000fe60003800000 */
[----:B------:R-:W-:-:S04]  /*c490*/  LEA.HI R0, R28, R28, RZ, 0x1 ;  /* 0x0000001c1c007211 */ /* 0x000fc800078f08ff */
[----:B------:R-:W-:-:S05]  /*c4a0*/  LOP3.LUT R3, R0, 0xfffffffe, RZ, 0xc0, !PT ;  /* 0xfffffffe00037812 */ /* 0x000fca00078ec0ff */
[----:B------:R-:W-:-:S05]  /*c4b0*/  IMAD.IADD R0, R28, 0x1, -R3 ;  /* 0x000000011c007824 */ /* 0x000fca00078e0a03 */
[----:B------:R-:W-:Y:S02]  /*c4c0*/  SHF.L.U32 R0, R0, 0x1f, RZ ;  /* 0x0000001f00007819 */ /* 0x000fe400000006ff */
[----:B0-----:R-:W-:-:S04]  /*c4d0*/  LEA R7, R5, R2, 0x18 ;  /* 0x0000000205077211 */ /* 0x001fc800078ec0ff */
[----:B------:R-:W0:Y:S02]  /*c4e0*/  SYNCS.PHASECHK.TRANS64.TRYWAIT P0, [R7+URZ+0x13220], R0 ;  /* 0x01322000070075a7 */ /* 0x000e24000800017f */
[----:B0-----:R-:W-:Y:S05]  /*c4f0*/  @!P0 BRA `(.L_x_233) ;  /* 0x0000000800348947 */ /* 0x001fea0003800000 */
.L_x_263:
[----:B------:R-:W-:Y:S05]  /*c500*/  BSYNC B0 ;  /* 0x0000000000007941 */ /* 0x000fea0003800000 */
.L_x_232:
[----:B------:R-:W-:-:S03]  /*c510*/  UMOV UR4, 0xffffffff ;  /* 0xffffffff00047882 */ /* 0x000fc60000000000 */
[----:B------:R-:W-:Y:S05]  /*c520*/  BRA.DIV UR4, `(.L_x_234) ;  /* 0x0000000a043c7947 */ /* 0x000fea000b800000 */
[----:B0-----:R-:W0:Y:S02]  /*c530*/  S2R R0, SR_TID.X ;  /* 0x0000000000007919 */ /* 0x001e240000002100 */
[----:B0-----:R-:W-:-:S04]  /*c540*/  SHF.R.U32.HI R0, RZ, 0x5, R0 ;  /* 0x00000005ff007819 */ /* 0x001fc80000011600 */
[----:B------:R-:W-:-:S05]  /*c550*/  LOP3.LUT R0, R0, 0x3, RZ, 0xc0, !PT ;  /* 0x0000000300007812 */ /* 0x000fca00078ec0ff */
[----:B------:R0:W1:Y:S02]  /*c560*/  SHFL.IDX PT, R14, R0, RZ, 0x1f ;  /* 0x00001fff000e7589 */ /* 0x00006400000e0000 */
.L_x_266:
[----:B-1----:R-:W-:Y:S01]  /*c570*/  ISETP.NE.AND P0, PT, R14, RZ, PT ;  /* 0x000000ff0e00720c */ /* 0x002fe20003f05270 */
[----:B------:R-:W-:-:S12]  /*c580*/  BSSY B0, `(.L_x_235) ;  /* 0x000002b000007945 */ /* 0x000fd80003800000 */
[----:B------:R-:W-:Y:S05]  /*c590*/  @P0 BRA `(.L_x_236) ;  /* 0x0000000000a40947 */ /* 0x000fea0003800000 */
[----:B------:R-:W-:-:S03]  /*c5a0*/  UMOV UR4, 0xffffffff ;  /* 0xffffffff00047882 */ /* 0x000fc60000000000 */
[----:B------:R-:W-:Y:S05]  /*c5b0*/  BRA.DIV UR4, `(.L_x_237) ;  /* 0x0000000a044c7947 */ /* 0x000fea000b800000 */
[----:B------:R-:W-:-:S13]  /*c5c0*/  ELECT P6, URZ, PT ;  /* 0x00000000003f782f */ /* 0x000fda00038c0000 */
.L_x_269:
[----:B------:R-:W-:Y:S05]  /*c5d0*/  @!P6 BRA `(.L_x_236) ;  /* 0x000000000094e947 */ /* 0x000fea0003800000 */
[----:B------:R-:W-:-:S06]  /*c5e0*/  ULOP3.LUT UR4, UR48, 0x2, URZ, 0xfc, !UPT ;  /* 0x0000000230047892 */ /* 0x000fcc000f8efc3f */
[----:B0-----:R-:W-:-:S05]  /*c5f0*/  IMAD.U32 R0, RZ, RZ, UR4 ;  /* 0x00000004ff007e24 */ /* 0x001fca000f8e00ff */
[----:B------:R-:W-:-:S13]  /*c600*/  ISETP.NE.AND P0, PT, R0, 0x3, PT ;  /* 0x000000030000780c */ /* 0x000fda0003f05270 */
[----:B------:R-:W-:Y:S05]  /*c610*/  @!P0 BRA `(.L_x_238) ;  /* 0x0000000000048947 */ /* 0x000fea0003800000 */
[----:B------:R-:W-:Y:S01]  /*c620*/  BPT.TRAP 0x1 ;  /* 0x000000040000795c */ /* 0x000fe20000300000 */
.L_x_238:
[----:B------:R-:W-:Y:S01]  /*c630*/  VIADD R3, R7, 0x13240 ;  /* 0x0001324007037836 */ /* 0x000fe20000000000 */
[----:B------:R-:W-:Y:S01]  /*c640*/  SHF.L.U32 R4, R17, 0x1f, RZ ;  /* 0x0000001f11047819 */ /* 0x000fe200000006ff */
[C---:B------:R-:W-:Y:S02]  /*c650*/  VIADD R0, R16.reuse, 0x1 ;  /* 0x0000000110007836 */ /* 0x040fe40000000000 */
[----:B------:R-:W-:-:S03]  /*c660*/  IMAD R5, R16, 0x8, R3 ;  /* 0x0000000810057824 */ /* 0x000fc600078e0203 */
[C---:B------:R-:W-:Y:S01]  /*c670*/  ISETP.NE.AND P2, PT, R0.reuse, 0x2, PT ;  /* 0x000000020000780c */ /* 0x040fe20003f45270 */
[----:B------:R-:W0:Y:S03]  /*c680*/  SYNCS.PHASECHK.TRANS64.TRYWAIT P1, [R5+URZ], R4 ;  /* 0x00000004050075a7 */ /* 0x000e26000802017f */
[----:B------:R-:W-:Y:S02]  /*c690*/  SEL R2, RZ, 0x1, P2 ;  /* 0x00000001ff027807 */ /* 0x000fe40001000000 */
[----:B------:R-:W-:Y:S02]  /*c6a0*/  SEL R6, R0, RZ, P2 ;  /* 0x000000ff00067207 */ /* 0x000fe40001000000 */
[----:B------:R-:W-:-:S03]  /*c6b0*/  LOP3.LUT R0, R17, R2, RZ, 0x3c, !PT ;  /* 0x0000000211007212 */ /* 0x000fc600078e3cff */
[----:B------:R-:W-:Y:S01]  /*c6c0*/  IMAD R3, R6, 0x8, R3 ;  /* 0x0000000806037824 */ /* 0x000fe200078e0203 */
[----:B------:R-:W-:Y:S01]  /*c6d0*/  SHF.L.U32 R0, R0, 0x1f, RZ ;  /* 0x0000001f00007819 */ /* 0x000fe200000006ff */
[----:B0-----:R-:W-:Y:S06]  /*c6e0*/  @!P1 BRA `(.L_x_239) ;  /* 0x0000000800209947 */ /* 0x001fec0003800000 */
.L_x_270:
[----:B------:R-:W1:Y:S02]  /*c6f0*/  SYNCS.PHASECHK.TRANS64.TRYWAIT P1, [R3+URZ], R0 ;  /* 0x00000000030075a7 */ /* 0x000e64000802017f */
[----:B-1----:R-:W-:Y:S05]  /*c700*/  @!P1 BRA `(.L_x_240) ;  /* 0x00000008002c9947 */ /* 0x002fea0003800000 */
.L_x_271:
[----:B------:R-:W-:Y:S05]  /*c710*/  @!P0 BRA `(.L_x_241) ;  /* 0x0000000000048947 */ /* 0x000fea0003800000 */
[----:B------:R-:W-:Y:S01]  /*c720*/  BPT.TRAP 0x1 ;  /* 0x000000040000795c */ /* 0x000fe20000300000 */
.L_x_241:
[----:B-1----:R-:W-:-:S04]  /*c730*/  IMAD R3, R16, 0x8, R7 ;  /* 0x0000000810037824 */ /* 0x002fc800078e0207 */
[----:B------:R-:W1:Y:S02]  /*c740*/  SYNCS.PHASECHK.TRANS64.TRYWAIT P1, [R3+URZ+0x13260], R4 ;  /* 0x01326004030075a7 */ /* 0x000e64000802017f */
[----:B-1----:R-:W-:Y:S05]  /*c750*/  @!P1 BRA `(.L_x_242) ;  /* 0x00000008002c9947 */ /* 0x002fea0003800000 */
.L_x_272:
[----:B------:R-:W-:Y:S05]  /*c760*/  @!P0 BRA `(.L_x_243) ;  /* 0x0000000000048947 */ /* 0x000fea0003800000 */
[----:B------:R-:W-:Y:S01]  /*c770*/  BPT.TRAP 0x1 ;  /* 0x000000040000795c */ /* 0x000fe20000300000 */
.L_x_243:
[----:B0-----:R-:W-:-:S04]  /*c780*/  IMAD R5, R6, 0x8, R7 ;  /* 0x0000000806057824 */ /* 0x001fc800078e0207 */
[----:B------:R-:W0:Y:S02]  /*c790*/  SYNCS.PHASECHK.TRANS64.TRYWAIT P1, [R5+URZ+0x13260], R0 ;  /* 0x01326000050075a7 */ /* 0x000e24000802017f */
[----:B0-----:R-:W-:Y:S05]  /*c7a0*/  @!P1 BRA `(.L_x_244) ;  /* 0x00000008002c9947 */ /* 0x001fea0003800000 */
.L_x_273:
[----:B------:R-:W-:Y:S05]  /*c7b0*/  @!P0 BRA `(.L_x_245) ;  /* 0x0000000000048947 */ /* 0x000fea0003800000 */
[----:B------:R-:W-:Y:S01]  /*c7c0*/  BPT.TRAP 0x1 ;  /* 0x000000040000795c */ /* 0x000fe20000300000 */
.L_x_245:
[----:B------:R-:W2:Y:S02]  /*c7d0*/  SYNCS.PHASECHK.TRANS64.TRYWAIT P0, [R3+URZ+0x13280], R4 ;  /* 0x01328004030075a7 */ /* 0x000ea4000800017f */
[----:B--2---:R-:W-:Y:S05]  /*c7e0*/  @!P0 BRA `(.L_x_246) ;  /* 0x0000000800308947 */ /* 0x004fea0003800000 */
.L_x_247:
[----:B---3--:R3:W4:Y:S02]  /*c7f0*/  SYNCS.PHASECHK.TRANS64.TRYWAIT P0, [R5+URZ+0x13280], R0 ;  /* 0x01328000050075a7 */ /* 0x008724000800017f */
[----:B----4-:R-:W-:Y:S05]  /*c800*/  @!P0 NANOSLEEP.SYNCS 0x989680 ;  /* 0x009896800000895d */ /* 0x010fea0003900000 */
[----:B------:R-:W4:Y:S02]  /*c810*/  @!P0 SYNCS.PHASECHK.TRANS64 P0, [R5+URZ+0x13280], R0 ;  /* 0x01328000050085a7 */ /* 0x000f24000800007f */
[----:B----4-:R-:W-:Y:S05]  /*c820*/  @!P0 BRA `(.L_x_247) ;  /* 0xfffffffc00f08947 */ /* 0x010fea000383ffff */
.L_x_236:
[----:B------:R-:W-:Y:S05]  /*c830*/  BSYNC B0 ;  /* 0x0000000000007941 */ /* 0x000fea0003800000 */
.L_x_235:
[----:B------:R-:W-:Y:S05]  /*c840*/  EXIT ;  /* 0x000000000000794d */ /* 0x000fea0003800000 */
.L_x_123:
[----:B0-----:R0:W1:Y:S02]  /*c850*/  SYNCS.PHASECHK.TRANS64.TRYWAIT P1, [R0+URZ+0x13200], R3 ;  /* 0x01320003000075a7 */ /* 0x001064000802017f */
[----:B-1----:R-:W-:Y:S05]  /*c860*/  @!P1 NANOSLEEP.SYNCS 0x989680 ;  /* 0x009896800000995d */ /* 0x002fea0003900000 */
[----:B------:R-:W1:Y:S02]  /*c870*/  @!P1 SYNCS.PHASECHK.TRANS64 P1, [R0+URZ+0x13200], R3 ;  /* 0x01320003000095a7 */ /* 0x000e64000802007f */
[----:B-1----:R-:W-:Y:S05]  /*c880*/  @!P1 BRA `(.L_x_123) ;  /* 0xfffffffc00f09947 */ /* 0x002fea000383ffff */
[----:B------:R-:W-:Y:S05]  /*c890*/  BRA `(.L_x_248) ;  /* 0xffffff5000087947 */ /* 0x000fea000383ffff */
.L_x_127:
[----:B--2---:R2:W3:Y:S02]  /*c8a0*/  SYNCS.PHASECHK.TRANS64.TRYWAIT P1, [R5+URZ+0x13230], R4 ;  /* 0x01323004050075a7 */ /* 0x0044e4000802017f */
[----:B---3--:R-:W-:Y:S05]  /*c8b0*/  @!P1 NANOSLEEP.SYNCS 0x989680 ;  /* 0x009896800000995d */ /* 0x008fea0003900000 */
[----:B------:R-:W3:Y:S02]  /*c8c0*/  @!P1 SYNCS.PHASECHK.TRANS64 P1, [R5+URZ+0x13230], R4 ;  /* 0x01323004050095a7 */ /* 0x000ee4000802007f */
[----:B---3--:R-:W-:Y:S05]  /*c8d0*/  @!P1 BRA `(.L_x_127) ;  /* 0xfffffffc00f09947 */ /* 0x008fea000383ffff */
[----:B------:R-:W-:Y:S05]  /*c8e0*/  BRA `(.L_x_126) ;  /* 0xffffff5000487947 */ /* 0x000fea000383ffff */
.L_x_132:
[----:B-1----:R1:W2:Y:S02]  /*c8f0*/  SYNCS.PHASECHK.TRANS64.TRYWAIT P1, [R5+URZ+0x13230], R4 ;  /* 0x01323004050075a7 */ /* 0x0022a4000802017f */
[----:B--2---:R-:W-:Y:S05]  /*c900*/  @!P1 NANOSLEEP.SYNCS 0x989680 ;  /* 0x009896800000995d */ /* 0x004fea0003900000 */
[----:B------:R-:W2:Y:S02]  /*c910*/  @!P1 SYNCS.PHASECHK.TRANS64 P1, [R5+URZ+0x13230], R4 ;  /* 0x01323004050095a7 */ /* 0x000ea4000802007f */
[----:B--2---:R-:W-:Y:S05]  /*c920*/  @!P1 BRA `(.L_x_132) ;  /* 0xfffffffc00f09947 */ /* 0x004fea000383ffff */
[----:B------:R-:W-:Y:S05]  /*c930*/  BRA `(.L_x_131) ;  /* 0xffffff7800687947 */ /* 0x000fea000383ffff */
.L_x_136:
[----:B-1----:R-:W-:-:S04]  /*c940*/  IMAD.U32 R13, RZ, RZ, UR12 ;  /* 0x0000000cff0d7e24 */ /* 0x002fc8000f8e00ff */
[----:B------:R1:W2:Y:S03]  /*c950*/  SYNCS.PHASECHK.TRANS64.TRYWAIT P1, [R13+URZ+0x13250], R4 ;  /* 0x013250040d0075a7 */ /* 0x0002a6000802017f */
[----:B--2---:R-:W-:Y:S05]  /*c960*/  @!P1 NANOSLEEP.SYNCS 0x989680 ;  /* 0x009896800000995d */ /* 0x004fea0003900000 */
[----:B------:R-:W2:Y:S02]  /*c970*/  @!P1 SYNCS.PHASECHK.TRANS64 P1, [R13+URZ+0x13250], R4 ;  /* 0x013250040d0095a7 */ /* 0x000ea4000802007f */
[----:B--2---:R-:W-:Y:S05]  /*c980*/  @!P1 BRA `(.L_x_136) ;  /* 0xfffffffc00ec9947 */ /* 0x004fea000383ffff */
[----:B------:R-:W-:Y:S05]  /*c990*/  BRA `(.L_x_135) ;  /* 0xffffff7c00787947 */ /* 0x000fea000383ffff */
.L_x_142:
[----:B-1----:R1:W2:Y:S02]  /*c9a0*/  SYNCS.PHASECHK.TRANS64.TRYWAIT P1, [R20+URZ+0x13250], R3 ;  /* 0x01325003140075a7 */ /* 0x0022a4000802017f */
[----:B--2---:R-:W-:Y:S05]  /*c9b0*/  @!P1 NANOSLEEP.SYNCS 0x989680 ;  /* 0x009896800000995d */ /* 0x004fea0003900000 */
[----:B------:R-:W2:Y:S02]  /*c9c0*/  @!P1 SYNCS.PHASECHK.TRANS64 P1, [R20+URZ+0x13250], R3 ;  /* 0x01325003140095a7 */ /* 0x000ea4000802007f */
[----:B--2---:R-:W-:Y:S05]  /*c9d0*/  @!P1 BRA `(.L_x_142) ;  /* 0xfffffffc00f09947 */ /* 0x004fea000383ffff */
[----:B------:R-:W-:Y:S05]  /*c9e0*/  BRA `(.L_x_141) ;  /* 0xffffff9800c87947 */ /* 0x000fea000383ffff */
.L_x_182:
[----:B------:R-:W-:Y:S02]  /*c9f0*/  IMAD.MOV.U32 R13, RZ, RZ, R7 ;  /* 0x000000ffff0d7224 */ /* 0x000fe400078e0007 */
[----:B------:R-:W-:Y:S02]  /*ca00*/  IMAD.MOV.U32 R12, RZ, RZ, RZ ;  /* 0x000000ffff0c7224 */ /* 0x000fe400078e00ff */
[----:B------:R-:W-:Y:S02]  /*ca10*/  IMAD.MOV.U32 R11, RZ, RZ, 0x1f ;  /* 0x0000001fff0b7424 */ /* 0x000fe400078e00ff */
[----:B------:R-:W-:-:S07]  /*ca20*/  IMAD.MOV.U32 R15, RZ, RZ, -0x1 ;  /* 0xffffffffff0f7424 */ /* 0x000fce00078e00ff */
[----:B------:R-:W-:Y:S05]  /*ca30*/  WARPSYNC.COLLECTIVE R15, `(.L_x_249) ;  /* 0x000000000f087348 */ /* 0x000fea0003c00000 */
[----:B------:R0:W1:Y:S02]  /*ca40*/  SHFL.IDX P6, R14, R13, R12, R11 ;  /* 0x0000000c0d0e7389 */ /* 0x00006400000c000b */
[----:B01----:R-:W-:Y:S01]  /*ca50*/  ENDCOLLECTIVE ;  /* 0x000000000000791b */ /* 0x003fe20003800000 */
.L_x_249:
[----:B------:R-:W-:Y:S05]  /*ca60*/  BRA `(.L_x_250) ;  /* 0xffffffd8004c7947 */ /* 0x000fea000383ffff */
.L_x_184:
[----:B------:R-:W-:Y:S01]  /*ca70*/  BSSY B0, `(.L_x_251) ;  /* 0x0000006000007945 */ /* 0x000fe20003800000 */
[----:B------:R-:W-:-:S07]  /*ca80*/  IMAD.MOV.U32 R15, RZ, RZ, -0x1 ;  /* 0xffffffffff0f7424 */ /* 0x000fce00078e00ff */
[----:B------:R-:W-:Y:S05]  /*ca90*/  WARPSYNC.COLLECTIVE R15, `(.L_x_252) ;  /* 0x000000000f0c7348 */ /* 0x000fea0003c00000 */
[----:B------:R-:W-:Y:S02]  /*caa0*/  ELECT P6, UR62, PT ;  /* 0x00000000003e782f */ /* 0x000fe400038c0000 */
[----:B------:R-:W-:Y:S01]  /*cab0*/  MOV R14, UR62 ;  /* 0x0000003e000e7c02 */ /* 0x000fe20008000f00 */
[----:B------:R-:W-:Y:S10]  /*cac0*/  ENDCOLLECTIVE ;  /* 0x000000000000791b */ /* 0x000ff40003800000 */
.L_x_252:
[----:B------:R-:W-:Y:S05]  /*cad0*/  BSYNC B0 ;  /* 0x0000000000007941 */ /* 0x000fea0003800000 */
.L_x_251:
[----:B------:R-:W-:Y:S05]  /*cae0*/  BRA `(.L_x_253) ;  /* 0xffffffd8004c7947 */ /* 0x000fea000383ffff */
.L_x_187:
[----:B0-----:R0:W1:Y:S02]  /*caf0*/  SYNCS.PHASECHK.TRANS64.TRYWAIT P2, [R5+URZ+0x13280], R2 ;  /* 0x01328002050075a7 */ /* 0x001064000804017f */
[----:B-1----:R-:W-:Y:S05]  /*cb00*/  @!P2 NANOSLEEP.SYNCS 0x989680 ;  /* 0x009896800000a95d */ /* 0x002fea0003900000 */
[----:B------:R-:W1:Y:S02]  /*cb10*/  @!P2 SYNCS.PHASECHK.TRANS64 P2, [R5+URZ+0x13280], R2 ;  /* 0x013280020500a5a7 */ /* 0x000e64000804007f */
[----:B-1----:R-:W-:Y:S05]  /*cb20*/  @!P2 BRA `(.L_x_187) ;  /* 0xfffffffc00f0a947 */ /* 0x002fea000383ffff */
[----:B------:R-:W-:Y:S05]  /*cb30*/  BRA `(.L_x_254) ;  /* 0xffffffd800a47947 */ /* 0x000fea000383ffff */
.L_x_189:
[----:B-1----:R1:W2:Y:S02]  /*cb40*/  SYNCS.PHASECHK.TRANS64.TRYWAIT P2, [R5+URZ+0x13240], R2 ;  /* 0x01324002050075a7 */ /* 0x0022a4000804017f */
[----:B--2---:R-:W-:Y:S05]  /*cb50*/  @!P2 NANOSLEEP.SYNCS 0x989680 ;  /* 0x009896800000a95d */ /* 0x004fea0003900000 */
[----:B------:R-:W2:Y:S02]  /*cb60*/  @!P2 SYNCS.PHASECHK.TRANS64 P2, [R5+URZ+0x13240], R2 ;  /* 0x013240020500a5a7 */ /* 0x000ea4000804007f */
[----:B--2---:R-:W-:Y:S05]  /*cb70*/  @!P2 BRA `(.L_x_189) ;  /* 0xfffffffc00f0a947 */ /* 0x004fea000383ffff */
[----:B------:R-:W-:Y:S05]  /*cb80*/  BRA `(.L_x_255) ;  /* 0xffffffd800f47947 */ /* 0x000fea000383ffff */
.L_x_192:
[----:B-1----:R-:W-:-:S04]  /*cb90*/  IMAD.U32 R3, RZ, RZ, UR40 ;  /* 0x00000028ff037e24 */ /* 0x002fc8000f8e00ff */
[----:B------:R1:W2:Y:S03]  /*cba0*/  SYNCS.PHASECHK.TRANS64.TRYWAIT P0, [R3+URZ+0x13220], R2 ;  /* 0x01322002030075a7 */ /* 0x0002a6000800017f */
[----:B--2---:R-:W-:Y:S05]  /*cbb0*/  @!P0 NANOSLEEP.SYNCS 0x989680 ;  /* 0x009896800000895d */ /* 0x004fea0003900000 */
[----:B------:R-:W2:Y:S02]  /*cbc0*/  @!P0 SYNCS.PHASECHK.TRANS64 P0, [R3+URZ+0x13220], R2 ;  /* 0x01322002030085a7 */ /* 0x000ea4000800007f */
[----:B--2---:R-:W-:Y:S05]  /*cbd0*/  @!P0 BRA `(.L_x_192) ;  /* 0xfffffffc00ec8947 */ /* 0x004fea000383ffff */
[----:B------:R-:W-:Y:S05]  /*cbe0*/  BRA `(.L_x_256) ;  /* 0xffffffdc00907947 */ /* 0x000fea000383ffff */
.L_x_198:
[----:B--2---:R2:W3:Y:S02]  /*cbf0*/  SYNCS.PHASECHK.TRANS64.TRYWAIT P0, [R9+URZ+0x13280], R10 ;  /* 0x0132800a090075a7 */ /* 0x0044e4000800017f */
[----:B---3--:R-:W-:Y:S05]  /*cc00*/  @!P0 NANOSLEEP.SYNCS 0x989680 ;  /* 0x009896800000895d */ /* 0x008fea0003900000 */
[----:B------:R-:W3:Y:S02]  /*cc10*/  @!P0 SYNCS.PHASECHK.TRANS64 P0, [R9+URZ+0x13280], R10 ;  /* 0x0132800a090085a7 */ /* 0x000ee4000800007f */
[----:B---3--:R-:W-:Y:S05]  /*cc20*/  @!P0 BRA `(.L_x_198) ;  /* 0xfffffffc00f08947 */ /* 0x008fea000383ffff */
[----:B------:R-:W-:Y:S05]  /*cc30*/  BRA `(.L_x_257) ;  /* 0xffffffe000387947 */ /* 0x000fea000383ffff */
.L_x_203:
[----:B0-----:R0:W1:Y:S02]  /*cc40*/  SYNCS.PHASECHK.TRANS64.TRYWAIT P0, [R9+URZ+0x13240], R10 ;  /* 0x0132400a090075a7 */ /* 0x001064000800017f */
[----:B-1----:R-:W-:Y:S05]  /*cc50*/  @!P0 NANOSLEEP.SYNCS 0x989680 ;  /* 0x009896800000895d */ /* 0x002fea0003900000 */
[----:B------:R-:W1:Y:S02]  /*cc60*/  @!P0 SYNCS.PHASECHK.TRANS64 P0, [R9+URZ+0x13240], R10 ;  /* 0x0132400a090085a7 */ /* 0x000e64000800007f */
[----:B-1----:R-:W-:Y:S05]  /*cc70*/  @!P0 BRA `(.L_x_203) ;  /* 0xfffffffc00f08947 */ /* 0x002fea000383ffff */
[----:B------:R-:W-:Y:S05]  /*cc80*/  BRA `(.L_x_258) ;  /* 0xffffffe000b07947 */ /* 0x000fea000383ffff */
.L_x_209:
[----:B-1----:R1:W2:Y:S02]  /*cc90*/  SYNCS.PHASECHK.TRANS64.TRYWAIT P2, [R12+URZ+0x13270], R5 ;  /* 0x013270050c0075a7 */ /* 0x0022a4000804017f */
[----:B--2---:R-:W-:Y:S05]  /*cca0*/  @!P2 NANOSLEEP.SYNCS 0x989680 ;  /* 0x009896800000a95d */ /* 0x004fea0003900000 */
[----:B------:R-:W2:Y:S02]  /*ccb0*/  @!P2 SYNCS.PHASECHK.TRANS64 P2, [R12+URZ+0x13270], R5 ;  /* 0x013270050c00a5a7 */ /* 0x000ea4000804007f */
[----:B--2---:R-:W-:Y:S05]  /*ccc0*/  @!P2 BRA `(.L_x_209) ;  /* 0xfffffffc00f0a947 */ /* 0x004fea000383ffff */
[----:B------:R-:W-:Y:S05]  /*ccd0*/  BRA `(.L_x_259) ;  /* 0xffffffe400447947 */ /* 0x000fea000383ffff */
.L_x_211:
[----:B-1----:R1:W2:Y:S02]  /*cce0*/  SYNCS.PHASECHK.TRANS64.TRYWAIT P2, [R12+URZ+0x13260], R5 ;  /* 0x013260050c0075a7 */ /* 0x0022a4000804017f */
[----:B--2---:R-:W-:Y:S05]  /*ccf0*/  @!P2 NANOSLEEP.SYNCS 0x989680 ;  /* 0x009896800000a95d */ /* 0x004fea0003900000 */
[----:B------:R-:W2:Y:S02]  /*cd00*/  @!P2 SYNCS.PHASECHK.TRANS64 P2, [R12+URZ+0x13260], R5 ;  /* 0x013260050c00a5a7 */ /* 0x000ea4000804007f */
[----:B--2---:R-:W-:Y:S05]  /*cd10*/  @!P2 BRA `(.L_x_211) ;  /* 0xfffffffc00f0a947 */ /* 0x004fea000383ffff */
[----:B------:R-:W-:Y:S05]  /*cd20*/  BRA `(.L_x_260) ;  /* 0xffffffe4004c7947 */ /* 0x000fea000383ffff */
.L_x_218:
[----:B-1----:R1:W2:Y:S02]  /*cd30*/  SYNCS.PHASECHK.TRANS64.TRYWAIT P0, [R2+URZ+0x13270], R3 ;  /* 0x01327003020075a7 */ /* 0x0022a4000800017f */
[----:B--2---:R-:W-:Y:S05]  /*cd40*/  @!P0 NANOSLEEP.SYNCS 0x989680 ;  /* 0x009896800000895d */ /* 0x004fea0003900000 */
[----:B------:R-:W2:Y:S02]  /*cd50*/  @!P0 SYNCS.PHASECHK.TRANS64 P0, [R2+URZ+0x13270], R3 ;  /* 0x01327003020085a7 */ /* 0x000ea4000800007f */
[----:B--2---:R-:W-:Y:S05]  /*cd60*/  @!P0 BRA `(.L_x_218) ;  /* 0xfffffffc00f08947 */ /* 0x004fea000383ffff */
[----:B------:R-:W-:Y:S05]  /*cd70*/  BRA `(.L_x_261) ;  /* 0xffffffe800747947 */ /* 0x000fea000383ffff */
.L_x_220:
[----:B-1----:R1:W2:Y:S02]  /*cd80*/  SYNCS.PHASECHK.TRANS64.TRYWAIT P0, [R2+URZ+0x13260], R5 ;  /* 0x01326005020075a7 */ /* 0x0022a4000800017f */
[----:B--2---:R-:W-:Y:S05]  /*cd90*/  @!P0 NANOSLEEP.SYNCS 0x989680 ;  /* 0x009896800000895d */ /* 0x004fea0003900000 */
[----:B------:R-:W2:Y:S02]  /*cda0*/  @!P0 SYNCS.PHASECHK.TRANS64 P0, [R2+URZ+0x13260], R5 ;  /* 0x01326005020085a7 */ /* 0x000ea4000800007f */
[----:B--2---:R-:W-:Y:S05]  /*cdb0*/  @!P0 BRA `(.L_x_220) ;  /* 0xfffffffc00f08947 */ /* 0x004fea000383ffff */
[----:B------:R-:W-:Y:S05]  /*cdc0*/  BRA `(.L_x_262) ;  /* 0xffffffe800807947 */ /* 0x000fea000383ffff */
.L_x_233:
[----:B0-----:R0:W1:Y:S02]  /*cdd0*/  SYNCS.PHASECHK.TRANS64.TRYWAIT P0, [R7+URZ+0x13220], R0 ;  /* 0x01322000070075a7 */ /* 0x001064000800017f */
[----:B-1----:R-:W-:Y:S05]  /*cde0*/  @!P0 NANOSLEEP.SYNCS 0x989680 ;  /* 0x009896800000895d */ /* 0x002fea0003900000 */
[----:B------:R-:W1:Y:S02]  /*cdf0*/  @!P0 SYNCS.PHASECHK.TRANS64 P0, [R7+URZ+0x13220], R0 ;  /* 0x01322000070085a7 */ /* 0x000e64000800007f */
[----:B-1----:R-:W-:Y:S05]  /*ce00*/  @!P0 BRA `(.L_x_233) ;  /* 0xfffffffc00f08947 */ /* 0x002fea000383ffff */
[----:B------:R-:W-:Y:S05]  /*ce10*/  BRA `(.L_x_263) ;  /* 0xfffffff400b87947 */ /* 0x000fea000383ffff */
.L_x_234:
[----:B------:R-:W1:Y:S01]  /*ce20*/  S2R R2, SR_TID.X ;  /* 0x0000000000027919 */ /* 0x000e620000002100 */
[----:B------:R-:W-:Y:S01]  /*ce30*/  BSSY B0, `(.L_x_264) ;  /* 0x000000a000007945 */ /* 0x000fe20003800000 */
[----:B------:R-:W-:Y:S02]  /*ce40*/  IMAD.MOV.U32 R12, RZ, RZ, RZ ;  /* 0x000000ffff0c7224 */ /* 0x000fe400078e00ff */
[----:B------:R-:W-:Y:S02]  /*ce50*/  IMAD.MOV.U32 R11, RZ, RZ, 0x1f ;  /* 0x0000001fff0b7424 */ /* 0x000fe400078e00ff */
[----:B------:R-:W-:Y:S01]  /*ce60*/  IMAD.MOV.U32 R15, RZ, RZ, -0x1 ;  /* 0xffffffffff0f7424 */ /* 0x000fe200078e00ff */
[----:B-1----:R-:W-:-:S04]  /*ce70*/  SHF.R.U32.HI R2, RZ, 0x5, R2 ;  /* 0x00000005ff027819 */ /* 0x002fc80000011602 */
[----:B------:R-:W-:-:S05]  /*ce80*/  LOP3.LUT R2, R2, 0x3, RZ, 0xc0, !PT ;  /* 0x0000000302027812 */ /* 0x000fca00078ec0ff */
[----:B------:R-:W-:-:S07]  /*ce90*/  IMAD.MOV.U32 R13, RZ, RZ, R2 ;  /* 0x000000ffff0d7224 */ /* 0x000fce00078e0002 */
[----:B0-----:R-:W-:Y:S05]  /*cea0*/  WARPSYNC.COLLECTIVE R15, `(.L_x_265) ;  /* 0x000000000f087348 */ /* 0x001fea0003c00000 */
[----:B------:R1:W2:Y:S02]  /*ceb0*/  SHFL.IDX P6, R14, R13, R12, R11 ;  /* 0x0000000c0d0e7389 */ /* 0x0002a400000c000b */
[----:B012---:R-:W-:Y:S01]  /*cec0*/  ENDCOLLECTIVE ;  /* 0x000000000000791b */ /* 0x007fe20003800000 */
.L_x_265:
[----:B------:R-:W-:Y:S05]  /*ced0*/  BSYNC B0 ;  /* 0x0000000000007941 */ /* 0x000fea0003800000 */
.L_x_264:
[----:B------:R-:W-:Y:S05]  /*cee0*/  BRA `(.L_x_266) ;  /* 0xfffffff400a07947 */ /* 0x000fea000383ffff */
.L_x_237:
[----:B------:R-:W-:Y:S01]  /*cef0*/  BSSY B1, `(.L_x_267) ;  /* 0x0000006000017945 */ /* 0x000fe20003800000 */
[----:B------:R-:W-:-:S07]  /*cf00*/  IMAD.MOV.U32 R15, RZ, RZ, -0x1 ;  /* 0xffffffffff0f7424 */ /* 0x000fce00078e00ff */
[----:B0-----:R-:W-:Y:S05]  /*cf10*/  WARPSYNC.COLLECTIVE R15, `(.L_x_268) ;  /* 0x000000000f0c7348 */ /* 0x001fea0003c00000 */
[----:B------:R-:W-:Y:S02]  /*cf20*/  ELECT P6, UR62, PT ;  /* 0x00000000003e782f */ /* 0x000fe400038c0000 */
[----:B------:R-:W-:Y:S01]  /*cf30*/  MOV R14, UR62 ;  /* 0x0000003e000e7c02 */ /* 0x000fe20008000f00 */
[----:B0-----:R-:W-:Y:S10]  /*cf40*/  ENDCOLLECTIVE ;  /* 0x000000000000791b */ /* 0x001ff40003800000 */
.L_x_268:
[----:B------:R-:W-:Y:S05]  /*cf50*/  BSYNC B1 ;  /* 0x0000000000017941 */ /* 0x000fea0003800000 */
.L_x_267:
[----:B------:R-:W-:Y:S05]  /*cf60*/  BRA `(.L_x_269) ;  /* 0xfffffff400987947 */ /* 0x000fea000383ffff */
.L_x_239:
[----:B0-----:R0:W1:Y:S02]  /*cf70*/  SYNCS.PHASECHK.TRANS64.TRYWAIT P1, [R5+URZ], R4 ;  /* 0x00000004050075a7 */ /* 0x001064000802017f */
[----:B-1----:R-:W-:Y:S05]  /*cf80*/  @!P1 NANOSLEEP.SYNCS 0x989680 ;  /* 0x009896800000995d */ /* 0x002fea0003900000 */
[----:B------:R-:W1:Y:S02]  /*cf90*/  @!P1 SYNCS.PHASECHK.TRANS64 P1, [R5+URZ], R4 ;  /* 0x00000004050095a7 */ /* 0x000e64000802007f */
[----:B-1----:R-:W-:Y:S05]  /*cfa0*/  @!P1 BRA `(.L_x_239) ;  /* 0xfffffffc00f09947 */ /* 0x002fea000383ffff */
[----:B------:R-:W-:Y:S05]  /*cfb0*/  BRA `(.L_x_270) ;  /* 0xfffffff400cc7947 */ /* 0x000fea000383ffff */
.L_x_240:
[----:B-1----:R1:W2:Y:S02]  /*cfc0*/  SYNCS.PHASECHK.TRANS64.TRYWAIT P1, [R3+URZ], R0 ;  /* 0x00000000030075a7 */ /* 0x0022a4000802017f */
[----:B--2---:R-:W-:Y:S05]  /*cfd0*/  @!P1 NANOSLEEP.SYNCS 0x989680 ;  /* 0x009896800000995d */ /* 0x004fea0003900000 */
[----:B------:R-:W2:Y:S02]  /*cfe0*/  @!P1 SYNCS.PHASECHK.TRANS64 P1, [R3+URZ], R0 ;  /* 0x00000000030095a7 */ /* 0x000ea4000802007f */
[----:B--2---:R-:W-:Y:S05]  /*cff0*/  @!P1 BRA `(.L_x_240) ;  /* 0xfffffffc00f09947 */ /* 0x004fea000383ffff */
[----:B------:R-:W-:Y:S05]  /*d000*/  BRA `(.L_x_271) ;  /* 0xfffffff400c07947 */ /* 0x000fea000383ffff */
.L_x_242:
[----:B-1----:R1:W2:Y:S02]  /*d010*/  SYNCS.PHASECHK.TRANS64.TRYWAIT P1, [R3+URZ+0x13260], R4 ;  /* 0x01326004030075a7 */ /* 0x0022a4000802017f */
[----:B--2---:R-:W-:Y:S05]  /*d020*/  @!P1 NANOSLEEP.SYNCS 0x989680 ;  /* 0x009896800000995d */ /* 0x004fea0003900000 */
[----:B------:R-:W2:Y:S02]  /*d030*/  @!P1 SYNCS.PHASECHK.TRANS64 P1, [R3+URZ+0x13260], R4 ;  /* 0x01326004030095a7 */ /* 0x000ea4000802007f */
[----:B--2---:R-:W-:Y:S05]  /*d040*/  @!P1 BRA `(.L_x_242) ;  /* 0xfffffffc00f09947 */ /* 0x004fea000383ffff */
[----:B------:R-:W-:Y:S05]  /*d050*/  BRA `(.L_x_272) ;  /* 0xfffffff400c07947 */ /* 0x000fea000383ffff */
.L_x_244:
[----:B0-----:R0:W2:Y:S02]  /*d060*/  SYNCS.PHASECHK.TRANS64.TRYWAIT P1, [R5+URZ+0x13260], R0 ;  /* 0x01326000050075a7 */ /* 0x0010a4000802017f */
[----:B--2---:R-:W-:Y:S05]  /*d070*/  @!P1 NANOSLEEP.SYNCS 0x989680 ;  /* 0x009896800000995d */ /* 0x004fea0003900000 */
[----:B------:R-:W2:Y:S02]  /*d080*/  @!P1 SYNCS.PHASECHK.TRANS64 P1, [R5+URZ+0x13260], R0 ;  /* 0x01326000050095a7 */ /* 0x000ea4000802007f */
[----:B--2---:R-:W-:Y:S05]  /*d090*/  @!P1 BRA `(.L_x_244) ;  /* 0xfffffffc00f09947 */ /* 0x004fea000383ffff */
[----:B------:R-:W-:Y:S05]  /*d0a0*/  BRA `(.L_x_273) ;  /* 0xfffffff400c07947 */ /* 0x000fea000383ffff */
.L_x_246:
[----:B--2---:R2:W3:Y:S02]  /*d0b0*/  SYNCS.PHASECHK.TRANS64.TRYWAIT P0, [R3+URZ+0x13280], R4 ;  /* 0x01328004030075a7 */ /* 0x0044e4000800017f */
[----:B---3--:R-:W-:Y:S05]  /*d0c0*/  @!P0 NANOSLEEP.SYNCS 0x989680 ;  /* 0x009896800000895d */ /* 0x008fea0003900000 */
[----:B------:R-:W3:Y:S02]  /*d0d0*/  @!P0 SYNCS.PHASECHK.TRANS64 P0, [R3+URZ+0x13280], R4 ;  /* 0x01328004030085a7 */ /* 0x000ee4000800007f */
[----:B---3--:R-:W-:Y:S05]  /*d0e0*/  @!P0 BRA `(.L_x_246) ;  /* 0xfffffffc00f08947 */ /* 0x008fea000383ffff */
[----:B------:R-:W-:Y:S05]  /*d0f0*/  BRA `(.L_x_247) ;  /* 0xfffffff400bc7947 */ /* 0x000fea000383ffff */
.L_x_274:
        /* <DEDUP_REMOVED lines=16> */
.L_x_2164:


//--------------------- .text._ZN7cutlass13device_kernelIN5flash11enable_sm90INS1_16FlashAttnFwdSm90INS1_25CollectiveMainloopFwdSm90ILi2EN4cute5tupleIJNS5_1CILi1EEES8_S8_EEENS6_IJNS7_ILi192EEENS7_ILi160EEENS7_ILi64EEEEEELi64ENS_12float_e4m3_tEfNS_4arch4Sm90ELb0ELb0ELb0ELb1ELb0ELb1ELb0ELb1ELb1ELb0ELb0ELb0EEENS1_21CollectiveEpilogueFwdINS6_IJSA_SC_SB_EEES9_NS_10bfloat16_tESG_Li384ELb1ELb0ELb0ELb1EEENS1_36VarlenDynamicPersistentTileSchedulerILi192ELi160ELi384ELi128ELb0ELb0ELb1ELb0ELb1ELb1EEEEEEEEEvNT_6ParamsE --------------------------
	.section	.text._ZN7cutlass13device_kernelIN5flash11enable_sm90INS1_16FlashAttnFwdSm90INS1_25CollectiveMainloopFwdSm90ILi2EN4cute5tupleIJNS5_1CILi1EEES8_S8_EEENS6_IJNS7_ILi192EEENS7_ILi160EEENS7_ILi64EEEEEELi64ENS_12float_e4m3_tEfNS_4arch4Sm90ELb0ELb0ELb0ELb1ELb0ELb1ELb0ELb1ELb1ELb0ELb0ELb0EEENS1_21CollectiveEpilogueFwdINS6_IJSA_SC_SB_EEES9_NS_10bfloat16_tESG_Li384ELb1ELb0ELb0ELb1EEENS1_36VarlenDynamicPersistentTileSchedulerILi192ELi160ELi384ELi128ELb0ELb0ELb1ELb0ELb1ELb1EEEEEEEEEvNT_6ParamsE,"ax",@progbits
	.align	128
.text._ZN7cutlass13device_kernelIN5flash11enable_sm90INS1_16FlashAttnFwdSm90INS1_25CollectiveMainloopFwdSm90ILi2EN4cute5tupleIJNS5_1CILi1EEES8_S8_EEENS6_IJNS7_ILi192EEENS7_ILi160EEENS7_ILi64EEEEEELi64ENS_12float_e4m3_tEfNS_4arch4Sm90ELb0ELb0ELb0ELb1ELb0ELb1ELb0ELb1ELb1ELb0ELb0ELb0EEENS1_21CollectiveEpilogueFwdINS6_IJSA_SC_SB_EEES9_NS_10bfloat16_tESG_Li384ELb1ELb0ELb0ELb1EEENS1_36VarlenDynamicPersistentTileSchedulerILi192ELi160ELi384ELi128ELb0ELb0ELb1ELb0ELb1ELb1EEEEEEEEEvNT_6ParamsE:
        .type           _ZN7cutlass13device_kernelIN5flash11enable_sm90INS1_16FlashAttnFwdSm90INS1_25CollectiveMainloopFwdSm90ILi2EN4cute5tupleIJNS5_1CILi1EEES8_S8_EEENS6_IJNS7_ILi192EEENS7_ILi160EEENS7_ILi64EEEEEELi64ENS_12float_e4m3_tEfNS_4arch4Sm90ELb0ELb0ELb0ELb1ELb0ELb1ELb0ELb1ELb1ELb0ELb0ELb0EEENS1_21CollectiveEpilogueFwdINS6_IJSA_SC_SB_EEES9_NS_10bfloat16_tESG_Li384ELb1ELb0ELb0ELb1EEENS1_36VarlenDynamicPersistentTileSchedulerILi192ELi160ELi384ELi128ELb0ELb0ELb1ELb0ELb1ELb1EEEEEEEEEvNT_6ParamsE,@function
        .size           _ZN7cutlass13device_kernelIN5flash11enable_sm90INS1_16FlashAttnFwdSm90INS1_25CollectiveMainloopFwdSm90ILi2EN4cute5tupleIJNS5_1CILi1EEES8_S8_EEENS6_IJNS7_ILi192EEENS7_ILi160EEENS7_ILi64EEEEEELi64ENS_12float_e4m3_tEfNS_4arch4Sm90ELb0ELb0ELb0ELb1ELb0ELb1ELb0ELb1ELb1ELb0ELb0ELb0EEENS1_21CollectiveEpilogueFwdINS6_IJSA_SC_SB_EEES9_NS_10bfloat16_tESG_Li384ELb1ELb0ELb0ELb1EEENS1_36VarlenDynamicPersistentTileSchedulerILi192ELi160ELi384ELi128ELb0ELb0ELb1ELb0ELb1ELb1EEEEEEEEEvNT_6ParamsE,(.L_x_2165 - _ZN7cutlass13device_kernelIN5flash11enable_sm90INS1_16FlashAttnFwdSm90INS1_25CollectiveMainloopFwdSm90ILi2EN4cute5tupleIJNS5_1CILi1EEES8_S8_EEENS6_IJNS7_ILi192EEENS7_ILi160EEENS7_ILi64EEEEEELi64ENS_12float_e4m3_tEfNS_4arch4Sm90ELb0ELb0ELb0ELb1ELb0ELb1ELb0ELb1ELb1ELb0ELb0ELb0EEENS1_21CollectiveEpilogueFwdINS6_IJSA_SC_SB_EEES9_NS_10bfloat16_tESG_Li384ELb1ELb0ELb0ELb1EEENS1_36VarlenDynamicPersistentTileSchedulerILi192ELi160ELi384ELi128ELb0ELb0ELb1ELb0ELb1ELb1EEEEEEEEEvNT_6ParamsE)
        .other          _ZN7cutlass13device_kernelIN5flash11enable_sm90INS1_16FlashAttnFwdSm90INS1_25CollectiveMainloopFwdSm90ILi2EN4cute5tupleIJNS5_1CILi1EEES8_S8_EEENS6_IJNS7_ILi192EEENS7_ILi160EEENS7_ILi64EEEEEELi64ENS_12float_e4m3_tEfNS_4arch4Sm90ELb0ELb0ELb0ELb1ELb0ELb1ELb0ELb1ELb1ELb0ELb0ELb0EEENS1_21CollectiveEpilogueFwdINS6_IJSA_SC_SB_EEES9_NS_10bfloat16_tESG_Li384ELb1ELb0ELb0ELb1EEENS1_36VarlenDynamicPersistentTileSchedulerILi192ELi160ELi384ELi128ELb0ELb0ELb1ELb0ELb1ELb1EEEEEEEEEvNT_6ParamsE,@"STO_CUDA_ENTRY STV_DEFAULT"
_ZN7cutlass13device_kernelIN5flash11enable_sm90INS1_16FlashAttnFwdSm90INS1_25CollectiveMainloopFwdSm90ILi2EN4cute5tupleIJNS5_1CILi1EEES8_S8_EEENS6_IJNS7_ILi192EEENS7_ILi160EEENS7_ILi64EEEEEELi64ENS_12float_e4m3_tEfNS_4arch4Sm90ELb0ELb0ELb0ELb1ELb0ELb1ELb0ELb1ELb1ELb0ELb0ELb0EEENS1_21CollectiveEpilogueFwdINS6_IJSA_SC_SB_EEES9_NS_10bfloat16_tESG_Li384ELb1ELb0ELb0ELb1EEENS1_36VarlenDynamicPersistentTileSchedulerILi192ELi160ELi384ELi128ELb0ELb0ELb1ELb0ELb1ELb1EEEEEEEEEvNT_6ParamsE:
[----:B------:R-:W0:Y:S02]  /*0000*/  LDC R1, c[0x0][0x28] ;  /* 0x00000a00ff017b82 */ /* 0x000e240000000800 */
[----:B0-----:R-:W-:Y:S01]  /*0010*/  VIADD R1, R1, 0xffffffa0 ;  /* 0xffffffa001017836 */ /* 0x001fe20000000000 */
[----:B------:R-:W0:Y:S01]  /*0020*/  S2R R3, SR_TID.X ;  /* 0x0000000000037919 */ /* 0x000e220000002100 */
[----:B------:R-:W-:Y:S01]  /*0030*/  ELECT P0, URZ, PT ;  /* 0x00000000003f782f */ /* 0x000fe20003800000 */
[----:B------:R-:W-:Y:S01]  /*0040*/  BSSY B0, `(.L_x_275) ;  /* 0x0000017000007945 */ /* 0x000fe20003800000 */
[--C-:B0-----:R-:W-:Y:S02]  /*0050*/  SHF.R.U32.HI R0, RZ, 0x5, R3.reuse ;  /* 0x00000005ff007819 */ /* 0x101fe40000011603 */
[----:B------:R-:W-:-:S03]  /*0060*/  SHF.R.U32.HI R3, RZ, 0x7, R3 ;  /* 0x00000007ff037819 */ /* 0x000fc60000011603 */
[----:B------:R-:W0:Y:S02]  /*0070*/  SHFL.IDX PT, R2, R0, RZ, 0x1f ;  /* 0x00001fff00027589 */ /* 0x000e2400000e0000 */
[----:B0-----:R-:W-:-:S13]  /*0080*/  ISETP.EQ.AND P0, PT, R2, RZ, P0 ;  /* 0x000000ff0200720c */ /* 0x001fda0000702270 */
[----:B------:R-:W-:Y:S05]  /*0090*/  @!P0 BRA `(.L_x_276) ;  /* 0x0000000000448947 */ /* 0x000fea0003800000 */
[----:B------:R-:W-:Y:S02]  /*00a0*/  ULDC.64 UR4, c[0x0][0x198] ;  /* 0x0000660000047ab9 */ /* 0x000fe40000000a00 */
[----:B------:R-:W-:Y:S02]  /*00b0*/  UIADD3 UR6, UP0, UR4, 0x270, URZ ;  /* 0x0000027004067890 */ /* 0x000fe4000ff1e03f */
[----:B------:R-:W-:Y:S02]  /*00c0*/  UIADD3 UR8, UP1, UR4, 0x370, URZ ;  /* 0x0000037004087890 */ /* 0x000fe4000ff3e03f */
[----:B------:R-:W-:Y:S02]  /*00d0*/  UIADD3 UR10, UP2, UR4, 0x470, URZ ;  /* 0x00000470040a7890 */ /* 0x000fe4000ff5e03f */
[----:B------:R-:W-:Y:S02]  /*00e0*/  UIADD3 UR12, UP3, UR4, 0x570, URZ ;  /* 0x00000570040c7890 */ /* 0x000fe4000ff7e03f */
[----:B------:R-:W-:-:S02]  /*00f0*/  UIADD3 UR4, UP4, UR4, 0x670, URZ ;  /* 0x0000067004047890 */ /* 0x000fc4000ff9e03f */
[----:B------:R-:W-:Y:S02]  /*0100*/  UIADD3.X UR7, URZ, UR5, URZ, UP0, !UPT ;  /* 0x000000053f077290 */ /* 0x000fe400087fe43f */
[----:B------:R-:W-:Y:S02]  /*0110*/  UIADD3.X UR9, URZ, UR5, URZ, UP1, !UPT ;  /* 0x000000053f097290 */ /* 0x000fe40008ffe43f */
[----:B------:R-:W-:Y:S02]  /*0120*/  UIADD3.X UR11, URZ, UR5, URZ, UP2, !UPT ;  /* 0x000000053f0b7290 */ /* 0x000fe400097fe43f */
[----:B------:R-:W-:Y:S02]  /*0130*/  UIADD3.X UR13, URZ, UR5, URZ, UP3, !UPT ;  /* 0x000000053f0d7290 */ /* 0x000fe40009ffe43f */
[----:B------:R-:W-:Y:S01]  /*0140*/  UIADD3.X UR5, URZ, UR5, URZ, UP4, !UPT ;  /* 0x000000053f057290 */ /* 0x000fe2000a7fe43f */
[----:B------:R0:W-:Y:S02]  /*0150*/  UTMACCTL.PF [UR6] ;  /* 0x00000000060079b9 */ /* 0x0001e40008040000 */
[----:B------:R0:W-:Y:S02]  /*0160*/  UTMACCTL.PF [UR8] ;  /* 0x00000000080079b9 */ /* 0x0001e40008040000 */
[----:B------:R0:W-:Y:S02]  /*0170*/  UTMACCTL.PF [UR10] ;  /* 0x000000000a0079b9 */ /* 0x0001e40008040000 */
[----:B------:R0:W-:Y:S02]  /*0180*/  UTMACCTL.PF [UR12] ;  /* 0x000000000c0079b9 */ /* 0x0001e40008040000 */
[----:B------:R0:W-:Y:S02]  /*0190*/  UTMACCTL.PF [UR4] ;  /* 0x00000000040079b9 */ /* 0x0001e40008040000 */
[----:B0-----:R-:W-:Y:S01]  /*01a0*/  NOP ;  /* 0x0000000000007918 */ /* 0x001fe20000000000 */
.L_x_276:
[----:B------:R-:W-:Y:S05]  /*01b0*/  BSYNC B0 ;  /* 0x0000000000007941 */ /* 0x000fea0003800000 */
.L_x_275:
        /* <DEDUP_REMOVED lines=41> */
.L_x_277:
        /* <DEDUP_REMOVED lines=22> */
.L_x_278:
        /* <DEDUP_REMOVED lines=18> */
.L_x_279:
        /* <DEDUP_REMOVED lines=22> */
.L_x_280:
        /* <DEDUP_REMOVED lines=22> */
.L_x_281:
[----:B------:R-:W-:Y:S01]  /*0990*/  PLOP3.LUT P0, PT, PT, PT, UP0, 0x80, 0x0 ;  /* 0x000000000000781c */ /* 0x000fe20003f0f008 */
[----:B------:R-:W-:Y:S01]  /*09a0*/  UMOV UR37, 0x1 ;  /* 0x0000000100257882 */ /* 0x000fe20000000000 */
[----:B------:R-:W-:Y:S01]  /*09b0*/  NOP ;  /* 0x0000000000007918 */ /* 0x000fe20000000000 */
[----:B------:R-:W-:Y:S01]  /*09c0*/  USEL UR37, UR37, 0x2, !UP0 ;  /* 0x0000000225257887 */ /* 0x000fe2000c000000 */
[----:B------:R-:W-:Y:S01]  /*09d0*/  BSSY B8, `(.L_x_282) ;  /* 0x0001377000087945 */ /* 0x000fe20003800000 */
[----:B------:R-:W-:Y:S01]  /*09e0*/  ULDC.64 UR42, c[0x0][0x208] ;  /* 0x00008200002a7ab9 */ /* 0x000fe20000000a00 */
[----:B012-4-:R-:W-:Y:S07]  /*09f0*/  BAR.SYNC.DEFER_BLOCKING 0x0 ;  /* 0x0000000000007b1d */ /* 0x017fee0000010000 */
[----:B------:R-:W-:Y:S05]  /*0a00*/  @!P0 BRA `(.L_x_283) ;  /* 0x000000e400d88947 */ /* 0x000fea0003800000 */
.L_x_284:
[----:B------:R-:W-:-:S08]  /*0a10*/  NOP ;  /* 0x0000000000007918 */ /* 0x000fd00000000000 */
[----:B------:R-:W0:Y:S02]  /*0a20*/  USETMAXREG.TRY_ALLOC.CTAPOOL UP0, 0xa0 ;  /* 0x000000a0000079c8 */ /* 0x000e240008000600 */
[----:B0-----:R-:W-:-:S13]  /*0a30*/  PLOP3.LUT P0, PT, PT, PT, UP0, 0x80, 0x0 ;  /* 0x000000000000781c */ /* 0x001fda0003f0f008 */
[----:B------:R-:W-:Y:S05]  /*0a40*/  @!P0 BRA `(.L_x_284) ;  /* 0xfffffffc00f08947 */ /* 0x000fea000383ffff */
[----:B------:R-:W0:Y:S08]  /*0a50*/  S2UR UR4, SR_CgaCtaId ;  /* 0x00000000000479c3 */ /* 0x000e300000008800 */
[----:B------:R-:W-:Y:S06]  /*0a60*/  BAR.ARV 0x8, 0x1a0 ;  /* 0x0206800000007b1d */ /* 0x000fec0000002000 */
[----:B------:R-:W-:-:S02]  /*0a70*/  MOV R16, 0x400 ;  /* 0x0000040000107802 */ /* 0x000fc40000000f00 */
[----:B------:R-:W-:Y:S01]  /*0a80*/  BAR.SYNC.DEFER_BLOCKING 0x5, 0x200 ;  /* 0x0148000000007b1d */ /* 0x000fe20000010000 */
[----:B0-----:R-:W-:-:S05]  /*0a90*/  IMAD.U32 R0, RZ, RZ, UR4 ;  /* 0x00000004ff007e24 */ /* 0x001fca000f8e00ff */
[----:B------:R-:W-:Y:S01]  /*0aa0*/  ULDC UR4, c[0x0][0xc14] ;  /* 0x0003050000047ab9 */ /* 0x000fe20000000800 */
[----:B------:R-:W-:Y:S01]  /*0ab0*/  LEA R16, R0, R16, 0x18 ;  /* 0x0000001000107211 */ /* 0x000fe200078ec0ff */
[----:B------:R-:W-:Y:S04]  /*0ac0*/  STL [R1+0x14], R0 ;  /* 0x0000140001007387 */ /* 0x000fe80000100800 */
[----:B------:R-:W0:Y:S01]  /*0ad0*/  LDS.128 R24, [R16+0x132d0] ;  /* 0x0132d00010187984 */ /* 0x000e220000000c00 */
[----:B------:R-:W-:Y:S06]  /*0ae0*/  BAR.ARV 0x4, 0x200 ;  /* 0x0108000000007b1d */ /* 0x000fec0000002000 */
[----:B0-----:R-:W-:-:S13]  /*0af0*/  ISETP.GE.AND P0, PT, R27, UR4, PT ;  /* 0x000000041b007c0c */ /* 0x001fda000bf06270 */
[----:B------:R-:W-:Y:S05]  /*0b00*/  @P0 BRA `(.L_x_285) ;  /* 0x00000134008c0947 */ /* 0x000fea0003800000 */
[----:B------:R-:W0:Y:S01]  /*0b10*/  S2R R0, SR_TID.X ;  /* 0x0000000000007919 */ /* 0x000e220000002100 */
[----:B------:R-:W-:Y:S01]  /*0b20*/  CS2R R156, SRZ ;  /* 0x00000000009c7805 */ /* 0x000fe2000001ff00 */
[----:B------:R-:W-:Y:S01]  /*0b30*/  ULOP3.LUT UR36, UR37, 0x1, URZ, 0xfc, !UPT ;  /* 0x0000000125247892 */ /* 0x000fe2000f8efc3f */
[----:B0-----:R-:W-:-:S05]  /*0b40*/  VIADD R14, R0, 0xffffff80 ;  /* 0xffffff80000e7836 */ /* 0x001fca0000000000 */
[----:B------:R-:W-:-:S04]  /*0b50*/  SHF.R.S32.HI R0, RZ, 0x1f, R14 ;  /* 0x0000001fff007819 */ /* 0x000fc8000001140e */
[CC--:B------:R-:W-:Y:S02]  /*0b60*/  LEA.HI R2, R0.reuse, R14.reuse, RZ, 0x7 ;  /* 0x0000000e00027211 */ /* 0x0c0fe400078f38ff */
[-C--:B------:R-:W-:Y:S02]  /*0b70*/  LEA.HI R3, R0, R14.reuse, RZ, 0x5 ;  /* 0x0000000e00037211 */ /* 0x080fe400078f28ff */
[----:B------:R-:W-:Y:S02]  /*0b80*/  LOP3.LUT R5, R2, 0xffffff80, RZ, 0xc0, !PT ;  /* 0xffffff8002057812 */ /* 0x000fe400078ec0ff */
[----:B------:R-:W-:Y:S01]  /*0b90*/  LEA.HI R7, R0, R14, RZ, 0x4 ;  /* 0x0000000e00077211 */ /* 0x000fe200078f20ff */
[----:B------:R-:W-:Y:S01]  /*0ba0*/  IMAD.SHL.U32 R4, R3, 0x20, RZ ;  /* 0x0000002003047824 */ /* 0x000fe200078e00ff */
[----:B------:R-:W-:Y:S01]  /*0bb0*/  SHF.R.S32.HI R15, RZ, 0x7, R2 ;  /* 0x00000007ff0f7819 */ /* 0x000fe20000011402 */
[----:B------:R-:W-:Y:S01]  /*0bc0*/  IMAD.IADD R17, R14, 0x1, -R5 ;  /* 0x000000010e117824 */ /* 0x000fe200078e0a05 */
[----:B------:R-:W-:-:S02]  /*0bd0*/  LOP3.LUT R3, R7, 0x3fffff0, RZ, 0xc0, !PT ;  /* 0x03fffff007037812 */ /* 0x000fc400078ec0ff */
[----:B------:R-:W-:Y:S02]  /*0be0*/  LOP3.LUT R6, R4, 0xfffffc00, RZ, 0xc0, !PT ;  /* 0xfffffc0004067812 */ /* 0x000fe400078ec0ff */
[----:B------:R-:W-:Y:S01]  /*0bf0*/  SHF.R.S32.HI R9, RZ, 0x1f, R17 ;  /* 0x0000001fff097819 */ /* 0x000fe20000011411 */
[C---:B------:R-:W-:Y:S01]  /*0c00*/  IMAD.IADD R3, R14.reuse, 0x1, -R3 ;  /* 0x000000010e037824 */ /* 0x040fe200078e0a03 */
[----:B------:R-:W-:Y:S02]  /*0c10*/  LEA.HI R4, R14, R14, RZ, 0x1 ;  /* 0x0000000e0e047211 */ /* 0x000fe400078f08ff */
[----:B------:R-:W-:Y:S01]  /*0c20*/  LEA.HI R11, R9, R17, RZ, 0x2 ;  /* 0x00000011090b7211 */ /* 0x000fe200078f10ff */
[----:B------:R-:W-:Y:S01]  /*0c30*/  IMAD R10, R3, 0x40, R6 ;  /* 0x00000040030a7824 */ /* 0x000fe200078e0206 */
[----:B------:R-:W-:Y:S02]  /*0c40*/  SHF.R.S32.HI R23, RZ, 0x1, R4 ;  /* 0x00000001ff177819 */ /* 0x000fe40000011404 */
[----:B------:R-:W-:-:S02]  /*0c50*/  SHF.R.S32.HI R12, RZ, 0x2, R11 ;  /* 0x00000002ff0c7819 */ /* 0x000fc4000001140b */
[----:B------:R-:W-:Y:S02]  /*0c60*/  SHF.R.S32.HI R13, RZ, 0x1f, R11 ;  /* 0x0000001fff0d7819 */ /* 0x000fe4000001140b */
[----:B------:R-:W-:Y:S02]  /*0c70*/  LEA.HI R3, R0, R14, RZ, 0x2 ;  /* 0x0000000e00037211 */ /* 0x000fe400078f10ff */
[----:B------:R-:W-:Y:S02]  /*0c80*/  SHF.R.S32.HI R8, RZ, 0x4, R7 ;  /* 0x00000004ff087819 */ /* 0x000fe40000011407 */
[----:B------:R-:W-:Y:S02]  /*0c90*/  LEA.HI R5, R4, R23, RZ, 0x1 ;  /* 0x0000001704057211 */ /* 0x000fe400078f08ff */
[----:B------:R-:W-:Y:S02]  /*0ca0*/  LEA.HI R13, R13, R12, RZ, 0x3 ;  /* 0x0000000c0d0d7211 */ /* 0x000fe400078f18ff */
[----:B------:R-:W-:-:S02]  /*0cb0*/  SHF.R.S32.HI R2, RZ, 0x2, R3 ;  /* 0x00000002ff027819 */ /* 0x000fc40000011403 */
[----:B------:R-:W-:Y:S02]  /*0cc0*/  LEA.HI R7, R7, R8, RZ, 0x1 ;  /* 0x0000000807077211 */ /* 0x000fe400078f08ff */
[----:B------:R-:W-:Y:S01]  /*0cd0*/  LOP3.LUT R6, R5, 0x3fffffe, RZ, 0xc0, !PT ;  /* 0x03fffffe05067812 */ /* 0x000fe200078ec0ff */
[----:B------:R-:W-:Y:S01]  /*0ce0*/  IMAD.HI R5, R15, 0x55555556, RZ ;  /* 0x555555560f057827 */ /* 0x000fe200078e02ff */
[----:B------:R-:W-:Y:S02]  /*0cf0*/  SHF.R.S32.HI R3, RZ, 0x1f, R3 ;  /* 0x0000001fff037819 */ /* 0x000fe40000011403 */
[----:B------:R-:W-:Y:S01]  /*0d00*/  LOP3.LUT R13, R13, 0xfffffff8, RZ, 0xc0, !PT ;  /* 0xfffffff80d0d7812 */ /* 0x000fe200078ec0ff */
[----:B------:R-:W-:Y:S01]  /*0d10*/  IMAD.IADD R6, R23, 0x1, -R6 ;  /* 0x0000000117067824 */ /* 0x000fe200078e0a06 */
[----:B------:R-:W-:Y:S02]  /*0d20*/  LEA.HI R9, R9, R17, RZ, 0x5 ;  /* 0x0000001109097211 */ /* 0x000fe400078f28ff */
[----:B------:R-:W-:Y:S01]  /*0d30*/  LOP3.LUT R7, R7, 0x1ffffffe, RZ, 0xc0, !PT ;  /* 0x1ffffffe07077812 */ /* 0x000fe200078ec0ff */
[----:B------:R-:W-:Y:S01]  /*0d40*/  IMAD.IADD R12, R12, 0x1, -R13 ;  /* 0x000000010c0c7824 */ /* 0x000fe200078e0a0d */
[----:B------:R-:W-:Y:S01]  /*0d50*/  LEA.HI R3, R3, R2, RZ, 0x2 ;  /* 0x0000000203037211 */ /* 0x000fe200078f10ff */
[C---:B------:R-:W-:Y:S01]  /*0d60*/  IMAD R6, R8.reuse, 0x8, R6 ;  /* 0x0000000808067824 */ /* 0x040fe200078e0206 */
[----:B------:R-:W-:Y:S01]  /*0d70*/  LOP3.LUT R11, R11, 0x7ffffffc, RZ, 0xc0, !PT ;  /* 0x7ffffffc0b0b7812 */ /* 0x000fe200078ec0ff */
[----:B------:R-:W-:Y:S01]  /*0d80*/  IMAD.IADD R7, R8, 0x1, -R7 ;  /* 0x0000000108077824 */ /* 0x000fe200078e0a07 */
[----:B------:R-:W-:Y:S01]  /*0d90*/  LEA.HI R5, R5, R5, RZ, 0x1 ;  /* 0x0000000505057211 */ /* 0x000fe200078f08ff */
[----:B------:R-:W-:Y:S01]  /*0da0*/  IMAD.MOV.U32 R8, RZ, RZ, -0x2 ;  /* 0xfffffffeff087424 */ /* 0x000fe200078e00ff */
[----:B------:R-:W-:Y:S01]  /*0db0*/  SHF.R.S32.HI R9, RZ, 0x5, R9 ;  /* 0x00000005ff097819 */ /* 0x000fe20000011409 */
[----:B------:R-:W-:Y:S01]  /*0dc0*/  IMAD.IADD R11, R17, 0x1, -R11 ;  /* 0x00000001110b7824 */ /* 0x000fe200078e0a0b */
[----:B------:R-:W-:Y:S01]  /*0dd0*/  LOP3.LUT R3, R3, 0xfffffffc, RZ, 0xc0, !PT ;  /* 0xfffffffc03037812 */ /* 0x000fe200078ec0ff */
[----:B------:R-:W-:Y:S01]  /*0de0*/  IMAD R5, R5, -0x3, R15 ;  /* 0xfffffffd05057824 */ /* 0x000fe200078e020f */
[----:B------:R-:W-:Y:S01]  /*0df0*/  LOP3.LUT R4, R4, 0xfffffffe, RZ, 0xc0, !PT ;  /* 0xfffffffe04047812 */ /* 0x000fe200078ec0ff */
[----:B------:R-:W-:Y:S01]  /*0e00*/  IMAD R12, R9, 0x10, R12 ;  /* 0x00000010090c7824 */ /* 0x000fe200078e020c */
[----:B------:R-:W-:Y:S01]  /*0e10*/  LEA.HI R0, R0, R14, RZ, 0x3 ;  /* 0x0000000e00007211 */ /* 0x000fe200078f18ff */
[----:B------:R-:W-:-:S02]  /*0e20*/  IMAD R9, R7, 0x8, R10 ;  /* 0x0000000807097824 */ /* 0x000fc400078e020a */
[----:B------:R-:W-:Y:S02]  /*0e30*/  IMAD.IADD R2, R2, 0x1, -R3 ;  /* 0x0000000102027824 */ /* 0x000fe400078e0a03 */
[----:B------:R-:W-:Y:S01]  /*0e40*/  IMAD R7, R11, R8, 0xa0 ;  /* 0x000000a00b077424 */ /* 0x000fe200078e0208 */
[----:B------:R-:W-:Y:S01]  /*0e50*/  STL [R1+0x58], R9 ;  /* 0x0000580901007387 */ /* 0x000fe20000100800 */
[----:B------:R-:W-:Y:S02]  /*0e60*/  IMAD R3, R5, 0x40, R12 ;  /* 0x0000004005037824 */ /* 0x000fe400078e020c */
[----:B------:R-:W-:Y:S01]  /*0e70*/  IMAD.MOV.U32 R17, RZ, RZ, RZ ;  /* 0x000000ffff117224 */ /* 0x000fe200078e00ff */
[----:B------:R0:W-:Y:S04]  /*0e80*/  STL [R1+0x48], R2 ;  /* 0x0000480201007387 */ /* 0x0001e80000100800 */
[----:B------:R-:W-:Y:S04]  /*0e90*/  STL [R1+0x50], R7 ;  /* 0x0000500701007387 */ /* 0x000fe80000100800 */
[----:B------:R1:W-:Y:S01]  /*0ea0*/  STL [R1+0x54], R3 ;  /* 0x0000540301007387 */ /* 0x0003e20000100800 */
[----:B0-----:R-:W-:-:S03]  /*0eb0*/  IMAD.SHL.U32 R2, R2, 0x80, RZ ;  /* 0x0000008002027824 */ /* 0x001fc600078e00ff */
[----:B------:R-:W-:Y:S04]  /*0ec0*/  STL [R1+0x38], RZ ;  /* 0x000038ff01007387 */ /* 0x000fe80000100800 */
[----:B------:R-:W-:Y:S01]  /*0ed0*/  STL [R1], RZ ;  /* 0x000000ff01007387 */ /* 0x000fe20000100800 */
[----:B-1----:R-:W-:Y:S01]  /*0ee0*/  IMAD.IADD R3, R14, 0x1, -R4 ;  /* 0x000000010e037824 */ /* 0x002fe200078e0a04 */
[----:B------:R-:W-:-:S03]  /*0ef0*/  SHF.R.S32.HI R4, RZ, 0x3, R0 ;  /* 0x00000003ff047819 */ /* 0x000fc60000011400 */
[----:B------:R-:W-:Y:S01]  /*0f00*/  IMAD.SHL.U32 R18, R3, 0x10, RZ ;  /* 0x0000001003127824 */ /* 0x000fe200078e00ff */
[----:B------:R-:W-:Y:S02]  /*0f10*/  LOP3.LUT R3, R2, 0x180, RZ, 0xc0, !PT ;  /* 0x0000018002037812 */ /* 0x000fe400078ec0ff */
[----:B------:R-:W-:Y:S02]  /*0f20*/  LOP3.LUT R2, R0, 0x1ffffff8, RZ, 0xc0, !PT ;  /* 0x1ffffff800027812 */ /* 0x000fe400078ec0ff */
[----:B------:R-:W-:Y:S01]  /*0f30*/  LOP3.LUT R0, R3, 0x10, R18, 0xf8, !PT ;  /* 0x0000001003007812 */ /* 0x000fe200078ef812 */
[----:B------:R0:W-:Y:S01]  /*0f40*/  STL [R1+0x18], R3 ;  /* 0x0000180301007387 */ /* 0x0001e20000100800 */
[----:B------:R-:W-:Y:S01]  /*0f50*/  SHF.R.U32.HI R5, RZ, 0x3, R3 ;  /* 0x00000003ff057819 */ /* 0x000fe20000011603 */
[----:B------:R-:W-:Y:S02]  /*0f60*/  IMAD.IADD R2, R14, 0x1, -R2 ;  /* 0x000000010e027824 */ /* 0x000fe400078e0a02 */
[----:B------:R1:W-:Y:S01]  /*0f70*/  STL [R1+0x8], R4 ;  /* 0x0000080401007387 */ /* 0x0003e20000100800 */
[----:B------:R-:W-:-:S03]  /*0f80*/  LOP3.LUT R0, R0, R5, RZ, 0x3c, !PT ;  /* 0x0000000500007212 */ /* 0x000fc600078e3cff */
[----:B------:R2:W-:Y:S01]  /*0f90*/  STL [R1+0x1c], R5 ;  /* 0x00001c0501007387 */ /* 0x0005e20000100800 */
[----:B0-----:R-:W-:Y:S01]  /*0fa0*/  LOP3.LUT R3, R3, 0x30, R18, 0xf8, !PT ;  /* 0x0000003003037812 */ /* 0x001fe200078ef812 */
[----:B-1----:R-:W-:-:S03]  /*0fb0*/  IMAD.SHL.U32 R4, R6, 0x40, RZ ;  /* 0x0000004006047824 */ /* 0x002fc600078e00ff */
[----:B------:R-:W-:Y:S02]  /*0fc0*/  LOP3.LUT R3, R3, R5, RZ, 0x3c, !PT ;  /* 0x0000000503037212 */ /* 0x000fe400078e3cff */
[----:B------:R-:W-:Y:S01]  /*0fd0*/  SHF.R.S32.HI R6, RZ, 0x1f, R23 ;  /* 0x0000001fff067819 */ /* 0x000fe20000011417 */
[----:B--2---:R-:W-:Y:S01]  /*0fe0*/  IMAD.SHL.U32 R5, R2, 0x8, RZ ;  /* 0x0000000802057824 */ /* 0x004fe200078e00ff */
[----:B------:R0:W-:Y:S01]  /*0ff0*/  STL [R1+0x20], R4 ;  /* 0x0000200401007387 */ /* 0x0001e20000100800 */
[----:B------:R-:W-:Y:S01]  /*1000*/  IMAD.IADD R2, R4, 0x1, R0 ;  /* 0x0000000104027824 */ /* 0x000fe200078e0200 */
[----:B------:R-:W-:Y:S02]  /*1010*/  IADD3 R0, R16, R4, R3 ;  /* 0x0000000410007210 */ /* 0x000fe40007ffe003 */
[----:B------:R0:W-:Y:S04]  /*1020*/  STL [R1+0x2c], R5 ;  /* 0x00002c0501007387 */ /* 0x0001e80000100800 */
[----:B------:R0:W-:Y:S04]  /*1030*/  STL [R1+0x4c], R0 ;  /* 0x00004c0001007387 */ /* 0x0001e80000100800 */
[----:B------:R0:W-:Y:S02]  /*1040*/  STL [R1+0x4], R2 ;  /* 0x0000040201007387 */ /* 0x0001e40000100800 */
.L_x_398:
[----:B0-----:R-:W0:Y:S01]  /*1050*/  LDC.64 R2, c[0x0][0xc60] ;  /* 0x00031800ff027b82 */ /* 0x001e220000000a00 */
[----:B------:R-:W-:Y:S01]  /*1060*/  ULDC.64 UR4, c[0x0][0xa28] ;  /* 0x00028a0000047ab9 */ /* 0x000fe20000000a00 */
[----:B------:R-:W-:Y:S01]  /*1070*/  ULDC.64 UR8, c[0x0][0xa18] ;  /* 0x0002860000087ab9 */ /* 0x000fe20000000a00 */
[----:B------:R-:W-:Y:S01]  /*1080*/  ULDC.64 UR6, c[0x0][0xa08] ;  /* 0x0002820000067ab9 */ /* 0x000fe20000000a00 */
[----:B0-----:R-:W-:-:S05]  /*1090*/  IMAD.WIDE R2, R27, 0x4, R2 ;  /* 0x000000041b027825 */ /* 0x001fca00078e0202 */
[----:B--2---:R-:W2:Y:S01]  /*10a0*/  LDG.E R0, desc[UR42][R2.64] ;  /* 0x0000002a02007981 */ /* 0x004ea2000c1e1900 */
[----:B------:R-:W-:Y:S01]  /*10b0*/  ISETP.NE.U32.AND P2, PT, RZ, UR4, PT ;  /* 0x00000004ff007c0c */ /* 0x000fe2000bf45070 */
[----:B---3-5:R-:W-:Y:S01]  /*10c0*/  IMAD.MOV.U32 R9, RZ, RZ, RZ ;  /* 0x000000ffff097224 */ /* 0x028fe200078e00ff */
[----:B------:R-:W-:Y:S01]  /*10d0*/  ISETP.NE.U32.AND P1, PT, RZ, UR8, PT ;  /* 0x00000008ff007c0c */ /* 0x000fe2000bf25070 */
[----:B------:R-:W-:Y:S01]  /*10e0*/  IMAD.MOV.U32 R31, RZ, RZ, RZ ;  /* 0x000000ffff1f7224 */ /* 0x000fe200078e00ff */
[----:B------:R-:W-:Y:S02]  /*10f0*/  ISETP.NE.AND.EX P2, PT, RZ, UR5, PT, P2 ;  /* 0x00000005ff007c0c */ /* 0x000fe4000bf45320 */
[----:B------:R-:W-:Y:S02]  /*1100*/  ISETP.NE.AND.EX P1, PT, RZ, UR9, PT, P1 ;  /* 0x00000009ff007c0c */ /* 0x000fe4000bf25310 */
[----:B------:R-:W-:-:S04]  /*1110*/  ISETP.NE.U32.AND P0, PT, RZ, UR6, PT ;  /* 0x00000006ff007c0c */ /* 0x000fc8000bf05070 */
[----:B------:R-:W-:Y:S02]  /*1120*/  ISETP.NE.AND.EX P0, PT, RZ, UR7, PT, P0 ;  /* 0x00000007ff007c0c */ /* 0x000fe4000bf05300 */
[----:B--2-4-:R-:W-:Y:S01]  /*1130*/  SHF.R.S32.HI R4, RZ, 0x1f, R0 ;  /* 0x0000001fff047819 */ /* 0x014fe20000011400 */
[C---:B------:R-:W-:Y:S02]  /*1140*/  IMAD.SHL.U32 R34, R0.reuse, 0x4, RZ ;  /* 0x0000000400227824 */ /* 0x040fe400078e00ff */
[C---:B------:R-:W-:Y:S01]  /*1150*/  @P2 LEA R2, P3, R0.reuse, UR4, 0x2 ;  /* 0x0000000400022c11 */ /* 0x040fe2000f8610ff */
[----:B------:R-:W-:Y:S01]  /*1160*/  STL [R1+0x24], R0 ;  /* 0x0000240001007387 */ /* 0x000fe20000100800 */
[C-C-:B------:R-:W-:Y:S02]  /*1170*/  SHF.L.U64.HI R30, R0.reuse, 0x2, R4.reuse ;  /* 0x00000002001e7819 */ /* 0x140fe40000010204 */
[----:B------:R-:W-:Y:S01]  /*1180*/  @P2 LEA.HI.X R3, R0, UR5, R4, 0x2, P3 ;  /* 0x0000000500032c11 */ /* 0x000fe200098f1404 */
[----:B------:R0:W-:Y:S01]  /*1190*/  STL [R1+0x3c], R4 ;  /* 0x00003c0401007387 */ /* 0x0001e20000100800 */
[----:B------:R-:W-:Y:S01]  /*11a0*/  IADD3 R6, P4, R34, UR6, RZ ;  /* 0x0000000622067c10 */ /* 0x000fe2000ff9e0ff */
[----:B------:R-:W-:-:S02]  /*11b0*/  ULDC UR4, c[0x0][0x288] ;  /* 0x0000a20000047ab9 */ /* 0x000fc40000000800 */
[----:B------:R1:W5:Y:S01]  /*11c0*/  @P2 LDG.E R9, desc[UR42][R2.64] ;  /* 0x0000002a02092981 */ /* 0x000362000c1e1900 */
[----:B------:R-:W-:Y:S01]  /*11d0*/  IMAD.U32 R27, RZ, RZ, UR4 ;  /* 0x00000004ff1b7e24 */ /* 0x000fe2000f8e00ff */
[----:B------:R-:W-:Y:S01]  /*11e0*/  IADD3.X R7, R30, UR7, RZ, P4, !PT ;  /* 0x000000071e077c10 */ /* 0x000fe2000a7fe4ff */
[----:B------:R-:W-:Y:S01]  /*11f0*/  ULDC.64 UR4, c[0x0][0x3f8] ;  /* 0x0000fe0000047ab9 */ /* 0x000fe20000000a00 */
[----:B------:R1:W-:Y:S01]  /*1200*/  STL [R1+0x30], R34 ;  /* 0x0000302201007387 */ /* 0x0003e20000100800 */
[----:B0-----:R-:W-:-:S03]  /*1210*/  @P1 IADD3 R4, P2, R34, UR8, RZ ;  /* 0x0000000822041c10 */ /* 0x001fc6000ff5e0ff */
[----:B------:R1:W5:Y:S01]  /*1220*/  @P0 LDG.E R31, desc[UR42][R6.64] ;  /* 0x0000002a061f0981 */ /* 0x000362000c1e1900 */
[----:B------:R-:W-:Y:S01]  /*1230*/  @P1 IADD3.X R5, R30, UR9, RZ, P2, !PT ;  /* 0x000000091e051c10 */ /* 0x000fe200097fe4ff */
[----:B------:R-:W-:Y:S02]  /*1240*/  UISETP.NE.U32.AND UP0, UPT, UR4, URZ, UPT ;  /* 0x0000003f0400728c */ /* 0x000fe4000bf05070 */
[----:B------:R1:W-:Y:S01]  /*1250*/  STL [R1+0x34], R30 ;  /* 0x0000341e01007387 */ /* 0x0003e20000100800 */
[----:B------:R-:W-:Y:S01]  /*1260*/  ULDC.64 UR8, c[0x0][0xa20] ;  /* 0x0002880000087ab9 */ /* 0x000fe20000000a00 */
[----:B------:R-:W-:Y:S02]  /*1270*/  ULDC UR4, c[0x0][0x404] ;  /* 0x0001010000047ab9 */ /* 0x000fe40000000800 */
[----:B------:R1:W5:Y:S04]  /*1280*/  @P1 LDG.E R27, desc[UR42][R4.64] ;  /* 0x0000002a041b1981 */ /* 0x000368000c1e1900 */
[----:B------:R1:W-:Y:S04]  /*1290*/  STL [R1+0x40], R25 ;  /* 0x0000401901007387 */ /* 0x0003e80000100800 */
[----:B------:R1:W-:Y:S01]  /*12a0*/  STL [R1+0x28], R26 ;  /* 0x0000281a01007387 */ /* 0x0003e20000100800 */
[----:B------:R-:W-:Y:S01]  /*12b0*/  UISETP.NE.AND.EX UP0, UPT, UR5, URZ, UPT, UP0 ;  /* 0x0000003f0500728c */ /* 0x000fe2000bf05300 */
[----:B------:R-:W-:-:S02]  /*12c0*/  ISETP.NE.U32.AND P2, PT, RZ, UR8, PT ;  /* 0x00000008ff007c0c */ /* 0x000fc4000bf45070 */
[----:B------:R-:W-:Y:S01]  /*12d0*/  ULDC UR5, c[0x0][0x2e0] ;  /* 0x0000b80000057ab9 */ /* 0x000fe20000000800 */
[----:B------:R-:W-:Y:S01]  /*12e0*/  USEL UR4, UR4, 0x1, UP0 ;  /* 0x0000000104047887 */ /* 0x000fe20008000000 */
[----:B------:R-:W-:-:S03]  /*12f0*/  ISETP.NE.AND.EX P2, PT, RZ, UR9, PT, P2 ;  /* 0x00000009ff007c0c */ /* 0x000fc6000bf45320 */
[----:B------:R-:W-:-:S03]  /*1300*/  UIMAD UR4, UR4, UR5, URZ ;  /* 0x00000005040472a4 */ /* 0x000fc6000f8e023f */
[----:B------:R-:W-:Y:S01]  /*1310*/  ULDC UR5, c[0x0][0x338] ;  /* 0x0000ce0000057ab9 */ /* 0x000fe20000000800 */
[----:B------:R-:W-:Y:S01]  /*1320*/  IMAD.MOV.U32 R29, RZ, RZ, R0 ;  /* 0x000000ffff1d7224 */ /* 0x000fe200078e0000 */
[----:B-1----:R-:W-:Y:S07]  /*1330*/  @P1 BRA `(.L_x_286) ;  /* 0x0000000000241947 */ /* 0x002fee0003800000 */
[----:B------:R-:W-:Y:S02]  /*1340*/  ULDC.64 UR6, c[0x0][0xa00] ;  /* 0x0002800000067ab9 */ /* 0x000fe40000000a00 */
[----:B------:R-:W-:-:S04]  /*1350*/  ISETP.NE.U32.AND P1, PT, RZ, UR6, PT ;  /* 0x00000006ff007c0c */ /* 0x000fc8000bf25070 */
[----:B------:R-:W-:-:S13]  /*1360*/  ISETP.NE.AND.EX P1, PT, RZ, UR7, PT, P1 ;  /* 0x00000007ff007c0c */ /* 0x000fda000bf25310 */
[----:B------:R-:W-:Y:S05]  /*1370*/  @!P1 BRA `(.L_x_286) ;  /* 0x0000000000149947 */ /* 0x000fea0003800000 */
[----:B------:R-:W0:Y:S02]  /*1380*/  LDC.64 R2, c[0x0][0xa00] ;  /* 0x00028000ff027b82 */ /* 0x000e240000000a00 */
[----:B0-----:R-:W-:-:S05]  /*1390*/  IMAD.WIDE R2, R29, 0x4, R2 ;  /* 0x000000041d027825 */ /* 0x001fca00078e0202 */
[----:B-----5:R-:W2:Y:S04]  /*13a0*/  LDG.E R27, desc[UR42][R2.64] ;  /* 0x0000002a021b7981 */ /* 0x020ea8000c1e1900 */
[----:B------:R-:W2:Y:S02]  /*13b0*/  LDG.E R0, desc[UR42][R2.64+0x4] ;  /* 0x0000042a02007981 */ /* 0x000ea4000c1e1900 */
[----:B--2---:R-:W-:-:S07]  /*13c0*/  IMAD.IADD R27, R0, 0x1, -R27 ;  /* 0x00000001001b7824 */ /* 0x004fce00078e0a1b */
.L_x_286:
[----:B------:R-:W-:Y:S02]  /*13d0*/  IMAD.U32 R33, RZ, RZ, UR5 ;  /* 0x00000005ff217e24 */ /* 0x000fe4000f8e00ff */
[----:B------:R-:W-:Y:S01]  /*13e0*/  IMAD.U32 R28, RZ, RZ, UR4 ;  /* 0x00000004ff1c7e24 */ /* 0x000fe2000f8e00ff */
[----:B------:R-:W-:Y:S06]  /*13f0*/  @!P2 BRA `(.L_x_287) ;  /* 0x000000000010a947 */ /* 0x000fec0003800000 */
[----:B------:R-:W-:-:S04]  /*1400*/  IADD3 R2, P0, R34, UR8, RZ ;  /* 0x0000000822027c10 */ /* 0x000fc8000ff1e0ff */
[----:B------:R-:W-:-:S05]  /*1410*/  IADD3.X R3, R30, UR9, RZ, P0, !PT ;  /* 0x000000091e037c10 */ /* 0x000fca00087fe4ff */
[----:B------:R0:W5:Y:S01]  /*1420*/  LDG.E R28, desc[UR42][R2.64] ;  /* 0x0000002a021c7981 */ /* 0x000162000c1e1900 */
[----:B------:R-:W-:Y:S05]  /*1430*/  BRA `(.L_x_288) ;  /* 0x0000000000107947 */ /* 0x000fea0003800000 */
.L_x_287:
[----:B------:R-:W-:Y:S05]  /*1440*/  @!P0 BRA `(.L_x_288) ;  /* 0x00000000000c8947 */ /* 0x000fea0003800000 */
[----:B------:R-:W2:Y:S04]  /*1450*/  LDG.E R3, desc[UR42][R6.64] ;  /* 0x0000002a06037981 */ /* 0x000ea8000c1e1900 */
[----:B------:R-:W2:Y:S02]  /*1460*/  LDG.E R28, desc[UR42][R6.64+0x4] ;  /* 0x0000042a061c7981 */ /* 0x000ea4000c1e1900 */
[----:B--2---:R-:W-:-:S07]  /*1470*/  IMAD.IADD R28, R28, 0x1, -R3 ;  /* 0x000000011c1c7824 */ /* 0x004fce00078e0a03 */
.L_x_288:
[----:B------:R-:W-:Y:S02]  /*1480*/  ULDC.64 UR4, c[0x0][0xa10] ;  /* 0x0002840000047ab9 */ /* 0x000fe40000000a00 */
[----:B------:R-:W-:-:S04]  /*1490*/  ISETP.NE.U32.AND P0, PT, RZ, UR4, PT ;  /* 0x00000004ff007c0c */ /* 0x000fc8000bf05070 */
[----:B------:R-:W-:Y:S01]  /*14a0*/  ISETP.NE.AND.EX P0, PT, RZ, UR5, PT, P0 ;  /* 0x00000005ff007c0c */ /* 0x000fe2000bf05300 */
[----:B-----5:R-:W-:Y:S01]  /*14b0*/  IMAD.IADD R9, R28, 0x1, -R9 ;  /* 0x000000011c097824 */ /* 0x020fe200078e0a09 */
[----:B------:R-:W-:-:S11]  /*14c0*/  ULDC.64 UR4, c[0x0][0xa30] ;  /* 0x00028c0000047ab9 */ /* 0x000fd60000000a00 */
[----:B0-----:R-:W0:Y:S02]  /*14d0*/  @P0 LDC.64 R2, c[0x0][0xa10] ;  /* 0x00028400ff020b82 */ /* 0x001e240000000a00 */
[----:B0-----:R-:W-:-:S05]  /*14e0*/  @P0 IMAD.WIDE R2, R29, 0x4, R2 ;  /* 0x000000041d020825 */ /* 0x001fca00078e0202 */
[----:B------:R-:W2:Y:S04]  /*14f0*/  @P0 LDG.E R0, desc[UR42][R2.64] ;  /* 0x0000002a02000981 */ /* 0x000ea8000c1e1900 */
[----:B------:R0:W2:Y:S01]  /*1500*/  @P0 LDG.E R7, desc[UR42][R2.64+0x4] ;  /* 0x0000042a02070981 */ /* 0x0000a2000c1e1900 */
[----:B------:R-:W-:Y:S01]  /*1510*/  ISETP.NE.U32.AND P1, PT, RZ, UR4, PT ;  /* 0x00000004ff007c0c */ /* 0x000fe2000bf25070 */
[----:B------:R-:W-:-:S03]  /*1520*/  IMAD.MOV.U32 R24, RZ, RZ, R28 ;  /* 0x000000ffff187224 */ /* 0x000fc600078e001c */
[----:B------:R-:W-:Y:S01]  /*1530*/  ISETP.NE.AND.EX P1, PT, RZ, UR5, PT, P1 ;  /* 0x00000005ff007c0c */ /* 0x000fe2000bf25310 */
[----:B0-----:R-:W-:-:S12]  /*1540*/  IMAD.MOV R2, RZ, RZ, -R9 ;  /* 0x000000ffff027224 */ /* 0x001fd800078e0a09 */
[----:B------:R-:W-:-:S04]  /*1550*/  @P1 IADD3 R4, P2, R34, UR4, RZ ;  /* 0x0000000422041c10 */ /* 0x000fc8000ff5e0ff */
[----:B------:R-:W-:Y:S02]  /*1560*/  @P1 IADD3.X R5, R30, UR5, RZ, P2, !PT ;  /* 0x000000051e051c10 */ /* 0x000fe400097fe4ff */
[----:B------:R-:W-:-:S03]  /*1570*/  VIMNMX R2, RZ, R2, !PT ;  /* 0x00000002ff027248 */ /* 0x000fc60007fe0100 */
[----:B------:R0:W5:Y:S01]  /*1580*/  @P1 LDG.E R24, desc[UR42][R4.64] ;  /* 0x0000002a04181981 */ /* 0x000162000c1e1900 */
[----:B--2---:R-:W-:-:S04]  /*1590*/  @P0 IMAD.IADD R33, R7, 0x1, -R0 ;  /* 0x0000000107210824 */ /* 0x004fc800078e0a00 */
[----:B------:R-:W-:-:S04]  /*15a0*/  IMAD.IADD R105, R9, 0x1, R33 ;  /* 0x0000000109697824 */ /* 0x000fc800078e0221 */
[----:B------:R-:W-:-:S04]  /*15b0*/  VIADD R0, R105, 0x9f ;  /* 0x0000009f69007836 */ /* 0x000fc80000000000 */
[----:B------:R-:W-:-:S05]  /*15c0*/  IMAD.HI R0, R0, 0x66666667, RZ ;  /* 0x6666666700007827 */ /* 0x000fca00078e02ff */
[----:B------:R-:W-:-:S04]  /*15d0*/  SHF.R.U32.HI R3, RZ, 0x1f, R0 ;  /* 0x0000001fff037819 */ /* 0x000fc80000011600 */
[----:B------:R-:W-:-:S05]  /*15e0*/  LEA.HI.SX32 R104, R0, R3, 0x1a ;  /* 0x0000000300687211 */ /* 0x000fca00078fd2ff */
[----:B------:R-:W-:-:S05]  /*15f0*/  IMAD R0, R104, 0xa0, -R9 ;  /* 0x000000a068007824 */ /* 0x000fca00078e0a09 */
[----:B0-----:R-:W-:-:S04]  /*1600*/  VIMNMX R5, R0, R33, PT ;  /* 0x0000002100057248 */ /* 0x001fc80003fe0100 */
[----:B------:R-:W-:Y:S01]  /*1610*/  ISETP.GT.AND P0, PT, R5, R2, PT ;  /* 0x000000020500720c */ /* 0x000fe20003f04270 */
[----:B------:R-:W-:-:S05]  /*1620*/  IMAD.WIDE.U32 R2, R2, -0x33333333, RZ ;  /* 0xcccccccd02027825 */ /* 0x000fca00078e00ff */
[----:B------:R-:W-:-:S05]  /*1630*/  SHF.R.U32.HI R32, RZ, 0x7, R3 ;  /* 0x00000007ff207819 */ /* 0x000fca0000011603 */
[----:B------:R-:W-:Y:S02]  /*1640*/  IMAD.MOV.U32 R2, RZ, RZ, R32 ;  /* 0x000000ffff027224 */ /* 0x000fe400078e0020 */
[----:B------:R-:W-:-:S04]  /*1650*/  @P0 VIADD R0, R5, 0x9f ;  /* 0x0000009f05000836 */ /* 0x000fc80000000000 */
[----:B------:R-:W-:-:S05]  /*1660*/  @P0 IMAD.HI R0, R0, 0x66666667, RZ ;  /* 0x6666666700000827 */ /* 0x000fca00078e02ff */
[----:B------:R-:W-:-:S04]  /*1670*/  @P0 SHF.R.U32.HI R3, RZ, 0x1f, R0 ;  /* 0x0000001fff030819 */ /* 0x000fc80000011600 */
[----:B------:R-:W-:Y:S02]  /*1680*/  @P0 LEA.HI.SX32 R2, R0, R3, 0x1a ;  /* 0x0000000300020211 */ /* 0x000fe400078fd2ff */
[----:B------:R-:W-:Y:S02]  /*1690*/  PLOP3.LUT P0, PT, PT, PT, PT, 0x80, 0x0 ;  /* 0x000000000000781c */ /* 0x000fe40003f0f070 */
[----:B------:R-:W-:-:S13]  /*16a0*/  ISETP.GT.AND P1, PT, R2, R32, PT ;  /* 0x000000200200720c */ /* 0x000fda0003f24270 */
[----:B------:R-:W-:Y:S05]  /*16b0*/  @!P1 BRA `(.L_x_289) ;  /* 0x00000034000c9947 */ /* 0x000fea0003800000 */
[----:B------:R-:W-:Y:S01]  /*16c0*/  VIADD R0, R16, 0xe000 ;  /* 0x0000e00010007836 */ /* 0x000fe20000000000 */
[----:B------:R-:W-:Y:S04]  /*16d0*/  BSSY B6, `(.L_x_290) ;  /* 0x0000013000067945 */ /* 0x000fe80003800000 */
[----:B------:R-:W-:-:S13]  /*16e0*/  LOP3.LUT P0, RZ, R0, 0x1bf, RZ, 0xc0, !PT ;  /* 0x000001bf00ff7812 */ /* 0x000fda000780c0ff */
[----:B------:R-:W-:Y:S05]  /*16f0*/  @!P0 BRA `(.L_x_291) ;  /* 0x0000000000408947 */ /* 0x000fea0003800000 */
        /* <DEDUP_REMOVED lines=15> */
[----:B-1---5:R-:W-:Y:S05]  /*17f0*/  CALL.ABS.NOINC R14 ;  /* 0x000000000e007343 */ /* 0x022fea0003c00000 */
.L_x_291:
[----:B------:R-:W-:Y:S05]  /*1800*/  BSYNC B6 ;  /* 0x0000000000067941 */ /* 0x000fea0003800000 */
.L_x_290:
        /* <DEDUP_REMOVED lines=11> */
[----:B------:R-:W-:Y:S01]  /*18c0*/  IMAD.U32 R10, RZ, RZ, UR6 ;  /* 0x00000006ff0a7e24 */ /* 0x000fe2000f8e00ff */
[----:B------:R-:W-:Y:S01]  /*18d0*/  MOV R12, 0x1 ;  /* 0x00000001000c7802 */ /* 0x000fe20000000f00 */
[----:B------:R-:W-:Y:S02]  /*18e0*/  IMAD.U32 R6, RZ, RZ, UR4 ;  /* 0x00000004ff067e24 */ /* 0x000fe4000f8e00ff */
[----:B------:R-:W-:-:S02]  /*18f0*/  IMAD.U32 R7, RZ, RZ, UR5 ;  /* 0x00000005ff077e24 */ /* 0x000fc4000f8e00ff */
[----:B------:R-:W-:Y:S02]  /*1900*/  IMAD.U32 R11, RZ, RZ, UR7 ;  /* 0x00000007ff0b7e24 */ /* 0x000fe4000f8e00ff */
[----:B------:R-:W-:Y:S02]  /*1910*/  IMAD.MOV.U32 R8, RZ, RZ, 0x70 ;  /* 0x00000070ff087424 */ /* 0x000fe400078e00ff */
[----:B0-----:R-:W-:-:S07]  /*1920*/  IMAD.MOV.U32 R13, RZ, RZ, RZ ;  /* 0x000000ffff0d7224 */ /* 0x001fce00078e00ff */
[----:B------:R-:W-:-:S07]  /*1930*/  LEPC R20, `(.L_x_293) ;  /* 0x000000001014794e */ /* 0x000fce0000000000 */
[----:B-1---5:R-:W-:Y:S05]  /*1940*/  CALL.ABS.NOINC R14 ;  /* 0x000000000e007343 */ /* 0x022fea0003c00000 */
.L_x_293:
[----:B------:R-:W-:Y:S05]  /*1950*/  BSYNC B6 ;  /* 0x0000000000067941 */ /* 0x000fea0003800000 */
.L_x_292:
[----:B------:R-:W-:Y:S01]  /*1960*/  ULDC.64 UR4, c[0x0][0x9f8] ;  /* 0x00027e0000047ab9 */ /* 0x000fe20000000a00 */
[----:B------:R-:W0:Y:S01]  /*1970*/  LDC R0, c[0x0][0x428] ;  /* 0x00010a00ff007b82 */ /* 0x000e220000000800 */
[----:B------:R-:W-:-:S07]  /*1980*/  ISETP.NE.U32.AND P0, PT, RZ, UR4, PT ;  /* 0x00000004ff007c0c */ /* 0x000fce000bf05070 */
[----:B------:R-:W1:Y:S01]  /*1990*/  LDC.64 R48, c[0x0][0x2f0] ;  /* 0x0000bc00ff307b82 */ /* 0x000e620000000a00 */
[----:B------:R-:W-:Y:S01]  /*19a0*/  ISETP.NE.AND.EX P0, PT, RZ, UR5, PT, P0 ;  /* 0x00000005ff007c0c */ /* 0x000fe2000bf05300 */
[----:B------:R-:W-:Y:S01]  /*19b0*/  IMAD.IADD R56, R31, 0x1, R28 ;  /* 0x000000011f387824 */ /* 0x000fe200078e021c */
[----:B------:R-:W-:Y:S01]  /*19c0*/  ULDC.64 UR6, c[0x0][0xa08] ;  /* 0x0002820000067ab9 */ /* 0x000fe20000000a00 */
[----:B------:R-:W-:Y:S01]  /*19d0*/  IMAD.MOV.U32 R3, RZ, RZ, R26 ;  /* 0x000000ffff037224 */ /* 0x000fe200078e001a */
[----:B------:R-:W2:Y:S03]  /*19e0*/  LDL R28, [R1+0x1c] ;  /* 0x00001c00011c7983 */ /* 0x000ea60000100800 */
[----:B------:R-:W3:Y:S01]  /*19f0*/  LDC.64 R42, c[0x0][0x3d8] ;  /* 0x0000f600ff2a7b82 */ /* 0x000ee20000000a00 */
[----:B------:R-:W4:Y:S05]  /*1a00*/  LDL R14, [R1+0x20] ;  /* 0x00002000010e7983 */ /* 0x000f2a0000100800 */
[----:B------:R-:W-:-:S02]  /*1a10*/  @P0 IADD3 R4, P1, R34, UR4, RZ ;  /* 0x0000000422040c10 */ /* 0x000fc4000ff3e0ff */
[----:B------:R-:W-:Y:S01]  /*1a20*/  SHF.R.S32.HI R13, RZ, 0x1f, R56 ;  /* 0x0000001fff0d7819 */ /* 0x000fe20000011438 */
[----:B------:R-:W2:Y:S01]  /*1a30*/  LDL R34, [R1+0x48] ;  /* 0x0000480001227983 */ /* 0x000ea20000100800 */
[----:B------:R-:W-:Y:S01]  /*1a40*/  @P0 IADD3.X R5, R30, UR5, RZ, P1, !PT ;  /* 0x000000051e050c10 */ /* 0x000fe20008ffe4ff */
[----:B------:R-:W-:Y:S01]  /*1a50*/  ULDC.64 UR4, c[0x0][0x2f8] ;  /* 0x0000be0000047ab9 */ /* 0x000fe20000000a00 */
[----:B------:R-:W3:Y:S03]  /*1a60*/  LDC R31, c[0x0][0x3d4] ;  /* 0x0000f500ff1f7b82 */ /* 0x000ee60000000800 */
[----:B------:R1:W4:Y:S01]  /*1a70*/  @P0 LDG.E R29, desc[UR42][R4.64] ;  /* 0x0000002a041d0981 */ /* 0x000322000c1e1900 */
[----:B0-----:R-:W-:Y:S01]  /*1a80*/  ISETP.NE.AND P0, PT, R0, 0x1, PT ;  /* 0x000000010000780c */ /* 0x001fe20003f05270 */
[-C--:B-1----:R-:W-:Y:S01]  /*1a90*/  IMAD R6, R13, R48.reuse, RZ ;  /* 0x000000300d067224 */ /* 0x082fe200078e02ff */
[----:B------:R-:W-:Y:S01]  /*1aa0*/  SHF.R.S32.HI R19, RZ, 0x1f, R18 ;  /* 0x0000001fff137819 */ /* 0x000fe20000011412 */
[----:B------:R-:W0:Y:S01]  /*1ab0*/  S2R R10, SR_TID.X ;  /* 0x00000000000a7919 */ /* 0x000e220000002100 */
[----:B------:R-:W1:Y:S01]  /*1ac0*/  LDC.64 R36, c[0x0][0x3e8] ;  /* 0x0000fa00ff247b82 */ /* 0x000e620000000a00 */
[----:B------:R-:W-:Y:S01]  /*1ad0*/  SHF.R.S32.HI R30, RZ, 0x1f, R23 ;  /* 0x0000001fff1e7819 */ /* 0x000fe20000011417 */
[----:B------:R-:W-:-:S07]  /*1ae0*/  IMAD.WIDE.U32 R4, R56, R48, RZ ;  /* 0x0000003038047225 */ /* 0x000fce00078e00ff */
[----:B------:R-:W3:Y:S08]  /*1af0*/  @P0 LDC R7, c[0x0][0x42c] ;  /* 0x00010b00ff070b82 */ /* 0x000ef00000000800 */
[----:B------:R-:W1:Y:S01]  /*1b00*/  @P0 LDC R9, c[0x0][0x430] ;  /* 0x00010c00ff090b82 */ /* 0x000e620000000800 */
[----:B------:R-:W2:Y:S01]  /*1b10*/  S2R R35, SR_TID.X ;  /* 0x0000000000237919 */ /* 0x000ea20000002100 */
[----:B0-----:R-:W-:-:S02]  /*1b20*/  VIADD R20, R10, 0xffffff80 ;  /* 0xffffff800a147836 */ /* 0x001fc40000000000 */
[----:B---3--:R-:W-:-:S03]  /*1b30*/  @P0 IMAD.HI.U32 R0, R26, R7, RZ ;  /* 0x000000071a000227 */ /* 0x008fc600078e00ff */
[----:B------:R-:W-:Y:S01]  /*1b40*/  LEA.HI R10, R20, R20, RZ, 0x1 ;  /* 0x00000014140a7211 */ /* 0x000fe200078f08ff */
[----:B------:R-:W-:-:S03]  /*1b50*/  IMAD R7, R56, R49, R6 ;  /* 0x0000003138077224 */ /* 0x000fc600078e0206 */
[----:B------:R-:W-:Y:S01]  /*1b60*/  LOP3.LUT R10, R10, 0xfffffffe, RZ, 0xc0, !PT ;  /* 0xfffffffe0a0a7812 */ /* 0x000fe200078ec0ff */
[----:B------:R-:W-:Y:S01]  /*1b70*/  IMAD.IADD R5, R5, 0x1, R7 ;  /* 0x0000000105057824 */ /* 0x000fe200078e0207 */
[----:B-1----:R-:W-:Y:S02]  /*1b80*/  @P0 SHF.R.U32.HI R3, RZ, R9, R0 ;  /* 0x00000009ff030219 */ /* 0x002fe40000011600 */
[----:B------:R-:W-:Y:S01]  /*1b90*/  ISETP.NE.U32.AND P0, PT, RZ, UR6, PT ;  /* 0x00000006ff007c0c */ /* 0x000fe2000bf05070 */
[----:B------:R-:W-:Y:S01]  /*1ba0*/  IMAD.IADD R10, R20, 0x1, -R10 ;  /* 0x00000001140a7824 */ /* 0x000fe200078e0a0a */
[----:B------:R-:W-:Y:S01]  /*1bb0*/  SHF.R.S32.HI R0, RZ, 0x1f, R3 ;  /* 0x0000001fff007819 */ /* 0x000fe20000011403 */
[----:B------:R-:W-:Y:S01]  /*1bc0*/  IMAD.WIDE.U32 R4, R3, UR4, R4 ;  /* 0x0000000403047c25 */ /* 0x000fe2000f8e0004 */
[----:B------:R-:W-:Y:S01]  /*1bd0*/  ISETP.NE.AND.EX P0, PT, RZ, UR7, PT, P0 ;  /* 0x00000007ff007c0c */ /* 0x000fe2000bf05300 */
[----:B------:R-:W-:Y:S02]  /*1be0*/  ULDC.64 UR6, c[0x0][0x320] ;  /* 0x0000c80000067ab9 */ /* 0x000fe40000000a00 */
[----:B------:R-:W-:-:S02]  /*1bf0*/  IMAD R6, R0, UR4, RZ ;  /* 0x0000000400067c24 */ /* 0x000fc4000f8e02ff */
[----:B------:R-:W-:Y:S02]  /*1c00*/  IMAD R0, R0, UR6, RZ ;  /* 0x0000000600007c24 */ /* 0x000fe4000f8e02ff */
[C---:B------:R-:W-:Y:S01]  /*1c10*/  IMAD R9, R3.reuse, UR5, R6 ;  /* 0x0000000503097c24 */ /* 0x040fe2000f8e0206 */
[----:B------:R-:W-:Y:S01]  /*1c20*/  ULDC.64 UR4, c[0x0][0x300] ;  /* 0x0000c00000047ab9 */ /* 0x000fe20000000a00 */
[----:B------:R-:W-:Y:S02]  /*1c30*/  IMAD R11, R3, UR7, R0 ;  /* 0x00000007030b7c24 */ /* 0x000fe4000f8e0200 */
[----:B------:R-:W-:Y:S01]  /*1c40*/  IMAD.IADD R5, R5, 0x1, R9 ;  /* 0x0000000105057824 */ /* 0x000fe200078e0209 */
[----:B------:R-:W-:Y:S01]  /*1c50*/  ISETP.GE.AND P2, PT, R18, R31, PT ;  /* 0x0000001f1200720c */ /* 0x000fe20003f46270 */
[----:B------:R-:W-:-:S04]  /*1c60*/  IMAD.WIDE.U32 R6, R3, UR6, R18 ;  /* 0x0000000603067c25 */ /* 0x000fc8000f8e0012 */
[----:B------:R-:W-:Y:S02]  /*1c70*/  IMAD.SHL.U32 R52, R10, 0x8, RZ ;  /* 0x000000080a347824 */ /* 0x000fe400078e00ff */
[----:B------:R-:W-:-:S04]  /*1c80*/  IMAD.WIDE.U32 R20, R23, R48, R18 ;  /* 0x0000003017147225 */ /* 0x000fc800078e0012 */
[----:B------:R-:W-:Y:S01]  /*1c90*/  IMAD.IADD R7, R7, 0x1, R11 ;  /* 0x0000000107077824 */ /* 0x000fe200078e020b */
[----:B----4-:R-:W-:Y:S02]  /*1ca0*/  SHF.R.S32.HI R0, RZ, 0x1f, R29 ;  /* 0x0000001fff007819 */ /* 0x010fe4000001141d */
[----:B------:R-:W-:Y:S02]  /*1cb0*/  SEL R9, R29, RZ, !P0 ;  /* 0x000000ff1d097207 */ /* 0x000fe40004000000 */
[----:B------:R-:W3:Y:S01]  /*1cc0*/  LDL R29, [R1+0x18] ;  /* 0x00001800011d7983 */ /* 0x000ee20000100800 */
[----:B------:R-:W-:Y:S02]  /*1cd0*/  SEL R0, R0, RZ, !P0 ;  /* 0x000000ff00007207 */ /* 0x000fe40004000000 */
[----:B------:R-:W-:-:S04]  /*1ce0*/  IMAD.WIDE.U32 R54, R9, UR4, R4 ;  /* 0x0000000409367c25 */ /* 0x000fc8000f8e0004 */
[----:B------:R-:W-:Y:S02]  /*1cf0*/  IMAD R8, R0, UR4, RZ ;  /* 0x0000000400087c24 */ /* 0x000fe4000f8e02ff */
[----:B------:R-:W-:Y:S02]  /*1d00*/  IMAD R4, R30, R48, RZ ;  /* 0x000000301e047224 */ /* 0x000fe400078e02ff */
[----:B------:R-:W-:Y:S01]  /*1d10*/  IMAD R3, R9, UR5, R8 ;  /* 0x0000000509037c24 */ /* 0x000fe2000f8e0208 */
[----:B------:R-:W-:Y:S01]  /*1d20*/  ULDC.64 UR4, c[0x0][0x328] ;  /* 0x0000ca0000047ab9 */ /* 0x000fe20000000a00 */
[----:B------:R-:W-:Y:S01]  /*1d30*/  SEL R11, R31, RZ, P2 ;  /* 0x000000ff1f0b7207 */ /* 0x000fe20001000000 */
[----:B------:R-:W-:Y:S01]  /*1d40*/  IMAD R8, R0, UR4, RZ ;  /* 0x0000000400087c24 */ /* 0x000fe2000f8e02ff */
[----:B------:R-:W-:Y:S01]  /*1d50*/  SHF.R.S32.HI R53, RZ, 0x1f, R52 ;  /* 0x0000001fff357819 */ /* 0x000fe20000011434 */
[----:B------:R-:W-:Y:S02]  /*1d60*/  IMAD R5, R23, R49, R4 ;  /* 0x0000003117057224 */ /* 0x000fe400078e0204 */
[----:B------:R-:W-:Y:S01]  /*1d70*/  IMAD.IADD R0, R55, 0x1, R3 ;  /* 0x0000000137007824 */ /* 0x000fe200078e0203 */
[----:B------:R-:W-:Y:S01]  /*1d80*/  IADD3 R3, P0, R54, R20, RZ ;  /* 0x0000001436037210 */ /* 0x000fe20007f1e0ff */
[----:B------:R-:W-:-:S02]  /*1d90*/  IMAD R4, R30, R42, RZ ;  /* 0x0000002a1e047224 */ /* 0x000fc400078e02ff */
[C---:B------:R-:W-:Y:S01]  /*1da0*/  IMAD.WIDE.U32 R50, R9.reuse, UR4, R6 ;  /* 0x0000000409327c25 */ /* 0x040fe2000f8e0006 */
[----:B------:R-:W-:Y:S01]  /*1db0*/  IADD3.X R20, R0, R21, R5, P0, !PT ;  /* 0x0000001500147210 */ /* 0x000fe200007fe405 */
[----:B------:R-:W-:Y:S02]  /*1dc0*/  ULDC UR4, c[0x0][0x2e4] ;  /* 0x0000b90000047ab9 */ /* 0x000fe40000000800 */
[----:B------:R-:W-:Y:S02]  /*1dd0*/  IMAD R6, R30, R36, RZ ;  /* 0x000000241e067224 */ /* 0x000fe400078e02ff */
[----:B------:R-:W-:Y:S02]  /*1de0*/  IMAD.IADD R11, R18, 0x1, R11 ;  /* 0x00000001120b7824 */ /* 0x000fe400078e020b */
[----:B------:R-:W-:Y:S02]  /*1df0*/  IMAD R75, R9, UR5, R8 ;  /* 0x00000005094b7c24 */ /* 0x000fe4000f8e0208 */
[----:B------:R-:W-:-:S02]  /*1e00*/  IMAD R15, R23, R43, R4 ;  /* 0x0000002b170f7224 */ /* 0x000fc400078e0204 */
[----:B------:R-:W-:Y:S01]  /*1e10*/  IMAD.WIDE.U32 R8, R23, R42, R18 ;  /* 0x0000002a17087225 */ /* 0x000fe200078e0012 */
[----:B------:R-:W-:-:S03]  /*1e20*/  SHF.R.S32.HI R10, RZ, 0x1f, R11 ;  /* 0x0000001fff0a7819 */ /* 0x000fc6000001140b */
[----:B------:R-:W-:-:S04]  /*1e30*/  IMAD.WIDE.U32 R4, R23, R42, R52 ;  /* 0x0000002a17047225 */ /* 0x000fc800078e0034 */
[C---:B------:R-:W-:Y:S02]  /*1e40*/  IMAD R21, R23.reuse, R37, R6 ;  /* 0x0000002517157224 */ /* 0x040fe400078e0206 */
[----:B------:R-:W-:-:S04]  /*1e50*/  IMAD.WIDE.U32 R40, R23, R36, R18 ;  /* 0x0000002417287225 */ /* 0x000fc800078e0012 */
[----:B------:R-:W-:-:S04]  /*1e60*/  IMAD.WIDE.U32 R6, R23, R36, R52 ;  /* 0x0000002417067225 */ /* 0x000fc800078e0034 */
[----:B------:R-:W-:Y:S02]  /*1e70*/  IMAD.IADD R9, R15, 0x1, R9 ;  /* 0x000000010f097824 */ /* 0x000fe400078e0209 */
[----:B------:R-:W-:Y:S01]  /*1e80*/  IMAD.IADD R5, R5, 0x1, R15 ;  /* 0x0000000105057824 */ /* 0x000fe200078e020f */
[----:B-----5:R-:W-:Y:S01]  /*1e90*/  SHF.R.S32.HI R15, RZ, 0x1f, R24 ;  /* 0x0000001fff0f7819 */ /* 0x020fe20000011418 */
[----:B------:R-:W-:Y:S02]  /*1ea0*/  IMAD.IADD R41, R21, 0x1, R41 ;  /* 0x0000000115297824 */ /* 0x000fe400078e0229 */
[----:B------:R-:W-:Y:S01]  /*1eb0*/  IMAD.IADD R7, R7, 0x1, R21 ;  /* 0x0000000107077824 */ /* 0x000fe200078e0215 */
[----:B------:R-:W-:Y:S01]  /*1ec0*/  LEA.HI R21, R10, R11, RZ, 0x4 ;  /* 0x0000000b0a157211 */ /* 0x000fe200078f20ff */
[-C--:B------:R-:W-:Y:S02]  /*1ed0*/  IMAD R12, R15, R42.reuse, RZ ;  /* 0x0000002a0f0c7224 */ /* 0x080fe400078e02ff */
[----:B------:R-:W-:Y:S01]  /*1ee0*/  IMAD.WIDE.U32 R44, R24, R42, R4 ;  /* 0x0000002a182c7225 */ /* 0x000fe200078e0004 */
[----:B--2---:R-:W-:-:S03]  /*1ef0*/  LOP3.LUT P4, RZ, R34, 0x2, RZ, 0xc0, !PT ;  /* 0x0000000222ff7812 */ /* 0x004fc6000788c0ff */
[----:B------:R-:W-:Y:S01]  /*1f00*/  IMAD R15, R15, R36, RZ ;  /* 0x000000240f0f7224 */ /* 0x000fe200078e02ff */
[----:B------:R-:W-:Y:S01]  /*1f10*/  LOP3.LUT R22, R22, 0xfffffffb, RZ, 0xc0, !PT ;  /* 0xfffffffb16167812 */ /* 0x000fe200078ec0ff */
[----:B------:R-:W-:Y:S01]  /*1f20*/  IMAD R59, R49, 0xa0, RZ ;  /* 0x000000a0313b7824 */ /* 0x000fe200078e02ff */
[----:B------:R-:W-:Y:S01]  /*1f30*/  SHF.R.U32.HI R35, RZ, 0x7, R35 ;  /* 0x00000007ff237819 */ /* 0x000fe20000011623 */
[C---:B------:R-:W-:Y:S01]  /*1f40*/  IMAD R65, R24.reuse, R43, R12 ;  /* 0x0000002b18417224 */ /* 0x040fe200078e020c */
[----:B------:R-:W-:Y:S01]  /*1f50*/  IADD3 R56, P0, R23, R56, RZ ;  /* 0x0000003817387210 */ /* 0x000fe20007f1e0ff */
[----:B------:R-:W-:Y:S01]  /*1f60*/  IMAD R11, R43, 0xa0, RZ ;  /* 0x000000a02b0b7824 */ /* 0x000fe200078e02ff */
[----:B------:R-:W-:Y:S01]  /*1f70*/  LOP3.LUT R64, R21, 0xfffffff0, RZ, 0xc0, !PT ;  /* 0xfffffff015407812 */ /* 0x000fe200078ec0ff */
[----:B------:R-:W-:-:S04]  /*1f80*/  IMAD.WIDE.U32 R46, R24, R42, R8 ;  /* 0x0000002a182e7225 */ /* 0x000fc800078e0008 */
[C---:B------:R-:W-:Y:S02]  /*1f90*/  IMAD R15, R24.reuse, R37, R15 ;  /* 0x00000025180f7224 */ /* 0x040fe400078e020f */
[----:B------:R-:W-:Y:S02]  /*1fa0*/  IMAD R61, R37, 0xa0, RZ ;  /* 0x000000a0253d7824 */ /* 0x000fe400078e02ff */
[----:B------:R-:W-:-:S04]  /*1fb0*/  IMAD.WIDE.U32 R40, R24, R36, R40 ;  /* 0x0000002418287225 */ /* 0x000fc800078e0028 */
[----:B------:R-:W-:-:S04]  /*1fc0*/  IMAD.WIDE.U32 R38, R24, R36, R6 ;  /* 0x0000002418267225 */ /* 0x000fc800078e0006 */
[----:B------:R-:W-:Y:S02]  /*1fd0*/  VIADD R34, R18, 0x20 ;  /* 0x0000002012227836 */ /* 0x000fe40000000000 */
[----:B------:R-:W-:Y:S01]  /*1fe0*/  IMAD.WIDE.U32 R48, R48, 0xa0, RZ ;  /* 0x000000a030307825 */ /* 0x000fe200078e00ff */
[----:B------:R-:W-:-:S03]  /*1ff0*/  @P2 LOP3.LUT R22, R22, 0x4, RZ, 0xfc, !PT ;  /* 0x0000000416162812 */ /* 0x000fc600078efcff */
[----:B------:R-:W-:-:S04]  /*2000*/  IMAD.WIDE.U32 R42, R42, 0xa0, RZ ;  /* 0x000000a02a2a7825 */ /* 0x000fc800078e00ff */
[----:B------:R-:W-:Y:S01]  /*2010*/  IMAD.WIDE.U32 R36, R36, 0xa0, RZ ;  /* 0x000000a024247825 */ /* 0x000fe200078e00ff */
[----:B------:R-:W-:Y:S02]  /*2020*/  ISETP.GE.AND P3, PT, R18, UR4, PT ;  /* 0x0000000412007c0c */ /* 0x000fe4000bf66270 */
[----:B------:R-:W-:Y:S01]  /*2030*/  ISETP.GE.AND P2, PT, R34, UR4, PT ;  /* 0x0000000422007c0c */ /* 0x000fe2000bf46270 */
[----:B------:R-:W-:Y:S01]  /*2040*/  IMAD.IADD R62, R65, 0x1, R47 ;  /* 0x00000001413e7824 */ /* 0x000fe200078e022f */
[----:B------:R-:W-:Y:S01]  /*2050*/  SHF.R.S32.HI R73, RZ, 0x1f, R64 ;  /* 0x0000001fff497819 */ /* 0x000fe20000011440 */
[----:B------:R-:W-:Y:S02]  /*2060*/  VIADD R35, R35, 0x8 ;  /* 0x0000000823237836 */ /* 0x000fe40000000000 */
[----:B------:R-:W-:Y:S02]  /*2070*/  IMAD.SHL.U32 R58, R31, 0x2, RZ ;  /* 0x000000021f3a7824 */ /* 0x000fe400078e00ff */
[----:B------:R-:W-:-:S02]  /*2080*/  IMAD.X R57, R30, 0x1, R13, P0 ;  /* 0x000000011e397824 */ /* 0x000fc400000e060d */
[----:B------:R-:W-:Y:S02]  /*2090*/  IMAD.IADD R59, R49, 0x1, R59 ;  /* 0x00000001313b7824 */ /* 0x000fe400078e023b */
[----:B------:R-:W-:Y:S02]  /*20a0*/  IMAD.IADD R60, R43, 0x1, R11 ;  /* 0x000000012b3c7824 */ /* 0x000fe400078e020b */
[----:B------:R-:W-:Y:S02]  /*20b0*/  IMAD.IADD R61, R37, 0x1, R61 ;  /* 0x00000001253d7824 */ /* 0x000fe400078e023d */
[----:B------:R-:W-:Y:S02]  /*20c0*/  IMAD.IADD R63, R15, 0x1, R41 ;  /* 0x000000010f3f7824 */ /* 0x000fe400078e0229 */
[----:B------:R-:W-:Y:S02]  /*20d0*/  IMAD.IADD R65, R45, 0x1, R65 ;  /* 0x000000012d417824 */ /* 0x000fe400078e0241 */
[----:B------:R-:W-:-:S02]  /*20e0*/  IMAD.IADD R72, R39, 0x1, R15 ;  /* 0x0000000127487824 */ /* 0x000fc400078e020f */
[----:B------:R-:W-:Y:S01]  /*20f0*/  IMAD.IADD R75, R51, 0x1, R75 ;  /* 0x00000001334b7824 */ /* 0x000fe200078e024b */
[----:B---3--:R-:W-:-:S04]  /*2100*/  LOP3.LUT R4, R29, 0x30, R21, 0xf8, !PT ;  /* 0x000000301d047812 */ /* 0x008fc800078ef815 */
[----:B------:R-:W-:-:S05]  /*2110*/  LOP3.LUT R4, R4, R28, RZ, 0x3c, !PT ;  /* 0x0000001c04047212 */ /* 0x000fca00078e3cff */
[----:B------:R-:W-:-:S07]  /*2120*/  IMAD.IADD R74, R14, 0x1, R4 ;  /* 0x000000010e4a7824 */ /* 0x000fce00078e0204 */
.L_x_323:
[----:B0-----:R-:W2:Y:S01]  /*2130*/  LDL R4, [R1+0x4] ;  /* 0x0000040001047983 */ /* 0x001ea20000100800 */
[----:B----4-:R-:W0:Y:S01]  /*2140*/  LDC.64 R66, c[0x0][0x2d8] ;  /* 0x0000b600ff427b82 */ /* 0x010e220000000a00 */
[----:B------:R-:W-:Y:S01]  /*2150*/  VIADD R2, R2, 0xffffffff ;  /* 0xffffffff02027836 */ /* 0x000fe20000000000 */
[----:B------:R-:W-:Y:S01]  /*2160*/  LOP3.LUT R22, R22, 0xfffffffd, RZ, 0xc0, !PT ;  /* 0xfffffffd16167812 */ /* 0x000fe200078ec0ff */
[----:B------:R-:W-:Y:S05]  /*2170*/  YIELD ;  /* 0x0000000000007946 */ /* 0x000fea0003800000 */
[----:B------:R-:W1:Y:S01]  /*2180*/  LDC R31, c[0x0][0x3d4] ;  /* 0x0000f500ff1f7b82 */ /* 0x000e620000000800 */
[----:B------:R-:W-:Y:S01]  /*2190*/  SHF.R.S32.HI R11, RZ, 0x1f, R2 ;  /* 0x0000001fff0b7819 */ /* 0x000fe20000011402 */
[----:B------:R-:W-:Y:S01]  /*21a0*/  IMAD R5, R59, R2, RZ ;  /* 0x000000023b057224 */ /* 0x000fe200078e02ff */
[----:B------:R-:W-:Y:S01]  /*21b0*/  ISETP.GT.AND P5, PT, R2, R32, PT ;  /* 0x000000200200720c */ /* 0x000fe20003fa4270 */
[----:B---3--:R-:W-:Y:S01]  /*21c0*/  IMAD.WIDE.U32 R14, R48, R2, RZ ;  /* 0x00000002300e7225 */ /* 0x008fe200078e00ff */
[----:B------:R-:W-:Y:S03]  /*21d0*/  BSSY B0, `(.L_x_294) ;  /* 0x0000255000007945 */ /* 0x000fe60003800000 */
[----:B------:R-:W-:-:S04]  /*21e0*/  IMAD R7, R11, R48, R5 ;  /* 0x000000300b077224 */ /* 0x000fc800078e0205 */
[----:B------:R-:W-:Y:S01]  /*21f0*/  IMAD.IADD R69, R15, 0x1, R7 ;  /* 0x000000010f457824 */ /* 0x000fe200078e0207 */
[----:B0-----:R-:W-:-:S03]  /*2200*/  IADD3 R12, P0, P1, R14, R66, R3 ;  /* 0x000000420e0c7210 */ /* 0x001fc6000791e003 */
[----:B------:R-:W-:Y:S02]  /*2210*/  @P5 LOP3.LUT R22, R22, 0x2, RZ, 0xfc, !PT ;  /* 0x0000000216165812 */ /* 0x000fe400078efcff */
[----:B------:R-:W-:Y:S02]  /*2220*/  IADD3.X R13, R69, R67, R20, P0, P1 ;  /* 0x00000043450d7210 */ /* 0x000fe400007e2414 */
[----:B-1----:R-:W-:Y:S01]  /*2230*/  ISETP.GE.AND P0, PT, R31, 0x1, PT ;  /* 0x000000011f00780c */ /* 0x002fe20003f06270 */
[----:B--2---:R-:W-:-:S04]  /*2240*/  IMAD R77, R17, 0x2800, R4 ;  /* 0x00002800114d7824 */ /* 0x004fc800078e0204 */
[C---:B------:R-:W-:Y:S02]  /*2250*/  VIADD R5, R77.reuse, 0x20 ;  /* 0x000000204d057836 */ /* 0x040fe40000000000 */
[----:B------:R-:W-:Y:S02]  /*2260*/  @P4 VIADD R5, R77, 0xffffffe0 ;  /* 0xffffffe04d054836 */ /* 0x000fe40000000000 */
[C---:B------:R-:W-:Y:S02]  /*2270*/  IMAD.IADD R77, R16.reuse, 0x1, R77 ;  /* 0x00000001104d7824 */ /* 0x040fe400078e024d */
[----:B------:R-:W-:Y:S02]  /*2280*/  IMAD.IADD R76, R16, 0x1, R5 ;  /* 0x00000001104c7824 */ /* 0x000fe400078e0205 */
[----:B------:R-:W-:Y:S05]  /*2290*/  @!P0 BRA `(.L_x_295) ;  /* 0x0000002000d88947 */ /* 0x000fea0003800000 */
[----:B------:R-:W-:Y:S01]  /*22a0*/  ULDC.U8 UR4, c[0x0][0x3f0] ;  /* 0x0000fc0000047ab9 */ /* 0x000fe20000000000 */
[-C--:B------:R-:W-:Y:S01]  /*22b0*/  IMAD R5, R60, R2.reuse, RZ ;  /* 0x000000023c057224 */ /* 0x080fe200078e02ff */
[----:B------:R-:W-:Y:S01]  /*22c0*/  ISETP.NE.AND P0, PT, RZ, UR4, PT ;  /* 0x00000004ff007c0c */ /* 0x000fe2000bf05270 */
[----:B------:R-:W-:Y:S02]  /*22d0*/  IMAD R7, R61, R2, RZ ;  /* 0x000000023d077224 */ /* 0x000fe400078e02ff */
[C---:B------:R-:W-:Y:S02]  /*22e0*/  IMAD R9, R11.reuse, R42, R5 ;  /* 0x0000002a0b097224 */ /* 0x040fe400078e0205 */
[----:B------:R-:W-:Y:S02]  /*22f0*/  IMAD R11, R11, R36, R7 ;  /* 0x000000240b0b7224 */ /* 0x000fe400078e0207 */
[----:B------:R-:W-:-:S04]  /*2300*/  IMAD.WIDE.U32 R4, R42, R2, RZ ;  /* 0x000000022a047225 */ /* 0x000fc800078e00ff */
[----:B------:R-:W-:-:S04]  /*2310*/  IMAD.WIDE.U32 R6, R36, R2, RZ ;  /* 0x0000000224067225 */ /* 0x000fc800078e00ff */
[----:B------:R-:W-:Y:S02]  /*2320*/  IMAD.IADD R30, R5, 0x1, R9 ;  /* 0x00000001051e7824 */ /* 0x000fe400078e0209 */
[----:B------:R-:W-:Y:S01]  /*2330*/  IMAD.IADD R68, R7, 0x1, R11 ;  /* 0x0000000107447824 */ /* 0x000fe200078e020b */
[----:B------:R-:W-:Y:S06]  /*2340*/  @!P0 BRA `(.L_x_296) ;  /* 0x0000001000388947 */ /* 0x000fec0003800000 */
[----:B------:R-:W-:Y:S01]  /*2350*/  IMAD R8, R2, -0xa0, R33 ;  /* 0xffffff6002087824 */ /* 0x000fe200078e0221 */
[----:B------:R-:W-:Y:S01]  /*2360*/  BSSY B1, `(.L_x_297) ;  /* 0x0000017000017945 */ /* 0x000fe20003800000 */
[----:B------:R-:W-:Y:S02]  /*2370*/  CS2R R14, SRZ ;  /* 0x00000000000e7805 */ /* 0x000fe4000001ff00 */
[----:B------:R-:W-:Y:S02]  /*2380*/  CS2R R10, SRZ ;  /* 0x00000000000a7805 */ /* 0x000fe4000001ff00 */
[----:B------:R-:W-:Y:S02]  /*2390*/  CS2R R28, SRZ ;  /* 0x00000000001c7805 */ /* 0x000fe4000001ff00 */
[----:B------:R-:W-:-:S04]  /*23a0*/  VIMNMX R8, R8, 0xa0, PT ;  /* 0x000000a008087848 */ /* 0x000fc80003fe0100 */
[----:B------:R-:W-:Y:S02]  /*23b0*/  ISETP.GE.AND P1, PT, R23, R8, PT ;  /* 0x000000081700720c */ /* 0x000fe40003f26270 */
[----:B------:R-:W-:-:S11]  /*23c0*/  CS2R R8, SRZ ;  /* 0x0000000000087805 */ /* 0x000fd6000001ff00 */
[----:B------:R-:W-:Y:S05]  /*23d0*/  @P1 BRA `(.L_x_298) ;  /* 0x00000000003c1947 */ /* 0x000fea0003800000 */
[----:B------:R-:W-:Y:S01]  /*23e0*/  ULDC.64 UR4, c[0x0][0x3c8] ;  /* 0x0000f20000047ab9 */ /* 0x000fe20000000a00 */
[----:B------:R-:W-:Y:S01]  /*23f0*/  VIADD R8, R52, 0x10 ;  /* 0x0000001034087836 */ /* 0x000fe20000000000 */
[----:B------:R-:W-:-:S04]  /*2400*/  IADD3 R4, P0, P5, R44, UR4, R4 ;  /* 0x000000042c047c10 */ /* 0x000fc8000fd1e004 */
[----:B------:R-:W-:Y:S01]  /*2410*/  IADD3.X R5, R65, UR5, R30, P0, P5 ;  /* 0x0000000541057c10 */ /* 0x000fe200087ea41e */
[----:B------:R-:W-:Y:S02]  /*2420*/  ULDC.64 UR4, c[0x0][0x3e0] ;  /* 0x0000f80000047ab9 */ /* 0x000fe40000000a00 */
[----:B------:R-:W-:-:S04]  /*2430*/  IADD3 R6, P0, P5, R38, UR4, R6 ;  /* 0x0000000426067c10 */ /* 0x000fc8000fd1e006 */
[----:B------:R-:W-:Y:S02]  /*2440*/  IADD3.X R7, R72, UR5, R68, P0, P5 ;  /* 0x0000000548077c10 */ /* 0x000fe400087ea444 */
[----:B------:R-:W-:Y:S02]  /*2450*/  ISETP.GE.AND P0, PT, R52, R31, PT ;  /* 0x0000001f3400720c */ /* 0x000fe40003f06270 */
[----:B------:R-:W-:-:S11]  /*2460*/  CS2R R10, SRZ ;  /* 0x00000000000a7805 */ /* 0x000fd6000001ff00 */
[----:B------:R0:W5:Y:S04]  /*2470*/  @!P0 LDG.E.64 R14, desc[UR42][R4.64] ;  /* 0x0000002a040e8981 */ /* 0x000168000c1e1b00 */
[----:B------:R0:W5:Y:S01]  /*2480*/  @!P0 LDG.E.64 R28, desc[UR42][R6.64] ;  /* 0x0000002a061c8981 */ /* 0x000162000c1e1b00 */
[----:B------:R-:W-:Y:S02]  /*2490*/  ISETP.GE.AND P0, PT, R8, R31, PT ;  /* 0x0000001f0800720c */ /* 0x000fe40003f06270 */
[----:B------:R-:W-:-:S11]  /*24a0*/  CS2R R8, SRZ ;  /* 0x0000000000087805 */ /* 0x000fd6000001ff00 */
[----:B------:R0:W5:Y:S04]  /*24b0*/  @!P0 LDG.E.64 R8, desc[UR42][R4.64+0x10] ;  /* 0x0000102a04088981 */ /* 0x000168000c1e1b00 */
[----:B------:R0:W5:Y:S02]  /*24c0*/  @!P0 LDG.E.64 R10, desc[UR42][R6.64+0x10] ;  /* 0x0000102a060a8981 */ /* 0x000164000c1e1b00 */
.L_x_298:
[----:B------:R-:W-:Y:S05]  /*24d0*/  BSYNC B1 ;  /* 0x0000000000017941 */ /* 0x000fea0003800000 */
.L_x_297:
[----:B------:R-:W-:Y:S01]  /*24e0*/  UISETP.NE.AND UP0, UPT, UR36, 0x3, UPT ;  /* 0x000000032400788c */ /* 0x000fe2000bf05270 */
[----:B-----5:R-:W-:Y:S02]  /*24f0*/  IMAD.MOV.U32 R30, RZ, RZ, R8 ;  /* 0x000000ffff1e7224 */ /* 0x020fe400078e0008 */
[----:B------:R-:W-:Y:S02]  /*2500*/  IMAD.MOV.U32 R85, RZ, RZ, R14 ;  /* 0x000000ffff557224 */ /* 0x000fe400078e000e */
[----:B------:R-:W-:Y:S01]  /*2510*/  IMAD.MOV.U32 R66, RZ, RZ, R10 ;  /* 0x000000ffff427224 */ /* 0x000fe200078e000a */
[----:B------:R-:W-:Y:S01]  /*2520*/  PLOP3.LUT P0, PT, PT, PT, UP0, 0x80, 0x0 ;  /* 0x000000000000781c */ /* 0x000fe20003f0f008 */
[----:B------:R-:W-:-:S12]  /*2530*/  IMAD.MOV.U32 R83, RZ, RZ, R28 ;  /* 0x000000ffff537224 */ /* 0x000fd800078e001c */
[----:B------:R-:W-:Y:S05]  /*2540*/  @!P0 BRA `(.L_x_299) ;  /* 0x0000000000048947 */ /* 0x000fea0003800000 */
[----:B------:R-:W-:Y:S01]  /*2550*/  BPT.TRAP 0x1 ;  /* 0x000000040000795c */ /* 0x000fe20000300000 */
.L_x_299:
[----:B------:R-:W-:Y:S01]  /*2560*/  IMAD R78, R17, 0x8, R16 ;  /* 0x00000008114e7824 */ /* 0x000fe200078e0210 */
[----:B------:R-:W-:Y:S01]  /*2570*/  SHF.L.U32 R79, R156, 0x1f, RZ ;  /* 0x0000001f9c4f7819 */ /* 0x000fe200000006ff */
[----:B------:R-:W-:Y:S03]  /*2580*/  BSSY B1, `(.L_x_300) ;  /* 0x0000003000017945 */ /* 0x000fe60003800000 */
[----:B------:R-:W1:Y:S02]  /*2590*/  SYNCS.PHASECHK.TRANS64.TRYWAIT P5, [R78+URZ+0x13290], R79 ;  /* 0x0132904f4e0075a7 */ /* 0x000e6400080a017f */
[----:B-1----:R-:W-:Y:S05]  /*25a0*/  @!P5 BRA `(.L_x_301) ;  /* 0x0000011800ecd947 */ /* 0x002fea0003800000 */
.L_x_518:
[----:B------:R-:W-:Y:S05]  /*25b0*/  BSYNC B1 ;  /* 0x0000000000017941 */ /* 0x000fea0003800000 */
.L_x_300:
[----:B------:R-:W-:Y:S05]  /*25c0*/  @P1 BRA `(.L_x_302) ;  /* 0x0000002000541947 */ /* 0x000fea0003800000 */
[----:B------:R-:W-:Y:S04]  /*25d0*/  BSSY B1, `(.L_x_303) ;  /* 0x000006f000017945 */ /* 0x000fe80003800000 */
[----:B------:R-:W-:Y:S05]  /*25e0*/  @P3 BRA `(.L_x_304) ;  /* 0x0000000400b43947 */ /* 0x000fea0003800000 */
[----:B0-----:R0:W2:Y:S01]  /*25f0*/  LDS.128 R4, [R77+0xe000] ;  /* 0x00e000004d047984 */ /* 0x0010a20000000c00 */
[----:B------:R-:W-:Y:S01]  /*2600*/  ISETP.GE.AND P5, PT, R52, R31, PT ;  /* 0x0000001f3400720c */ /* 0x000fe20003fa6270 */
[----:B------:R-:W-:-:S12]  /*2610*/  BSSY B2, `(.L_x_305) ;  /* 0x0000069000027945 */ /* 0x000fd80003800000 */
[----:B0-----:R-:W-:Y:S05]  /*2620*/  @P5 BRA `(.L_x_306) ;  /* 0x00000004009c5947 */ /* 0x001fea0003800000 */
[----:B------:R-:W-:Y:S02]  /*2630*/  SHF.R.U32.HI R28, RZ, 0x8, R29 ;  /* 0x00000008ff1c7819 */ /* 0x000fe4000001161d */
[----:B------:R-:W-:Y:S02]  /*2640*/  SHF.R.U32.HI R14, RZ, 0x8, R15 ;  /* 0x00000008ff0e7819 */ /* 0x000fe4000001160f */
[----:B------:R-:W-:Y:S01]  /*2650*/  SHF.R.U32.HI R68, RZ, 0x10, R29 ;  /* 0x00000010ff447819 */ /* 0x000fe2000001161d */
[----:B------:R-:W-:Y:S01]  /*2660*/  IMAD.SHL.U32 R28, R28, 0x100, RZ ;  /* 0x000001001c1c7824 */ /* 0x000fe200078e00ff */
[----:B------:R-:W-:Y:S01]  /*2670*/  LOP3.LUT R29, R29, 0xff0000ff, RZ, 0xc0, !PT ;  /* 0xff0000ff1d1d7812 */ /* 0x000fe200078ec0ff */
[----:B------:R-:W-:Y:S01]  /*2680*/  IMAD.SHL.U32 R14, R14, 0x100, RZ ;  /* 0x000001000e0e7824 */ /* 0x000fe200078e00ff */
[----:B------:R-:W-:Y:S02]  /*2690*/  SHF.R.U32.HI R70, RZ, 0x10, R15 ;  /* 0x00000010ff467819 */ /* 0x000fe4000001160f */
[----:B------:R-:W-:Y:S01]  /*26a0*/  LOP3.LUT R67, R15, 0xff0000ff, RZ, 0xc0, !PT ;  /* 0xff0000ff0f437812 */ /* 0x000fe200078ec0ff */
[----:B--2---:R-:W-:Y:S01]  /*26b0*/  IMAD.MOV.U32 R15, RZ, RZ, R4 ;  /* 0x000000ffff0f7224 */ /* 0x004fe200078e0004 */
[----:B------:R-:W-:Y:S01]  /*26c0*/  LOP3.LUT R69, R29, 0xff00, R28, 0xf8, !PT ;  /* 0x0000ff001d457812 */ /* 0x000fe200078ef81c */
[----:B------:R-:W-:Y:S01]  /*26d0*/  IMAD.U32 R28, R68, 0x10000, RZ ;  /* 0x00010000441c7824 */ /* 0x000fe200078e00ff */
[----:B------:R-:W-:-:S02]  /*26e0*/  F2FP.F16.E4M3.UNPACK_B R4, R5 ;  /* 0x00000005ff04723e */ /* 0x000fc400020006ff */
[----:B------:R-:W-:Y:S02]  /*26f0*/  F2FP.F16.E4M3.UNPACK_B R29, R83.H1 ;  /* 0x00000053ff1d723e */ /* 0x000fe400030006ff */
[----:B------:R-:W-:Y:S01]  /*2700*/  LOP3.LUT R67, R67, 0xff00, R14, 0xf8, !PT ;  /* 0x0000ff0043437812 */ /* 0x000fe200078ef80e */
[----:B------:R-:W-:Y:S01]  /*2710*/  IMAD.U32 R14, R70, 0x10000, RZ ;  /* 0x00010000460e7824 */ /* 0x000fe200078e00ff */
[----:B------:R-:W-:Y:S01]  /*2720*/  LOP3.LUT R80, R69, 0xff0000, R28, 0xf8, !PT ;  /* 0x00ff000045507812 */ /* 0x000fe200078ef81c */
[--C-:B------:R-:W-:Y:S01]  /*2730*/  HADD2.F32 R28, -RZ, R4.reuse.H1_H1 ;  /* 0x30000004ff1c7230 */ /* 0x100fe20000004100 */
[----:B------:R-:W-:Y:S01]  /*2740*/  F2FP.F16.E4M3.UNPACK_B R68, R85.H1 ;  /* 0x00000055ff44723e */ /* 0x000fe200030006ff */
[--C-:B------:R-:W-:Y:S01]  /*2750*/  HADD2.F32 R71, -RZ, R29.reuse.H0_H0 ;  /* 0x2000001dff477230 */ /* 0x100fe20000004100 */
[----:B------:R-:W-:Y:S01]  /*2760*/  F2FP.F16.E4M3.UNPACK_B R5, R5.H1 ;  /* 0x00000005ff05723e */ /* 0x000fe200030006ff */
[----:B------:R-:W-:Y:S01]  /*2770*/  HADD2.F32 R4, -RZ, R4.H0_H0 ;  /* 0x20000004ff047230 */ /* 0x000fe20000004100 */
[----:B------:R-:W-:Y:S01]  /*2780*/  LOP3.LUT R14, R67, 0xff0000, R14, 0xf8, !PT ;  /* 0x00ff0000430e7812 */ /* 0x000fe200078ef80e */
[----:B------:R-:W-:-:S02]  /*2790*/  HADD2.F32 R70, -RZ, R29.H1_H1 ;  /* 0x3000001dff467230 */ /* 0x000fc40000004100 */
[-C--:B------:R-:W-:Y:S01]  /*27a0*/  FMUL.FTZ R81, R28, R71.reuse ;  /* 0x000000471c517220 */ /* 0x080fe20000410000 */
[--C-:B------:R-:W-:Y:S02]  /*27b0*/  HADD2.F32 R69, -RZ, R68.reuse.H0_H0 ;  /* 0x20000044ff457230 */ /* 0x100fe40000004100 */
[--C-:B------:R-:W-:Y:S02]  /*27c0*/  HADD2.F32 R67, -RZ, R5.reuse.H1_H1 ;  /* 0x30000005ff437230 */ /* 0x100fe40000004100 */
[----:B------:R-:W-:Y:S02]  /*27d0*/  HADD2.F32 R29, -RZ, R5.H0_H0 ;  /* 0x20000005ff1d7230 */ /* 0x000fe40000004100 */
[C---:B------:R-:W-:Y:S01]  /*27e0*/  FMUL.FTZ R5, R4.reuse, R71 ;  /* 0x0000004704057220 */ /* 0x040fe20000410000 */
[----:B------:R-:W-:Y:S02]  /*27f0*/  HADD2.F32 R68, -RZ, R68.H1_H1 ;  /* 0x30000044ff447230 */ /* 0x000fe40000004100 */
[-C--:B------:R-:W-:Y:S01]  /*2800*/  FMUL.FTZ R82, R67, R70.reuse ;  /* 0x0000004643527220 */ /* 0x080fe20000410000 */
[-C--:B------:R-:W-:Y:S01]  /*2810*/  FFMA.FTZ R4, R4, R69.reuse, -R81 ;  /* 0x0000004504047223 */ /* 0x080fe20000010851 */
[C---:B------:R-:W-:Y:S01]  /*2820*/  FMUL.FTZ R84, R29.reuse, R70 ;  /* 0x000000461d547220 */ /* 0x040fe20000410000 */
[----:B------:R-:W-:Y:S01]  /*2830*/  FFMA.FTZ R5, R28, R69, R5 ;  /* 0x000000451c057223 */ /* 0x000fe20000010005 */
[----:B------:R-:W-:Y:S01]  /*2840*/  F2FP.F16.E4M3.UNPACK_B R70, R83 ;  /* 0x00000053ff46723e */ /* 0x000fe200020006ff */
[-C--:B------:R-:W-:Y:S01]  /*2850*/  FFMA.FTZ R83, R29, R68.reuse, -R82 ;  /* 0x000000441d537223 */ /* 0x080fe20000010852 */
[-C--:B------:R-:W-:Y:S01]  /*2860*/  F2FP.F16.E4M3.UNPACK_B R28, R15.reuse.H1 ;  /* 0x0000000fff1c723e */ /* 0x080fe200030006ff */
[----:B------:R-:W-:Y:S01]  /*2870*/  FFMA.FTZ R86, R67, R68, R84 ;  /* 0x0000004443567223 */ /* 0x000fe20000010054 */
[----:B------:R-:W-:Y:S01]  /*2880*/  F2FP.F16.E4M3.UNPACK_B R15, R15 ;  /* 0x0000000fff0f723e */ /* 0x000fe200020006ff */
[----:B------:R-:W-:Y:S01]  /*2890*/  HADD2.F32 R71, -RZ, R70.H1_H1 ;  /* 0x30000046ff477230 */ /* 0x000fe20000004100 */
[----:B------:R-:W-:Y:S01]  /*28a0*/  F2FP.F16.E4M3.UNPACK_B R69, R85 ;  /* 0x00000055ff45723e */ /* 0x000fe200020006ff */
[--C-:B------:R-:W-:Y:S01]  /*28b0*/  HADD2.F32 R67, -RZ, R28.reuse.H0_H0 ;  /* 0x2000001cff437230 */ /* 0x100fe20000004100 */
[----:B------:R-:W-:Y:S01]  /*28c0*/  F2FP.SATFINITE.E4M3.F32.PACK_AB_MERGE_C R88, R86, R83, RZ ;  /* 0x000000535658723e */ /* 0x000fe200048070ff */
[----:B------:R-:W-:-:S02]  /*28d0*/  HADD2.F32 R68, -RZ, R28.H1_H1 ;  /* 0x3000001cff447230 */ /* 0x000fc40000004100 */
[--C-:B------:R-:W-:Y:S02]  /*28e0*/  HADD2.F32 R28, -RZ, R15.reuse.H0_H0 ;  /* 0x2000000fff1c7230 */ /* 0x100fe40000004100 */
[-C--:B------:R-:W-:Y:S01]  /*28f0*/  FMUL.FTZ R81, R67, R71.reuse ;  /* 0x0000004743517220 */ /* 0x080fe20000410000 */
[----:B------:R-:W-:Y:S02]  /*2900*/  HADD2.F32 R29, -RZ, R15.H1_H1 ;  /* 0x3000000fff1d7230 */ /* 0x000fe40000004100 */
[----:B------:R-:W-:Y:S01]  /*2910*/  FMUL.FTZ R82, R68, R71 ;  /* 0x0000004744527220 */ /* 0x000fe20000410000 */
[----:B------:R-:W-:Y:S01]  /*2920*/  HADD2.F32 R70, -RZ, R70.H0_H0 ;  /* 0x20000046ff467230 */ /* 0x000fe20000004100 */
[----:B------:R-:W-:Y:S01]  /*2930*/  F2FP.SATFINITE.E4M3.F32.PACK_AB_MERGE_C R5, R5, R4, R88 ;  /* 0x000000040505723e */ /* 0x000fe20004807058 */
[--C-:B------:R-:W-:Y:S02]  /*2940*/  HADD2.F32 R15, -RZ, R69.reuse.H1_H1 ;  /* 0x30000045ff0f7230 */ /* 0x100fe40000004100 */
[----:B------:R-:W-:-:S02]  /*2950*/  HADD2.F32 R69, -RZ, R69.H0_H0 ;  /* 0x20000045ff457230 */ /* 0x000fc40000004100 */
[-C--:B------:R-:W-:Y:S01]  /*2960*/  FMUL.FTZ R71, R29, R70.reuse ;  /* 0x000000461d477220 */ /* 0x080fe20000410000 */
[----:B------:R-:W-:Y:S01]  /*2970*/  FMUL.FTZ R70, R28, R70 ;  /* 0x000000461c467220 */ /* 0x000fe20000410000 */
[-C--:B------:R-:W-:Y:S01]  /*2980*/  FFMA.FTZ R82, R67, R15.reuse, -R82 ;  /* 0x0000000f43527223 */ /* 0x080fe20000010852 */
[----:B------:R-:W-:Y:S01]  /*2990*/  FFMA.FTZ R81, R68, R15, R81 ;  /* 0x0000000f44517223 */ /* 0x000fe20000010051 */
[-C--:B------:R-:W-:Y:S01]  /*29a0*/  FFMA.FTZ R15, R28, R69.reuse, -R71 ;  /* 0x000000451c0f7223 */ /* 0x080fe20000010847 */
[----:B------:R-:W-:Y:S01]  /*29b0*/  FFMA.FTZ R84, R29, R69, R70 ;  /* 0x000000451d547223 */ /* 0x000fe20000010046 */
[----:B------:R-:W-:Y:S02]  /*29c0*/  F2FP.F16.E4M3.UNPACK_B R29, R7.H1 ;  /* 0x00000007ff1d723e */ /* 0x000fe400030006ff */
[----:B------:R-:W-:Y:S02]  /*29d0*/  F2FP.SATFINITE.E4M3.F32.PACK_AB_MERGE_C R87, R81, R82, RZ ;  /* 0x000000525157723e */ /* 0x000fe400048070ff */
[----:B------:R-:W-:Y:S01]  /*29e0*/  F2FP.F16.E4M3.UNPACK_B R81, R80.H1 ;  /* 0x00000050ff51723e */ /* 0x000fe200030006ff */
[--C-:B------:R-:W-:Y:S01]  /*29f0*/  HADD2.F32 R68, -RZ, R29.reuse.H1_H1 ;  /* 0x3000001dff447230 */ /* 0x100fe20000004100 */
[----:B------:R-:W-:Y:S01]  /*2a00*/  F2FP.F16.E4M3.UNPACK_B R70, R14.H1 ;  /* 0x0000000eff46723e */ /* 0x000fe200030006ff */
[----:B------:R-:W-:Y:S01]  /*2a10*/  HADD2.F32 R67, -RZ, R29.H0_H0 ;  /* 0x2000001dff437230 */ /* 0x000fe20000004100 */
[----:B------:R-:W-:Y:S01]  /*2a20*/  F2FP.F16.E4M3.UNPACK_B R28, R6.H1 ;  /* 0x00000006ff1c723e */ /* 0x000fe200030006ff */
[----:B------:R-:W-:Y:S01]  /*2a30*/  HADD2.F32 R83, -RZ, R81.H1_H1 ;  /* 0x30000051ff537230 */ /* 0x000fe20000004100 */
[----:B------:R-:W-:Y:S01]  /*2a40*/  F2FP.F16.E4M3.UNPACK_B R80, R80 ;  /* 0x00000050ff50723e */ /* 0x000fe200020006ff */
[----:B------:R-:W-:Y:S01]  /*2a50*/  HADD2.F32 R71, -RZ, R70.H1_H1 ;  /* 0x30000046ff477230 */ /* 0x000fe20000004100 */
[----:B------:R-:W-:Y:S01]  /*2a60*/  F2FP.F16.E4M3.UNPACK_B R69, R14 ;  /* 0x0000000eff45723e */ /* 0x000fe200020006ff */
[----:B------:R-:W-:-:S02]  /*2a70*/  HADD2.F32 R29, -RZ, R28.H1_H1 ;  /* 0x3000001cff1d7230 */ /* 0x000fc40000004100 */
[-C--:B------:R-:W-:Y:S01]  /*2a80*/  FMUL.FTZ R14, R68, R83.reuse ;  /* 0x00000053440e7220 */ /* 0x080fe20000410000 */
[----:B------:R-:W-:Y:S02]  /*2a90*/  HADD2.F32 R82, -RZ, R80.H1_H1 ;  /* 0x30000050ff527230 */ /* 0x000fe40000004100 */
[C---:B------:R-:W-:Y:S01]  /*2aa0*/  FMUL.FTZ R83, R67.reuse, R83 ;  /* 0x0000005343537220 */ /* 0x040fe20000410000 */
[----:B------:R-:W-:Y:S02]  /*2ab0*/  HADD2.F32 R28, -RZ, R28.H0_H0 ;  /* 0x2000001cff1c7230 */ /* 0x000fe40000004100 */
[----:B------:R-:W-:Y:S01]  /*2ac0*/  FFMA.FTZ R85, R67, R71, -R14 ;  /* 0x0000004743557223 */ /* 0x000fe2000001080e */
[----:B------:R-:W-:Y:S02]  /*2ad0*/  HADD2.F32 R14, -RZ, R69.H1_H1 ;  /* 0x30000045ff0e7230 */ /* 0x000fe40000004100 */
[CC--:B------:R-:W-:Y:S01]  /*2ae0*/  FMUL.FTZ R67, R29.reuse, R82.reuse ;  /* 0x000000521d437220 */ /* 0x0c0fe20000410000 */
[----:B------:R-:W-:Y:S01]  /*2af0*/  F2FP.F16.E4M3.UNPACK_B R7, R7 ;  /* 0x00000007ff07723e */ /* 0x000fe200020006ff */
[----:B------:R-:W-:Y:S01]  /*2b00*/  FMUL.FTZ R82, R28, R82 ;  /* 0x000000521c527220 */ /* 0x000fe20000410000 */
[----:B------:R-:W-:Y:S01]  /*2b10*/  F2FP.F16.E4M3.UNPACK_B R6, R6 ;  /* 0x00000006ff06723e */ /* 0x000fe200020006ff */
[----:B------:R-:W-:Y:S01]  /*2b20*/  FFMA.FTZ R86, R68, R71, R83 ;  /* 0x0000004744567223 */ /* 0x000fe20000010053 */
[-C--:B------:R-:W-:Y:S01]  /*2b30*/  FFMA.FTZ R71, R28, R14.reuse, -R67 ;  /* 0x0000000e1c477223 */ /* 0x080fe20000010843 */
[----:B------:R-:W-:Y:S01]  /*2b40*/  FFMA.FTZ R82, R29, R14, R82 ;  /* 0x0000000e1d527223 */ /* 0x000fe20000010052 */
[--C-:B------:R-:W-:Y:S01]  /*2b50*/  HADD2.F32 R14, -RZ, R7.reuse.H0_H0 ;  /* 0x20000007ff0e7230 */ /* 0x100fe20000004100 */
[----:B------:R-:W-:Y:S01]  /*2b60*/  F2FP.SATFINITE.E4M3.F32.PACK_AB_MERGE_C R4, R84, R15, R87 ;  /* 0x0000000f5404723e */ /* 0x000fe20004807057 */
[----:B------:R-:W-:Y:S01]  /*2b70*/  HADD2.F32 R28, -RZ, R7.H1_H1 ;  /* 0x30000007ff1c7230 */ /* 0x000fe20000004100 */
[----:B------:R-:W-:Y:S01]  /*2b80*/  F2FP.SATFINITE.E4M3.F32.PACK_AB_MERGE_C R85, R86, R85, RZ ;  /* 0x000000555655723e */ /* 0x000fe200048070ff */
[----:B------:R-:W-:Y:S01]  /*2b90*/  HADD2.F32 R81, -RZ, R81.H0_H0 ;  /* 0x20000051ff517230 */ /* 0x000fe20000004100 */
[----:B------:R-:W-:Y:S01]  /*2ba0*/  F2FP.SATFINITE.E4M3.F32.PACK_AB_MERGE_C R71, R82, R71, RZ ;  /* 0x000000475247723e */ /* 0x000fe200048070ff */
[----:B------:R-:W-:-:S02]  /*2bb0*/  HADD2.F32 R7, -RZ, R6.H0_H0 ;  /* 0x20000006ff077230 */ /* 0x000fc40000004100 */
[----:B------:R-:W-:Y:S02]  /*2bc0*/  HADD2.F32 R6, -RZ, R6.H1_H1 ;  /* 0x30000006ff067230 */ /* 0x000fe40000004100 */
[-C--:B------:R-:W-:Y:S01]  /*2bd0*/  FMUL.FTZ R83, R28, R81.reuse ;  /* 0x000000511c537220 */ /* 0x080fe20000410000 */
[----:B------:R-:W-:Y:S02]  /*2be0*/  HADD2.F32 R80, -RZ, R80.H0_H0 ;  /* 0x20000050ff507230 */ /* 0x000fe40000004100 */
[----:B------:R-:W-:Y:S01]  /*2bf0*/  FMUL.FTZ R81, R14, R81 ;  /* 0x000000510e517220 */ /* 0x000fe20000410000 */
[----:B------:R-:W-:Y:S02]  /*2c00*/  HADD2.F32 R29, -RZ, R70.H0_H0 ;  /* 0x20000046ff1d7230 */ /* 0x000fe40000004100 */
[----:B------:R-:W-:Y:S02]  /*2c10*/  HADD2.F32 R69, -RZ, R69.H0_H0 ;  /* 0x20000045ff457230 */ /* 0x000fe40000004100 */
[-C--:B------:R-:W-:Y:S01]  /*2c20*/  FMUL.FTZ R68, R6, R80.reuse ;  /* 0x0000005006447220 */ /* 0x080fe20000410000 */
[C---:B------:R-:W-:Y:S01]  /*2c30*/  FMUL.FTZ R67, R7.reuse, R80 ;  /* 0x0000005007437220 */ /* 0x040fe20000410000 */
[-C--:B------:R-:W-:Y:S01]  /*2c40*/  FFMA.FTZ R83, R14, R29.reuse, -R83 ;  /* 0x0000001d0e537223 */ /* 0x080fe20000010853 */
[----:B------:R-:W-:Y:S01]  /*2c50*/  FFMA.FTZ R28, R28, R29, R81 ;  /* 0x0000001d1c1c7223 */ /* 0x000fe20000010051 */
[-C--:B------:R-:W-:Y:S01]  /*2c60*/  FFMA.FTZ R68, R7, R69.reuse, -R68 ;  /* 0x0000004507447223 */ /* 0x080fe20000010844 */
[----:B------:R-:W-:-:S03]  /*2c70*/  FFMA.FTZ R67, R6, R69, R67 ;  /* 0x0000004506437223 */ /* 0x000fc60000010043 */
[----:B------:R-:W-:Y:S02]  /*2c80*/  F2FP.SATFINITE.E4M3.F32.PACK_AB_MERGE_C R7, R28, R83, R85 ;  /* 0x000000531c07723e */ /* 0x000fe40004807055 */
[----:B------:R-:W-:-:S07]  /*2c90*/  F2FP.SATFINITE.E4M3.F32.PACK_AB_MERGE_C R6, R67, R68, R71 ;  /* 0x000000444306723e */ /* 0x000fce0004807047 */
.L_x_306:
[----:B------:R-:W-:Y:S05]  /*2ca0*/  BSYNC B2 ;  /* 0x0000000000027941 */ /* 0x000fea0003800000 */
.L_x_305:
[----:B--2---:R2:W-:Y:S02]  /*2cb0*/  STG.E.128 desc[UR42][R12.64], R4 ;  /* 0x000000040c007986 */ /* 0x0045e4000c101d2a */
.L_x_304:
[----:B------:R-:W-:Y:S05]  /*2cc0*/  BSYNC B1 ;  /* 0x0000000000017941 */ /* 0x000fea0003800000 */
.L_x_303:
[----:B------:R-:W-:Y:S05]  /*2cd0*/  @P2 BRA `(.L_x_302) ;  /* 0x0000001800902947 */ /* 0x000fea0003800000 */
[----:B0-2---:R-:W2:Y:S01]  /*2ce0*/  LDL R6, [R1+0x4] ;  /* 0x0000040001067983 */ /* 0x005ea20000100800 */
[----:B------:R-:W-:Y:S01]  /*2cf0*/  IMAD.MOV.U32 R5, RZ, RZ, 0x20 ;  /* 0x00000020ff057424 */ /* 0x000fe200078e00ff */
[----:B------:R-:W-:Y:S01]  /*2d00*/  BSSY B1, `(.L_x_307) ;  /* 0x0000070000017945 */ /* 0x000fe20003800000 */
[----:B------:R-:W-:Y:S02]  /*2d10*/  IMAD R4, R17, 0x2800, RZ ;  /* 0x0000280011047824 */ /* 0x000fe400078e02ff */
[----:B------:R-:W-:Y:S01]  /*2d20*/  VIADD R14, R52, 0x10 ;  /* 0x00000010340e7836 */ /* 0x000fe20000000000 */
[----:B------:R-:W-:-:S04]  /*2d30*/  SEL R5, R5, 0xffffffe0, !P4 ;  /* 0xffffffe005057807 */ /* 0x000fc80006000000 */
[----:B------:R-:W-:Y:S02]  /*2d40*/  ISETP.GE.AND P5, PT, R14, R31, PT ;  /* 0x0000001f0e00720c */ /* 0x000fe40003fa6270 */
[----:B--2---:R-:W-:-:S05]  /*2d50*/  IADD3 R5, R5, R6, R4 ;  /* 0x0000000605057210 */ /* 0x004fca0007ffe004 */
[----:B------:R-:W-:-:S06]  /*2d60*/  IMAD.IADD R4, R16, 0x1, R5 ;  /* 0x0000000110047824 */ /* 0x000fcc00078e0205 */
[----:B------:R-:W0:Y:S01]  /*2d70*/  LDS.128 R4, [R4+0xe000] ;  /* 0x00e0000004047984 */ /* 0x000e220000000c00 */
[----:B------:R-:W-:Y:S05]  /*2d80*/  @P5 BRA `(.L_x_308) ;  /* 0x00000004009c5947 */ /* 0x000fea0003800000 */
[----:B------:R-:W-:Y:S02]  /*2d90*/  SHF.R.U32.HI R29, RZ, 0x8, R9 ;  /* 0x00000008ff1d7819 */ /* 0x000fe40000011609 */
[----:B------:R-:W-:Y:S02]  /*2da0*/  SHF.R.U32.HI R8, RZ, 0x8, R11 ;  /* 0x00000008ff087819 */ /* 0x000fe4000001160b */
[----:B------:R-:W-:Y:S02]  /*2db0*/  LOP3.LUT R10, R9, 0xff0000ff, RZ, 0xc0, !PT ;  /* 0xff0000ff090a7812 */ /* 0x000fe400078ec0ff */
[----:B------:R-:W-:Y:S01]  /*2dc0*/  SHF.R.U32.HI R28, RZ, 0x10, R9 ;  /* 0x00000010ff1c7819 */ /* 0x000fe20000011609 */
[----:B------:R-:W-:Y:S01]  /*2dd0*/  IMAD.SHL.U32 R9, R29, 0x100, RZ ;  /* 0x000001001d097824 */ /* 0x000fe200078e00ff */
[----:B------:R-:W-:Y:S02]  /*2de0*/  LOP3.LUT R14, R11, 0xff0000ff, RZ, 0xc0, !PT ;  /* 0xff0000ff0b0e7812 */ /* 0x000fe400078ec0ff */
[----:B------:R-:W-:Y:S01]  /*2df0*/  SHF.R.U32.HI R15, RZ, 0x10, R11 ;  /* 0x00000010ff0f7819 */ /* 0x000fe2000001160b */
[----:B------:R-:W-:Y:S01]  /*2e00*/  IMAD.SHL.U32 R11, R8, 0x100, RZ ;  /* 0x00000100080b7824 */ /* 0x000fe200078e00ff */
[----:B------:R-:W-:Y:S01]  /*2e10*/  LOP3.LUT R9, R10, 0xff00, R9, 0xf8, !PT ;  /* 0x0000ff000a097812 */ /* 0x000fe200078ef809 */
[----:B0-----:R-:W-:Y:S01]  /*2e20*/  IMAD.MOV.U32 R8, RZ, RZ, R4 ;  /* 0x000000ffff087224 */ /* 0x001fe200078e0004 */
[----:B------:R-:W-:Y:S01]  /*2e30*/  F2FP.F16.E4M3.UNPACK_B R4, R5 ;  /* 0x00000005ff04723e */ /* 0x000fe200020006ff */
[----:B------:R-:W-:Y:S01]  /*2e40*/  IMAD.U32 R10, R28, 0x10000, RZ ;  /* 0x000100001c0a7824 */ /* 0x000fe200078e00ff */
[----:B------:R-:W-:Y:S01]  /*2e50*/  LOP3.LUT R14, R14, 0xff00, R11, 0xf8, !PT ;  /* 0x0000ff000e0e7812 */ /* 0x000fe200078ef80b */
[----:B------:R-:W-:Y:S01]  /*2e60*/  IMAD.U32 R15, R15, 0x10000, RZ ;  /* 0x000100000f0f7824 */ /* 0x000fe200078e00ff */
[----:B------:R-:W-:-:S02]  /*2e70*/  F2FP.F16.E4M3.UNPACK_B R11, R66.H1 ;  /* 0x00000042ff0b723e */ /* 0x000fc400030006ff */
[----:B------:R-:W-:Y:S01]  /*2e80*/  LOP3.LUT R28, R9, 0xff0000, R10, 0xf8, !PT ;  /* 0x00ff0000091c7812 */ /* 0x000fe200078ef80a */
[--C-:B------:R-:W-:Y:S01]  /*2e90*/  HADD2.F32 R9, -RZ, R4.reuse.H1_H1 ;  /* 0x30000004ff097230 */ /* 0x100fe20000004100 */
[----:B------:R-:W-:Y:S01]  /*2ea0*/  LOP3.LUT R67, R14, 0xff0000, R15, 0xf8, !PT ;  /* 0x00ff00000e437812 */ /* 0x000fe200078ef80f */
[--C-:B------:R-:W-:Y:S01]  /*2eb0*/  HADD2.F32 R29, -RZ, R11.reuse.H0_H0 ;  /* 0x2000000bff1d7230 */ /* 0x100fe20000004100 */
[----:B------:R-:W-:Y:S01]  /*2ec0*/  F2FP.F16.E4M3.UNPACK_B R14, R30.H1 ;  /* 0x0000001eff0e723e */ /* 0x000fe200030006ff */
[----:B------:R-:W-:Y:S01]  /*2ed0*/  HADD2.F32 R4, -RZ, R4.H0_H0 ;  /* 0x20000004ff047230 */ /* 0x000fe20000004100 */
[----:B------:R-:W-:Y:S01]  /*2ee0*/  F2FP.F16.E4M3.UNPACK_B R5, R5.H1 ;  /* 0x00000005ff05723e */ /* 0x000fe200030006ff */
[----:B------:R-:W-:Y:S02]  /*2ef0*/  HADD2.F32 R31, -RZ, R11.H1_H1 ;  /* 0x3000000bff1f7230 */ /* 0x000fe40000004100 */
[----:B------:R-:W-:Y:S01]  /*2f00*/  FMUL.FTZ R69, R9, R29 ;  /* 0x0000001d09457220 */ /* 0x000fe20000410000 */
[----:B------:R-:W-:-:S02]  /*2f10*/  HADD2.F32 R15, -RZ, R14.H0_H0 ;  /* 0x2000000eff0f7230 */ /* 0x000fc40000004100 */
[----:B------:R-:W-:Y:S01]  /*2f20*/  FMUL.FTZ R68, R4, R29 ;  /* 0x0000001d04447220 */ /* 0x000fe20000410000 */
[--C-:B------:R-:W-:Y:S01]  /*2f30*/  HADD2.F32 R11, -RZ, R5.reuse.H1_H1 ;  /* 0x30000005ff0b7230 */ /* 0x100fe20000004100 */
[----:B------:R-:W-:Y:S01]  /*2f40*/  F2FP.F16.E4M3.UNPACK_B R66, R66 ;  /* 0x00000042ff42723e */ /* 0x000fe200020006ff */
[----:B------:R-:W-:Y:S02]  /*2f50*/  HADD2.F32 R10, -RZ, R5.H0_H0 ;  /* 0x20000005ff0a7230 */ /* 0x000fe40000004100 */
[----:B------:R-:W-:Y:S01]  /*2f60*/  FFMA.FTZ R5, R9, R15, R68 ;  /* 0x0000000f09057223 */ /* 0x000fe20000010044 */
[----:B------:R-:W-:Y:S02]  /*2f70*/  HADD2.F32 R14, -RZ, R14.H1_H1 ;  /* 0x3000000eff0e7230 */ /* 0x000fe40000004100 */
[CC--:B------:R-:W-:Y:S01]  /*2f80*/  FMUL.FTZ R29, R11.reuse, R31.reuse ;  /* 0x0000001f0b1d7220 */ /* 0x0c0fe20000410000 */
[----:B------:R-:W-:Y:S01]  /*2f90*/  F2FP.F16.E4M3.UNPACK_B R9, R8.H1 ;  /* 0x00000008ff09723e */ /* 0x000fe200030006ff */
[----:B------:R-:W-:Y:S01]  /*2fa0*/  FMUL.FTZ R70, R10, R31 ;  /* 0x0000001f0a467220 */ /* 0x000fe20000410000 */
[----:B------:R-:W-:Y:S01]  /*2fb0*/  FFMA.FTZ R4, R4, R15, -R69 ;  /* 0x0000000f04047223 */ /* 0x000fe20000010845 */
[----:B------:R-:W-:Y:S01]  /*2fc0*/  FFMA.FTZ R31, R10, R14, -R29 ;  /* 0x0000000e0a1f7223 */ /* 0x000fe2000001081d */
[----:B------:R-:W-:Y:S01]  /*2fd0*/  F2FP.F16.E4M3.UNPACK_B R8, R8 ;  /* 0x00000008ff08723e */ /* 0x000fe200020006ff */
[----:B------:R-:W-:Y:S01]  /*2fe0*/  FFMA.FTZ R80, R11, R14, R70 ;  /* 0x0000000e0b507223 */ /* 0x000fe20000010046 */
[----:B------:R-:W-:Y:S01]  /*2ff0*/  F2FP.F16.E4M3.UNPACK_B R30, R30 ;  /* 0x0000001eff1e723e */ /* 0x000fe200020006ff */
[----:B------:R-:W-:-:S02]  /*3000*/  HADD2.F32 R15, -RZ, R66.H1_H1 ;  /* 0x30000042ff0f7230 */ /* 0x000fc40000004100 */
[--C-:B------:R-:W-:Y:S01]  /*3010*/  HADD2.F32 R10, -RZ, R9.reuse.H0_H0 ;  /* 0x20000009ff0a7230 */ /* 0x100fe20000004100 */
[----:B------:R-:W-:Y:S01]  /*3020*/  F2FP.SATFINITE.E4M3.F32.PACK_AB_MERGE_C R81, R80, R31, RZ ;  /* 0x0000001f5051723e */ /* 0x000fe200048070ff */
[----:B------:R-:W-:Y:S02]  /*3030*/  HADD2.F32 R11, -RZ, R9.H1_H1 ;  /* 0x30000009ff0b7230 */ /* 0x000fe40000004100 */
[----:B------:R-:W-:Y:S02]  /*3040*/  HADD2.F32 R9, -RZ, R8.H0_H0 ;  /* 0x20000008ff097230 */ /* 0x000fe40000004100 */
[-C--:B------:R-:W-:Y:S01]  /*3050*/  FMUL.FTZ R70, R10, R15.reuse ;  /* 0x0000000f0a467220 */ /* 0x080fe20000410000 */
[----:B------:R-:W-:Y:S02]  /*3060*/  HADD2.F32 R14, -RZ, R30.H1_H1 ;  /* 0x3000001eff0e7230 */ /* 0x000fe40000004100 */
[----:B------:R-:W-:Y:S01]  /*3070*/  FMUL.FTZ R29, R11, R15 ;  /* 0x0000000f0b1d7220 */ /* 0x000fe20000410000 */
[----:B------:R-:W-:Y:S01]  /*3080*/  HADD2.F32 R66, -RZ, R66.H0_H0 ;  /* 0x20000042ff427230 */ /* 0x000fe20000004100 */
[----:B------:R-:W-:Y:S01]  /*3090*/  F2FP.SATFINITE.E4M3.F32.PACK_AB_MERGE_C R5, R5, R4, R81 ;  /* 0x000000040505723e */ /* 0x000fe20004807051 */
[----:B------:R-:W-:-:S02]  /*30a0*/  HADD2.F32 R8, -RZ, R8.H1_H1 ;  /* 0x30000008ff087230 */ /* 0x000fc40000004100 */
[-C--:B------:R-:W-:Y:S01]  /*30b0*/  FFMA.FTZ R29, R10, R14.reuse, -R29 ;  /* 0x0000000e0a1d7223 */ /* 0x080fe2000001081d */
[----:B------:R-:W-:Y:S02]  /*30c0*/  HADD2.F32 R30, -RZ, R30.H0_H0 ;  /* 0x2000001eff1e7230 */ /* 0x000fe40000004100 */
[----:B------:R-:W-:Y:S01]  /*30d0*/  FFMA.FTZ R70, R11, R14, R70 ;  /* 0x0000000e0b467223 */ /* 0x000fe20000010046 */
[CC--:B------:R-:W-:Y:S01]  /*30e0*/  FMUL.FTZ R15, R9.reuse, R66.reuse ;  /* 0x00000042090f7220 */ /* 0x0c0fe20000410000 */
[----:B------:R-:W-:Y:S01]  /*30f0*/  FMUL.FTZ R68, R8, R66 ;  /* 0x0000004208447220 */ /* 0x000fe20000410000 */
[----:B------:R-:W-:Y:S02]  /*3100*/  F2FP.F16.E4M3.UNPACK_B R14, R28.H1 ;  /* 0x0000001cff0e723e */ /* 0x000fe400030006ff */
[----:B------:R-:W-:Y:S01]  /*3110*/  F2FP.SATFINITE.E4M3.F32.PACK_AB_MERGE_C R80, R70, R29, RZ ;  /* 0x0000001d4650723e */ /* 0x000fe200048070ff */
[-C--:B------:R-:W-:Y:S01]  /*3120*/  FFMA.FTZ R68, R9, R30.reuse, -R68 ;  /* 0x0000001e09447223 */ /* 0x080fe20000010844 */
[----:B------:R-:W-:Y:S01]  /*3130*/  F2FP.F16.E4M3.UNPACK_B R9, R7.H1 ;  /* 0x00000007ff09723e */ /* 0x000fe200030006ff */
[----:B------:R-:W-:Y:S01]  /*3140*/  FFMA.FTZ R69, R8, R30, R15 ;  /* 0x0000001e08457223 */ /* 0x000fe2000001000f */
[-C--:B------:R-:W-:Y:S01]  /*3150*/  F2FP.F16.E4M3.UNPACK_B R29, R67.reuse.H1 ;  /* 0x00000043ff1d723e */ /* 0x080fe200030006ff */
[----:B------:R-:W-:Y:S01]  /*3160*/  HADD2.F32 R15, -RZ, R14.H1_H1 ;  /* 0x3000000eff0f7230 */ /* 0x000fe20000004100 */
[----:B------:R-:W-:Y:S01]  /*3170*/  F2FP.F16.E4M3.UNPACK_B R8, R6.H1 ;  /* 0x00000006ff08723e */ /* 0x000fe200030006ff */
[----:B------:R-:W-:Y:S01]  /*3180*/  HADD2.F32 R11, -RZ, R9.H1_H1 ;  /* 0x30000009ff0b7230 */ /* 0x000fe20000004100 */
[----:B------:R-:W-:Y:S01]  /*3190*/  F2FP.F16.E4M3.UNPACK_B R67, R67 ;  /* 0x00000043ff43723e */ /* 0x000fe200020006ff */
[----:B------:R-:W-:Y:S01]  /*31a0*/  HADD2.F32 R31, -RZ, R29.H1_H1 ;  /* 0x3000001dff1f7230 */ /* 0x000fe20000004100 */
[----:B------:R-:W-:Y:S01]  /*31b0*/  F2FP.F16.E4M3.UNPACK_B R28, R28 ;  /* 0x0000001cff1c723e */ /* 0x000fe200020006ff */
[----:B------:R-:W-:Y:S01]  /*31c0*/  HADD2.F32 R10, -RZ, R9.H0_H0 ;  /* 0x20000009ff0a7230 */ /* 0x000fe20000004100 */
[----:B------:R-:W-:Y:S01]  /*31d0*/  F2FP.F16.E4M3.UNPACK_B R7, R7 ;  /* 0x00000007ff07723e */ /* 0x000fe200020006ff */
[----:B------:R-:W-:-:S02]  /*31e0*/  HADD2.F32 R9, -RZ, R8.H1_H1 ;  /* 0x30000008ff097230 */ /* 0x000fc40000004100 */
[-C--:B------:R-:W-:Y:S01]  /*31f0*/  FMUL.FTZ R71, R11, R31.reuse ;  /* 0x0000001f0b477220 */ /* 0x080fe20000410000 */
[--C-:B------:R-:W-:Y:S02]  /*3200*/  HADD2.F32 R30, -RZ, R67.reuse.H1_H1 ;  /* 0x30000043ff1e7230 */ /* 0x100fe40000004100 */
[C---:B------:R-:W-:Y:S01]  /*3210*/  FMUL.FTZ R66, R10.reuse, R31 ;  /* 0x0000001f0a427220 */ /* 0x040fe20000410000 */
[----:B------:R-:W-:Y:S02]  /*3220*/  HADD2.F32 R8, -RZ, R8.H0_H0 ;  /* 0x20000008ff087230 */ /* 0x000fe40000004100 */
[----:B------:R-:W-:Y:S01]  /*3230*/  FFMA.FTZ R71, R10, R15, -R71 ;  /* 0x0000000f0a477223 */ /* 0x000fe20000010847 */
[----:B------:R-:W-:Y:S02]  /*3240*/  HADD2.F32 R10, -RZ, R28.H1_H1 ;  /* 0x3000001cff0a7230 */ /* 0x000fe40000004100 */
[----:B------:R-:W-:Y:S01]  /*3250*/  FMUL.FTZ R31, R9, R30 ;  /* 0x0000001e091f7220 */ /* 0x000fe20000410000 */
[----:B------:R-:W-:Y:S01]  /*3260*/  F2FP.F16.E4M3.UNPACK_B R6, R6 ;  /* 0x00000006ff06723e */ /* 0x000fe200020006ff */
[----:B------:R-:W-:Y:S01]  /*3270*/  FMUL.FTZ R30, R8, R30 ;  /* 0x0000001e081e7220 */ /* 0x000fe20000410000 */
[----:B------:R-:W-:-:S02]  /*3280*/  HADD2.F32 R67, -RZ, R67.H0_H0 ;  /* 0x20000043ff437230 */ /* 0x000fc40000004100 */
[-C--:B------:R-:W-:Y:S01]  /*3290*/  FFMA.FTZ R31, R8, R10.reuse, -R31 ;  /* 0x0000000a081f7223 */ /* 0x080fe2000001081f */
[--C-:B------:R-:W-:Y:S02]  /*32a0*/  HADD2.F32 R8, -RZ, R7.reuse.H0_H0 ;  /* 0x20000007ff087230 */ /* 0x100fe40000004100 */
[----:B------:R-:W-:Y:S01]  /*32b0*/  FFMA.FTZ R30, R9, R10, R30 ;  /* 0x0000000a091e7223 */ /* 0x000fe2000001001e */
[----:B------:R-:W-:Y:S02]  /*32c0*/  HADD2.F32 R9, -RZ, R7.H1_H1 ;  /* 0x30000007ff097230 */ /* 0x000fe40000004100 */
        /* <DEDUP_REMOVED lines=8> */
[----:B------:R-:W-:Y:S01]  /*3350*/  FMUL.FTZ R10, R6, R67 ;  /* 0x00000043060a7220 */ /* 0x000fe20000410000 */
[----:B------:R-:W-:Y:S02]  /*3360*/  HADD2.F32 R28, -RZ, R28.H0_H0 ;  /* 0x2000001cff1c7230 */ /* 0x000fe40000004100 */
[-C--:B------:R-:W-:Y:S01]  /*3370*/  FMUL.FTZ R11, R9, R29.reuse ;  /* 0x0000001d090b7220 */ /* 0x080fe20000410000 */
[C---:B------:R-:W-:Y:S01]  /*3380*/  FMUL.FTZ R66, R8.reuse, R29 ;  /* 0x0000001d08427220 */ /* 0x040fe20000410000 */
[----:B------:R-:W-:Y:S02]  /*3390*/  FMUL.FTZ R67, R7, R67 ;  /* 0x0000004307437220 */ /* 0x000fe40000410000 */
[-C--:B------:R-:W-:Y:S01]  /*33a0*/  FFMA.FTZ R11, R8, R14.reuse, -R11 ;  /* 0x0000000e080b7223 */ /* 0x080fe2000001080b */
[----:B------:R-:W-:Y:S01]  /*33b0*/  FFMA.FTZ R66, R9, R14, R66 ;  /* 0x0000000e09427223 */ /* 0x000fe20000010042 */
[-C--:B------:R-:W-:Y:S01]  /*33c0*/  FFMA.FTZ R10, R7, R28.reuse, -R10 ;  /* 0x0000001c070a7223 */ /* 0x080fe2000001080a */
[----:B------:R-:W-:-:S03]  /*33d0*/  FFMA.FTZ R67, R6, R28, R67 ;  /* 0x0000001c06437223 */ /* 0x000fc60000010043 */
[----:B------:R-:W-:Y:S02]  /*33e0*/  F2FP.SATFINITE.E4M3.F32.PACK_AB_MERGE_C R7, R66, R11, R70 ;  /* 0x0000000b4207723e */ /* 0x000fe40004807046 */
[----:B------:R-:W-:-:S07]  /*33f0*/  F2FP.SATFINITE.E4M3.F32.PACK_AB_MERGE_C R6, R67, R10, R30 ;  /* 0x0000000a4306723e */ /* 0x000fce000480701e */
.L_x_308:
[----:B------:R-:W-:Y:S05]  /*3400*/  BSYNC B1 ;  /* 0x0000000000017941 */ /* 0x000fea0003800000 */
.L_x_307:
[----:B0-----:R0:W-:Y:S01]  /*3410*/  STG.E.128 desc[UR42][R12.64+0x20], R4 ;  /* 0x000020040c007986 */ /* 0x0011e2000c101d2a */
[----:B------:R-:W-:Y:S05]  /*3420*/  BRA `(.L_x_302) ;  /* 0x0000001000bc7947 */ /* 0x000fea0003800000 */
.L_x_296:
[----:B------:R-:W-:Y:S01]  /*3430*/  IMAD R5, R2, -0xa0, R33 ;  /* 0xffffff6002057824 */ /* 0x000fe200078e0221 */
[----:B------:R-:W-:-:S04]  /*3440*/  CS2R R10, SRZ ;  /* 0x00000000000a7805 */ /* 0x000fc8000001ff00 */
[----:B------:R-:W-:-:S04]  /*3450*/  VIMNMX R8, R5, 0xa0, PT ;  /* 0x000000a005087848 */ /* 0x000fc80003fe0100 */
[----:B------:R-:W-:Y:S02]  /*3460*/  ISETP.GE.AND P1, PT, R23, R8, PT ;  /* 0x000000081700720c */ /* 0x000fe40003f26270 */
[----:B------:R-:W-:Y:S02]  /*3470*/  CS2R R8, SRZ ;  /* 0x0000000000087805 */ /* 0x000fe4000001ff00 */
[----:B------:R-:W-:-:S13]  /*3480*/  ISETP.GE.OR P0, PT, R18, R31, P1 ;  /* 0x0000001f1200720c */ /* 0x000fda0000f06670 */
[----:B------:R-:W0:Y:S08]  /*3490*/  @!P0 LDC.64 R12, c[0x0][0x3c8] ;  /* 0x0000f200ff0c8b82 */ /* 0x000e300000000a00 */
[----:B------:R-:W1:Y:S01]  /*34a0*/  @!P0 LDC.64 R28, c[0x0][0x3e0] ;  /* 0x0000f800ff1c8b82 */ /* 0x000e620000000a00 */
[----:B0-----:R-:W-:Y:S02]  /*34b0*/  @!P0 IADD3 R12, P5, P6, R46, R12, R4 ;  /* 0x0000000c2e0c8210 */ /* 0x001fe40007ebe004 */
[----:B------:R-:W-:-:S02]  /*34c0*/  CS2R R4, SRZ ;  /* 0x0000000000047805 */ /* 0x000fc4000001ff00 */
[----:B------:R-:W-:Y:S02]  /*34d0*/  @!P0 IADD3.X R13, R62, R13, R30, P5, P6 ;  /* 0x0000000d3e0d8210 */ /* 0x000fe40002fec41e */
[----:B-1----:R-:W-:Y:S02]  /*34e0*/  @!P0 IADD3 R28, P5, P6, R40, R28, R6 ;  /* 0x0000001c281c8210 */ /* 0x002fe40007ebe006 */
[----:B------:R-:W-:Y:S02]  /*34f0*/  CS2R R6, SRZ ;  /* 0x0000000000067805 */ /* 0x000fe4000001ff00 */
[----:B------:R-:W-:-:S04]  /*3500*/  @!P0 IADD3.X R29, R63, R29, R68, P5, P6 ;  /* 0x0000001d3f1d8210 */ /* 0x000fc80002fec444 */
[----:B------:R-:W2:Y:S04]  /*3510*/  @!P0 LDG.E.128 R4, desc[UR42][R12.64] ;  /* 0x0000002a0c048981 */ /* 0x000ea8000c1e1d00 */
[----:B------:R-:W3:Y:S01]  /*3520*/  @!P0 LDG.E.128 R8, desc[UR42][R28.64] ;  /* 0x0000002a1c088981 */ /* 0x000ee2000c1e1d00 */
[----:B------:R-:W-:Y:S01]  /*3530*/  ISETP.GE.AND P0, PT, R18, R31, PT ;  /* 0x0000001f1200720c */ /* 0x000fe20003f06270 */
[----:B------:R-:W-:Y:S01]  /*3540*/  UISETP.NE.AND UP0, UPT, UR36, 0x3, UPT ;  /* 0x000000032400788c */ /* 0x000fe2000bf05270 */
[----:B------:R-:W-:-:S11]  /*3550*/  LOP3.LUT R22, R22, 0xfffffffe, RZ, 0xc0, !PT ;  /* 0xfffffffe16167812 */ /* 0x000fd600078ec0ff */
[----:B------:R-:W-:Y:S02]  /*3560*/  @P0 LOP3.LUT R22, R22, 0x1, RZ, 0xfc, !PT ;  /* 0x0000000116160812 */ /* 0x000fe400078efcff */
[----:B------:R-:W-:Y:S02]  /*3570*/  PLOP3.LUT P0, PT, PT, PT, UP0, 0x80, 0x0 ;  /* 0x000000000000781c */ /* 0x000fe40003f0f008 */
[----:B--2---:R-:W-:Y:S01]  /*3580*/  MOV R82, R6 ;  /* 0x0000000600527202 */ /* 0x004fe20000000f00 */
[----:B------:R-:W-:Y:S02]  /*3590*/  IMAD.MOV.U32 R84, RZ, RZ, R4 ;  /* 0x000000ffff547224 */ /* 0x000fe400078e0004 */
[----:B---3--:R-:W-:Y:S02]  /*35a0*/  IMAD.MOV.U32 R80, RZ, RZ, R10 ;  /* 0x000000ffff507224 */ /* 0x008fe400078e000a */
[----:B------:R-:W-:-:S06]  /*35b0*/  IMAD.MOV.U32 R86, RZ, RZ, R8 ;  /* 0x000000ffff567224 */ /* 0x000fcc00078e0008 */
[----:B------:R-:W-:Y:S05]  /*35c0*/  @!P0 BRA `(.L_x_309) ;  /* 0x0000000000048947 */ /* 0x000fea0003800000 */
[----:B------:R-:W-:Y:S01]  /*35d0*/  BPT.TRAP 0x1 ;  /* 0x000000040000795c */ /* 0x000fe20000300000 */
.L_x_309:
[----:B------:R-:W-:Y:S01]  /*35e0*/  IMAD R78, R17, 0x8, R16 ;  /* 0x00000008114e7824 */ /* 0x000fe200078e0210 */
[----:B------:R-:W-:Y:S01]  /*35f0*/  SHF.L.U32 R79, R156, 0x1f, RZ ;  /* 0x0000001f9c4f7819 */ /* 0x000fe200000006ff */
[----:B------:R-:W0:Y:S01]  /*3600*/  LDC R81, c[0x0][0x2e4] ;  /* 0x0000b900ff517b82 */ /* 0x000e220000000800 */
[----:B------:R-:W-:Y:S02]  /*3610*/  BSSY B1, `(.L_x_310) ;  /* 0x0000003000017945 */ /* 0x000fe40003800000 */
[----:B------:R-:W1:Y:S02]  /*3620*/  SYNCS.PHASECHK.TRANS64.TRYWAIT P5, [R78+URZ+0x13290], R79 ;  /* 0x0132904f4e0075a7 */ /* 0x000e6400080a017f */
[----:B-1----:R-:W-:Y:S05]  /*3630*/  @!P5 BRA `(.L_x_311) ;  /* 0x0000010800dcd947 */ /* 0x002fea0003800000 */
.L_x_519:
[----:B------:R-:W-:Y:S05]  /*3640*/  BSYNC B1 ;  /* 0x0000000000017941 */ /* 0x000fea0003800000 */
.L_x_310:
[----:B0-----:R-:W-:Y:S01]  /*3650*/  ISETP.GE.OR P5, PT, R18, R81, P1 ;  /* 0x000000511200720c */ /* 0x001fe20000fa6670 */
[----:B------:R-:W-:Y:S01]  /*3660*/  ULDC.64 UR4, c[0x0][0x2f0] ;  /* 0x0000bc0000047ab9 */ /* 0x000fe20000000a00 */
[----:B------:R-:W-:Y:S01]  /*3670*/  SHF.R.S32.HI R12, RZ, 0x1f, R23 ;  /* 0x0000001fff0c7819 */ /* 0x000fe20000011417 */
[----:B------:R-:W-:-:S04]  /*3680*/  IMAD.MOV.U32 R68, RZ, RZ, R14 ;  /* 0x000000ffff447224 */ /* 0x000fc800078e000e */
[----:B------:R-:W-:Y:S02]  /*3690*/  IMAD R12, R12, UR4, RZ ;  /* 0x000000040c0c7c24 */ /* 0x000fe4000f8e02ff */
[----:B------:R-:W-:-:S04]  /*36a0*/  IMAD.WIDE.U32 R68, R23, UR4, R68 ;  /* 0x0000000417447c25 */ /* 0x000fc8000f8e0044 */
[----:B------:R-:W-:Y:S01]  /*36b0*/  IMAD R83, R23, UR5, R12 ;  /* 0x0000000517537c24 */ /* 0x000fe2000f8e020c */
[----:B------:R-:W-:Y:S06]  /*36c0*/  @P5 BRA `(.L_x_302) ;  /* 0x0000001000145947 */ /* 0x000fec0003800000 */
[----:B------:R-:W2:Y:S04]  /*36d0*/  LDL R30, [R1+0x18] ;  /* 0x00001800011e7983 */ /* 0x000ea80000100800 */
[----:B------:R-:W3:Y:S04]  /*36e0*/  LDL R29, [R1+0x1c] ;  /* 0x00001c00011d7983 */ /* 0x000ee80000100800 */
[----:B------:R-:W4:Y:S01]  /*36f0*/  LDL R28, [R1+0x20] ;  /* 0x00002000011c7983 */ /* 0x000f220000100800 */
[----:B------:R-:W-:Y:S01]  /*3700*/  IMAD.IADD R83, R83, 0x1, R69 ;  /* 0x0000000153537824 */ /* 0x000fe200078e0245 */
[----:B------:R-:W-:Y:S01]  /*3710*/  IADD3 R71, P5, P6, R54, R68, R64 ;  /* 0x0000004436477210 */ /* 0x000fe20007ebe040 */
[----:B------:R-:W-:Y:S01]  /*3720*/  IMAD.IADD R13, R81, 0x1, -R58 ;  /* 0x00000001510d7824 */ /* 0x000fe200078e0a3a */
[----:B------:R-:W-:Y:S02]  /*3730*/  BSSY B1, `(.L_x_312) ;  /* 0x00000e2000017945 */ /* 0x000fe40003800000 */
[----:B------:R-:W-:-:S02]  /*3740*/  IADD3.X R12, R0, R83, R73, P5, P6 ;  /* 0x00000053000c7210 */ /* 0x000fc40002fec449 */
[----:B------:R-:W-:Y:S02]  /*3750*/  IADD3 R70, P5, R71, R66, RZ ;  /* 0x0000004247467210 */ /* 0x000fe40007fbe0ff */
[----:B------:R-:W-:-:S03]  /*3760*/  LOP3.LUT P6, RZ, R22, 0x1, RZ, 0xc0, !PT ;  /* 0x0000000116ff7812 */ /* 0x000fc600078cc0ff */
[----:B------:R-:W-:Y:S01]  /*3770*/  IMAD.X R71, R12, 0x1, R67, P5 ;  /* 0x000000010c477824 */ /* 0x000fe200028e0643 */
[----:B------:R-:W-:-:S04]  /*3780*/  LOP3.LUT P5, RZ, R22, 0x4, RZ, 0xc0, !PT ;  /* 0x0000000416ff7812 */ /* 0x000fc800078ac0ff */
[----:B------:R-:W-:-:S04]  /*3790*/  SEL R13, R58, R13, !P5 ;  /* 0x0000000d3a0d7207 */ /* 0x000fc80006800000 */
[----:B------:R-:W-:-:S04]  /*37a0*/  SHF.R.S32.HI R12, RZ, 0x1f, R13 ;  /* 0x0000001fff0c7819 */ /* 0x000fc8000001140d */
[----:B------:R-:W-:Y:S01]  /*37b0*/  LEA.HI R12, R12, R13, RZ, 0x5 ;  /* 0x0000000d0c0c7211 */ /* 0x000fe200078f28ff */
[----:B------:R-:W-:-:S03]  /*37c0*/  IMAD R13, R17, 0x2800, R74 ;  /* 0x00002800110d7824 */ /* 0x000fc600078e024a */
[----:B------:R-:W-:Y:S01]  /*37d0*/  SHF.R.S32.HI R12, RZ, 0x5, R12 ;  /* 0x00000005ff0c7819 */ /* 0x000fe2000001140c */
[----:B------:R-:W-:-:S03]  /*37e0*/  IMAD.IADD R13, R16, 0x1, R13 ;  /* 0x00000001100d7824 */ /* 0x000fc600078e020d */
[----:B------:R-:W-:-:S05]  /*37f0*/  LEA.HI.SX32 R12, R21, R12, 0x1c ;  /* 0x0000000c150c7211 */ /* 0x000fca00078fe2ff */
[----:B------:R-:W-:-:S05]  /*3800*/  IMAD.SHL.U32 R85, R12, 0x10, RZ ;  /* 0x000000100c557824 */ /* 0x000fca00078e00ff */
[----:B--2---:R-:W-:-:S04]  /*3810*/  LOP3.LUT R12, R30, 0x30, R85, 0xf8, !PT ;  /* 0x000000301e0c7812 */ /* 0x004fc800078ef855 */
[----:B---3--:R-:W-:-:S05]  /*3820*/  LOP3.LUT R12, R12, R29, RZ, 0x3c, !PT ;  /* 0x0000001d0c0c7212 */ /* 0x008fca00078e3cff */
[----:B----4-:R-:W-:-:S04]  /*3830*/  IMAD.IADD R12, R28, 0x1, R12 ;  /* 0x000000011c0c7824 */ /* 0x010fc800078e020c */
[----:B------:R-:W-:-:S04]  /*3840*/  IMAD R15, R17, 0x2800, R12 ;  /* 0x00002800110f7824 */ /* 0x000fc800078e020c */
[----:B------:R-:W-:Y:S02]  /*3850*/  IMAD.IADD R28, R16, 0x1, R15 ;  /* 0x00000001101c7824 */ /* 0x000fe400078e020f */
[----:B------:R-:W0:Y:S04]  /*3860*/  LDS.128 R12, [R13+0xe000] ;  /* 0x00e000000d0c7984 */ /* 0x000e280000000c00 */
[----:B------:R-:W2:Y:S01]  /*3870*/  LDS.128 R28, [R28+0xe000] ;  /* 0x00e000001c1c7984 */ /* 0x000ea20000000c00 */
[----:B------:R-:W-:Y:S05]  /*3880*/  @P6 BRA `(.L_x_313) ;  /* 0x0000000c00306947 */ /* 0x000fea0003800000 */
[--C-:B------:R-:W-:Y:S02]  /*3890*/  SHF.R.U32.HI R93, RZ, 0x8, R5.reuse ;  /* 0x00000008ff5d7819 */ /* 0x100fe40000011605 */
[----:B------:R-:W-:Y:S02]  /*38a0*/  LOP3.LUT R4, R5, 0xff0000ff, RZ, 0xc0, !PT ;  /* 0xff0000ff05047812 */ /* 0x000fe400078ec0ff */
[----:B------:R-:W-:Y:S01]  /*38b0*/  SHF.R.U32.HI R91, RZ, 0x10, R5 ;  /* 0x00000010ff5b7819 */ /* 0x000fe20000011605 */
[----:B------:R-:W-:Y:S01]  /*38c0*/  IMAD.SHL.U32 R5, R93, 0x100, RZ ;  /* 0x000001005d057824 */ /* 0x000fe200078e00ff */
[----:B------:R-:W-:Y:S02]  /*38d0*/  SHF.R.U32.HI R89, RZ, 0x8, R7 ;  /* 0x00000008ff597819 */ /* 0x000fe40000011607 */
[----:B------:R-:W-:Y:S02]  /*38e0*/  SHF.R.U32.HI R87, RZ, 0x8, R11 ;  /* 0x00000008ff577819 */ /* 0x000fe4000001160b */
[----:B------:R-:W-:-:S02]  /*38f0*/  LOP3.LUT R6, R7, 0xff0000ff, RZ, 0xc0, !PT ;  /* 0xff0000ff07067812 */ /* 0x000fc400078ec0ff */
[----:B------:R-:W-:Y:S01]  /*3900*/  SHF.R.U32.HI R90, RZ, 0x10, R7 ;  /* 0x00000010ff5a7819 */ /* 0x000fe20000011607 */
[----:B------:R-:W-:Y:S01]  /*3910*/  IMAD.SHL.U32 R7, R89, 0x100, RZ ;  /* 0x0000010059077824 */ /* 0x000fe200078e00ff */
[----:B------:R-:W-:Y:S01]  /*3920*/  LOP3.LUT R4, R4, 0xff00, R5, 0xf8, !PT ;  /* 0x0000ff0004047812 */ /* 0x000fe200078ef805 */
[----:B------:R-:W-:Y:S01]  /*3930*/  IMAD.U32 R5, R91, 0x10000, RZ ;  /* 0x000100005b057824 */ /* 0x000fe200078e00ff */
[----:B------:R-:W-:Y:S02]  /*3940*/  LOP3.LUT R10, R11, 0xff0000ff, RZ, 0xc0, !PT ;  /* 0xff0000ff0b0a7812 */ /* 0x000fe400078ec0ff */
[----:B------:R-:W-:Y:S01]  /*3950*/  SHF.R.U32.HI R94, RZ, 0x10, R11 ;  /* 0x00000010ff5e7819 */ /* 0x000fe2000001160b */
[----:B------:R-:W-:Y:S01]  /*3960*/  IMAD.SHL.U32 R11, R87, 0x100, RZ ;  /* 0x00000100570b7824 */ /* 0x000fe200078e00ff */
[----:B------:R-:W-:Y:S02]  /*3970*/  SHF.R.U32.HI R88, RZ, 0x8, R9 ;  /* 0x00000008ff587819 */ /* 0x000fe40000011609 */
[----:B------:R-:W-:Y:S01]  /*3980*/  LOP3.LUT R7, R6, 0xff00, R7, 0xf8, !PT ;  /* 0x0000ff0006077812 */ /* 0x000fe200078ef807 */
[----:B------:R-:W-:Y:S01]  /*3990*/  IMAD.U32 R94, R94, 0x10000, RZ ;  /* 0x000100005e5e7824 */ /* 0x000fe200078e00ff */
[----:B------:R-:W-:-:S02]  /*39a0*/  LOP3.LUT R8, R9, 0xff0000ff, RZ, 0xc0, !PT ;  /* 0xff0000ff09087812 */ /* 0x000fc400078ec0ff */
[----:B------:R-:W-:Y:S01]  /*39b0*/  SHF.R.U32.HI R92, RZ, 0x10, R9 ;  /* 0x00000010ff5c7819 */ /* 0x000fe20000011609 */
[----:B------:R-:W-:Y:S01]  /*39c0*/  IMAD.SHL.U32 R9, R88, 0x100, RZ ;  /* 0x0000010058097824 */ /* 0x000fe200078e00ff */
[----:B------:R-:W-:Y:S01]  /*39d0*/  LOP3.LUT R6, R4, 0xff0000, R5, 0xf8, !PT ;  /* 0x00ff000004067812 */ /* 0x000fe200078ef805 */
[----:B------:R-:W-:Y:S01]  /*39e0*/  IMAD.U32 R4, R90, 0x10000, RZ ;  /* 0x000100005a047824 */ /* 0x000fe200078e00ff */
[----:B------:R-:W-:Y:S01]  /*39f0*/  LOP3.LUT R91, R10, 0xff00, R11, 0xf8, !PT ;  /* 0x0000ff000a5b7812 */ /* 0x000fe200078ef80b */
[----:B------:R-:W-:Y:S01]  /*3a00*/  IMAD.U32 R92, R92, 0x10000, RZ ;  /* 0x000100005c5c7824 */ /* 0x000fe200078e00ff */
[----:B------:R-:W-:Y:S02]  /*3a10*/  F2FP.F16.E4M3.UNPACK_B R90, R86.H1 ;  /* 0x00000056ff5a723e */ /* 0x000fe400030006ff */
[----:B--2---:R-:W-:Y:S02]  /*3a20*/  F2FP.F16.E4M3.UNPACK_B R11, R28.H1 ;  /* 0x0000001cff0b723e */ /* 0x004fe400030006ff */
[----:B0-----:R-:W-:-:S02]  /*3a30*/  F2FP.F16.E4M3.UNPACK_B R10, R12.H1 ;  /* 0x0000000cff0a723e */ /* 0x001fc400030006ff */
[----:B------:R-:W-:Y:S01]  /*3a40*/  LOP3.LUT R89, R8, 0xff00, R9, 0xf8, !PT ;  /* 0x0000ff0008597812 */ /* 0x000fe200078ef809 */
[----:B------:R-:W-:Y:S01]  /*3a50*/  HADD2.F32 R9, -RZ, R11.H0_H0 ;  /* 0x2000000bff097230 */ /* 0x000fe20000004100 */
[----:B------:R-:W-:Y:S01]  /*3a60*/  LOP3.LUT R5, R7, 0xff0000, R4, 0xf8, !PT ;  /* 0x00ff000007057812 */ /* 0x000fe200078ef804 */
[----:B------:R-:W-:Y:S01]  /*3a70*/  HADD2.F32 R4, -RZ, R90.H0_H0 ;  /* 0x2000005aff047230 */ /* 0x000fe20000004100 */
[----:B------:R-:W-:Y:S01]  /*3a80*/  F2FP.F16.E4M3.UNPACK_B R87, R84.H1 ;  /* 0x00000054ff57723e */ /* 0x000fe200030006ff */
[----:B------:R-:W-:Y:S01]  /*3a90*/  HADD2.F32 R8, -RZ, R10.H0_H0 ;  /* 0x2000000aff087230 */ /* 0x000fe20000004100 */
[----:B------:R-:W-:Y:S01]  /*3aa0*/  LOP3.LUT R7, R89, 0xff0000, R92, 0xf8, !PT ;  /* 0x00ff000059077812 */ /* 0x000fe200078ef85c */
[----:B------:R-:W-:Y:S02]  /*3ab0*/  HADD2.F32 R92, -RZ, R90.H1_H1 ;  /* 0x3000005aff5c7230 */ /* 0x000fe40000004100 */
[----:B------:R-:W-:Y:S01]  /*3ac0*/  FMUL.FTZ R93, R9, R4 ;  /* 0x00000004095d7220 */ /* 0x000fe20000410000 */
[----:B------:R-:W-:-:S02]  /*3ad0*/  HADD2.F32 R88, -RZ, R87.H0_H0 ;  /* 0x20000057ff587230 */ /* 0x000fc40000004100 */
[C---:B------:R-:W-:Y:S01]  /*3ae0*/  FMUL.FTZ R96, R8.reuse, R4 ;  /* 0x0000000408607220 */ /* 0x040fe20000410000 */
[----:B------:R-:W-:Y:S01]  /*3af0*/  HADD2.F32 R89, -RZ, R87.H1_H1 ;  /* 0x30000057ff597230 */ /* 0x000fe20000004100 */
[----:B------:R-:W-:Y:S01]  /*3b00*/  F2FP.F16.E4M3.UNPACK_B R90, R86 ;  /* 0x00000056ff5a723e */ /* 0x000fe200020006ff */
[----:B------:R-:W-:Y:S02]  /*3b10*/  HADD2.F32 R87, -RZ, R11.H1_H1 ;  /* 0x3000000bff577230 */ /* 0x000fe40000004100 */
[-C--:B------:R-:W-:Y:S01]  /*3b20*/  FFMA.FTZ R8, R8, R88.reuse, -R93 ;  /* 0x0000005808087223 */ /* 0x080fe2000001085d */
[----:B------:R-:W-:Y:S01]  /*3b30*/  FFMA.FTZ R9, R9, R88, R96 ;  /* 0x0000005809097223 */ /* 0x000fe20000010060 */
[----:B------:R-:W-:Y:S01]  /*3b40*/  HADD2.F32 R10, -RZ, R10.H1_H1 ;  /* 0x3000000aff0a7230 */ /* 0x000fe20000004100 */
[----:B------:R-:W-:Y:S01]  /*3b50*/  F2FP.F16.E4M3.UNPACK_B R88, R84 ;  /* 0x00000054ff58723e */ /* 0x000fe200020006ff */
[----:B------:R-:W-:Y:S01]  /*3b60*/  FMUL.FTZ R11, R87, R92 ;  /* 0x0000005c570b7220 */ /* 0x000fe20000410000 */
[----:B------:R-:W-:-:S02]  /*3b70*/  F2FP.F16.E4M3.UNPACK_B R28, R28 ;  /* 0x0000001cff1c723e */ /* 0x000fc400020006ff */
[----:B------:R-:W-:Y:S01]  /*3b80*/  F2FP.F16.E4M3.UNPACK_B R84, R12 ;  /* 0x0000000cff54723e */ /* 0x000fe200020006ff */
[C---:B------:R-:W-:Y:S01]  /*3b90*/  FMUL.FTZ R92, R10.reuse, R92 ;  /* 0x0000005c0a5c7220 */ /* 0x040fe20000410000 */
[----:B------:R-:W-:Y:S01]  /*3ba0*/  LOP3.LUT R4, R91, 0xff0000, R94, 0xf8, !PT ;  /* 0x00ff00005b047812 */ /* 0x000fe200078ef85e */
[----:B------:R-:W-:Y:S02]  /*3bb0*/  HADD2.F32 R91, -RZ, R90.H0_H0 ;  /* 0x2000005aff5b7230 */ /* 0x000fe40000004100 */
[-C--:B------:R-:W-:Y:S01]  /*3bc0*/  FFMA.FTZ R11, R10, R89.reuse, -R11 ;  /* 0x000000590a0b7223 */ /* 0x080fe2000001080b */
[----:B------:R-:W-:Y:S02]  /*3bd0*/  HADD2.F32 R86, -RZ, R28.H0_H0 ;  /* 0x2000001cff567230 */ /* 0x000fe40000004100 */
[----:B------:R-:W-:Y:S01]  /*3be0*/  FFMA.FTZ R10, R87, R89, R92 ;  /* 0x00000059570a7223 */ /* 0x000fe2000001005c */
[----:B------:R-:W-:Y:S01]  /*3bf0*/  HADD2.F32 R12, -RZ, R84.H0_H0 ;  /* 0x20000054ff0c7230 */ /* 0x000fe20000004100 */
[----:B------:R-:W-:Y:S01]  /*3c00*/  F2FP.F16.E4M3.UNPACK_B R92, R80.H1 ;  /* 0x00000050ff5c723e */ /* 0x000fe200030006ff */
[----:B------:R-:W-:-:S02]  /*3c10*/  HADD2.F32 R87, -RZ, R88.H0_H0 ;  /* 0x20000058ff577230 */ /* 0x000fc40000004100 */
[-C--:B------:R-:W-:Y:S01]  /*3c20*/  FMUL.FTZ R93, R86, R91.reuse ;  /* 0x0000005b565d7220 */ /* 0x080fe20000410000 */
[----:B------:R-:W-:Y:S02]  /*3c30*/  HADD2.F32 R90, -RZ, R90.H1_H1 ;  /* 0x3000005aff5a7230 */ /* 0x000fe40000004100 */
[C---:B------:R-:W-:Y:S01]  /*3c40*/  FMUL.FTZ R91, R12.reuse, R91 ;  /* 0x0000005b0c5b7220 */ /* 0x040fe20000410000 */
[----:B------:R-:W-:Y:S02]  /*3c50*/  HADD2.F32 R89, -RZ, R28.H1_H1 ;  /* 0x3000001cff597230 */ /* 0x000fe40000004100 */
[-C--:B------:R-:W-:Y:S01]  /*3c60*/  FFMA.FTZ R12, R12, R87.reuse, -R93 ;  /* 0x000000570c0c7223 */ /* 0x080fe2000001085d */
[----:B------:R-:W-:Y:S02]  /*3c70*/  HADD2.F32 R84, -RZ, R84.H1_H1 ;  /* 0x30000054ff547230 */ /* 0x000fe40000004100 */
[----:B------:R-:W-:Y:S01]  /*3c80*/  FFMA.FTZ R28, R86, R87, R91 ;  /* 0x00000057561c7223 */ /* 0x000fe2000001005b */
[----:B------:R-:W-:-:S02]  /*3c90*/  HADD2.F32 R86, -RZ, R88.H1_H1 ;  /* 0x30000058ff567230 */ /* 0x000fc40000004100 */
[C---:B------:R-:W-:Y:S01]  /*3ca0*/  FMUL.FTZ R87, R89.reuse, R90 ;  /* 0x0000005a59577220 */ /* 0x040fe20000410000 */
[----:B------:R-:W-:Y:S01]  /*3cb0*/  F2FP.F16.E4M3.UNPACK_B R88, R30.H1 ;  /* 0x0000001eff58723e */ /* 0x000fe200030006ff */
[C---:B------:R-:W-:Y:S01]  /*3cc0*/  FMUL.FTZ R94, R84.reuse, R90 ;  /* 0x0000005a545e7220 */ /* 0x040fe20000410000 */
[----:B------:R-:W-:Y:S01]  /*3cd0*/  F2FP.F16.E4M3.UNPACK_B R91, R82.H1 ;  /* 0x00000052ff5b723e */ /* 0x000fe200030006ff */
[----:B------:R-:W-:Y:S01]  /*3ce0*/  FFMA.FTZ R87, R84, R86, -R87 ;  /* 0x0000005654577223 */ /* 0x000fe20000010857 */
[----:B------:R-:W-:Y:S01]  /*3cf0*/  F2FP.F16.E4M3.UNPACK_B R84, R14.H1 ;  /* 0x0000000eff54723e */ /* 0x000fe200030006ff */
[----:B------:R-:W-:Y:S02]  /*3d00*/  HADD2.F32 R95, -RZ, R92.H0_H0 ;  /* 0x2000005cff5f7230 */ /* 0x000fe40000004100 */
[----:B------:R-:W-:Y:S01]  /*3d10*/  FFMA.FTZ R89, R89, R86, R94 ;  /* 0x0000005659597223 */ /* 0x000fe2000001005e */
[----:B------:R-:W-:Y:S01]  /*3d20*/  HADD2.F32 R90, -RZ, R88.H0_H0 ;  /* 0x20000058ff5a7230 */ /* 0x000fe20000004100 */
[----:B------:R-:W-:Y:S01]  /*3d30*/  F2FP.F16.E4M3.UNPACK_B R14, R14 ;  /* 0x0000000eff0e723e */ /* 0x000fe200020006ff */
[----:B------:R-:W-:Y:S01]  /*3d40*/  HADD2.F32 R86, -RZ, R84.H0_H0 ;  /* 0x20000054ff567230 */ /* 0x000fe20000004100 */
[----:B------:R-:W-:Y:S01]  /*3d50*/  F2FP.SATFINITE.E4M3.F32.PACK_AB_MERGE_C R9, R10, R9, RZ ;  /* 0x000000090a09723e */ /* 0x000fe200048070ff */
[----:B------:R-:W-:-:S02]  /*3d60*/  HADD2.F32 R93, -RZ, R91.H0_H0 ;  /* 0x2000005bff5d7230 */ /* 0x000fc40000004100 */
[-C--:B------:R-:W-:Y:S01]  /*3d70*/  FMUL.FTZ R99, R90, R95.reuse ;  /* 0x0000005f5a637220 */ /* 0x080fe20000410000 */
[----:B------:R-:W-:Y:S02]  /*3d80*/  HADD2.F32 R97, -RZ, R92.H1_H1 ;  /* 0x3000005cff617230 */ /* 0x000fe40000004100 */
[C---:B------:R-:W-:Y:S01]  /*3d90*/  FMUL.FTZ R95, R86.reuse, R95 ;  /* 0x0000005f565f7220 */ /* 0x040fe20000410000 */
[----:B------:R-:W-:Y:S02]  /*3da0*/  HADD2.F32 R88, -RZ, R88.H1_H1 ;  /* 0x30000058ff587230 */ /* 0x000fe40000004100 */
[----:B------:R-:W-:Y:S01]  /*3db0*/  FFMA.FTZ R92, R86, R93, -R99 ;  /* 0x0000005d565c7223 */ /* 0x000fe20000010863 */
[----:B------:R-:W-:Y:S01]  /*3dc0*/  HADD2.F32 R84, -RZ, R84.H1_H1 ;  /* 0x30000054ff547230 */ /* 0x000fe20000004100 */
[----:B------:R-:W-:Y:S01]  /*3dd0*/  F2FP.F16.E4M3.UNPACK_B R86, R80 ;  /* 0x00000050ff56723e */ /* 0x000fe200020006ff */
[----:B------:R-:W-:Y:S02]  /*3de0*/  HADD2.F32 R91, -RZ, R91.H1_H1 ;  /* 0x3000005bff5b7230 */ /* 0x000fe40000004100 */
[-C--:B------:R-:W-:Y:S01]  /*3df0*/  FMUL.FTZ R99, R88, R97.reuse ;  /* 0x0000006158637220 */ /* 0x080fe20000410000 */
[----:B------:R-:W-:Y:S01]  /*3e00*/  F2FP.F16.E4M3.UNPACK_B R80, R30 ;  /* 0x0000001eff50723e */ /* 0x000fe200020006ff */
[----:B------:R-:W-:Y:S01]  /*3e10*/  FMUL.FTZ R97, R84, R97 ;  /* 0x0000006154617220 */ /* 0x000fe20000410000 */
[----:B------:R-:W-:Y:S01]  /*3e20*/  FFMA.FTZ R90, R90, R93, R95 ;  /* 0x0000005d5a5a7223 */ /* 0x000fe2000001005f */
[-C--:B------:R-:W-:Y:S01]  /*3e30*/  FFMA.FTZ R103, R84, R91.reuse, -R99 ;  /* 0x0000005b54677223 */ /* 0x080fe20000010863 */
[----:B------:R-:W-:Y:S01]  /*3e40*/  F2FP.F16.E4M3.UNPACK_B R84, R82 ;  /* 0x00000052ff54723e */ /* 0x000fe200020006ff */
[----:B------:R-:W-:Y:S01]  /*3e50*/  FFMA.FTZ R107, R88, R91, R97 ;  /* 0x0000005b586b7223 */ /* 0x000fe20000010061 */
[----:B------:R-:W-:Y:S01]  /*3e60*/  HADD2.F32 R82, -RZ, R80.H0_H0 ;  /* 0x20000050ff527230 */ /* 0x000fe20000004100 */
[----:B------:R-:W-:Y:S01]  /*3e70*/  F2FP.SATFINITE.E4M3.F32.PACK_AB_MERGE_C R8, R11, R8, RZ ;  /* 0x000000080b08723e */ /* 0x000fe200048070ff */
[--C-:B------:R-:W-:Y:S01]  /*3e80*/  HADD2.F32 R95, -RZ, R86.reuse.H0_H0 ;  /* 0x20000056ff5f7230 */ /* 0x100fe20000004100 */
[----:B------:R-:W-:Y:S01]  /*3e90*/  F2FP.F16.E4M3.UNPACK_B R10, R29 ;  /* 0x0000001dff0a723e */ /* 0x000fe200020006ff */
[----:B------:R-:W-:Y:S01]  /*3ea0*/  HADD2.F32 R97, -RZ, R86.H1_H1 ;  /* 0x30000056ff617230 */ /* 0x000fe20000004100 */
[----:B------:R-:W-:Y:S01]  /*3eb0*/  F2FP.F16.E4M3.UNPACK_B R11, R7 ;  /* 0x00000007ff0b723e */ /* 0x000fe200020006ff */
[----:B------:R-:W-:-:S02]  /*3ec0*/  HADD2.F32 R30, -RZ, R14.H0_H0 ;  /* 0x2000000eff1e7230 */ /* 0x000fc40000004100 */
[-C--:B------:R-:W-:Y:S01]  /*3ed0*/  FMUL.FTZ R99, R82, R95.reuse ;  /* 0x0000005f52637220 */ /* 0x080fe20000410000 */
[----:B------:R-:W-:Y:S01]  /*3ee0*/  HADD2.F32 R80, -RZ, R80.H1_H1 ;  /* 0x30000050ff507230 */ /* 0x000fe20000004100 */
[----:B------:R-:W-:Y:S01]  /*3ef0*/  F2FP.SATFINITE.E4M3.F32.PACK_AB_MERGE_C R28, R89, R28, R9 ;  /* 0x0000001c591c723e */ /* 0x000fe20004807009 */
[----:B------:R-:W-:Y:S02]  /*3f00*/  HADD2.F32 R14, -RZ, R14.H1_H1 ;  /* 0x3000000eff0e7230 */ /* 0x000fe40000004100 */
[----:B------:R-:W-:Y:S01]  /*3f10*/  FMUL.FTZ R95, R30, R95 ;  /* 0x0000005f1e5f7220 */ /* 0x000fe20000410000 */
[--C-:B------:R-:W-:Y:S02]  /*3f20*/  HADD2.F32 R91, -RZ, R84.reuse.H0_H0 ;  /* 0x20000054ff5b7230 */ /* 0x100fe40000004100 */
[-C--:B------:R-:W-:Y:S01]  /*3f30*/  FMUL.FTZ R101, R80, R97.reuse ;  /* 0x0000006150657220 */ /* 0x080fe20000410000 */
[----:B------:R-:W-:Y:S02]  /*3f40*/  HADD2.F32 R93, -RZ, R84.H1_H1 ;  /* 0x30000054ff5d7230 */ /* 0x000fe40000004100 */
[----:B------:R-:W-:Y:S01]  /*3f50*/  FMUL.FTZ R97, R14, R97 ;  /* 0x000000610e617220 */ /* 0x000fe20000410000 */
[----:B------:R-:W-:Y:S01]  /*3f60*/  F2FP.F16.E4M3.UNPACK_B R9, R13 ;  /* 0x0000000dff09723e */ /* 0x000fe200020006ff */
[-C--:B------:R-:W-:Y:S01]  /*3f70*/  FFMA.FTZ R99, R30, R91.reuse, -R99 ;  /* 0x0000005b1e637223 */ /* 0x080fe20000010863 */
[----:B------:R-:W-:Y:S01]  /*3f80*/  FFMA.FTZ R30, R82, R91, R95 ;  /* 0x0000005b521e7223 */ /* 0x000fe2000001005f */
[----:B------:R-:W-:Y:S01]  /*3f90*/  FFMA.FTZ R97, R80, R93, R97 ;  /* 0x0000005d50617223 */ /* 0x000fe20000010061 */
[----:B------:R-:W-:Y:S01]  /*3fa0*/  F2FP.SATFINITE.E4M3.F32.PACK_AB_MERGE_C R12, R87, R12, R8 ;  /* 0x0000000c570c723e */ /* 0x000fe20004807008 */
[----:B------:R-:W-:Y:S01]  /*3fb0*/  HADD2.F32 R80, -RZ, R10.H0_H0 ;  /* 0x2000000aff507230 */ /* 0x000fe20000004100 */
[----:B------:R-:W-:Y:S01]  /*3fc0*/  F2FP.F16.E4M3.UNPACK_B R82, R6 ;  /* 0x00000006ff52723e */ /* 0x000fe200020006ff */
[----:B------:R-:W-:Y:S01]  /*3fd0*/  HADD2.F32 R89, -RZ, R11.H0_H0 ;  /* 0x2000000bff597230 */ /* 0x000fe20000004100 */
[----:B------:R-:W-:Y:S01]  /*3fe0*/  F2FP.F16.E4M3.UNPACK_B R29, R29.H1 ;  /* 0x0000001dff1d723e */ /* 0x000fe200030006ff */
        /* <DEDUP_REMOVED lines=15> */
[-C--:B------:R-:W-:Y:S01]  /*40e0*/  FFMA.FTZ R11, R11, R82.reuse, -R80 ;  /* 0x000000520b0b7223 */ /* 0x080fe20000010850 */
[----:B------:R-:W-:Y:S02]  /*40f0*/  HADD2.F32 R80, -RZ, R29.H0_H0 ;  /* 0x2000001dff507230 */ /* 0x000fe40000004100 */
[----:B------:R-:W-:Y:S01]  /*4100*/  FFMA.FTZ R10, R10, R82, R87 ;  /* 0x000000520a0a7223 */ /* 0x000fe20000010057 */
[----:B------:R-:W-:Y:S01]  /*4110*/  HADD2.F32 R7, -RZ, R13.H0_H0 ;  /* 0x2000000dff077230 */ /* 0x000fe20000004100 */
[----:B------:R-:W-:Y:S01]  /*4120*/  F2FP.SATFINITE.E4M3.F32.PACK_AB_MERGE_C R90, R107, R90, RZ ;  /* 0x0000005a6b5a723e */ /* 0x000fe200048070ff */
[----:B------:R-:W-:Y:S01]  /*4130*/  HADD2.F32 R86, -RZ, R84.H0_H0 ;  /* 0x20000054ff567230 */ /* 0x000fe20000004100 */
[----:B------:R-:W-:Y:S01]  /*4140*/  F2FP.F16.E4M3.UNPACK_B R91, R4.H1 ;  /* 0x00000004ff5b723e */ /* 0x000fe200030006ff */
[----:B------:R-:W-:Y:S01]  /*4150*/  HADD2.F32 R82, -RZ, R29.H1_H1 ;  /* 0x3000001dff527230 */ /* 0x000fe20000004100 */
[----:B------:R-:W-:Y:S01]  /*4160*/  F2FP.SATFINITE.E4M3.F32.PACK_AB_MERGE_C R30, R97, R30, R90 ;  /* 0x0000001e611e723e */ /* 0x000fe2000480705a */
[----:B------:R-:W-:-:S02]  /*4170*/  HADD2.F32 R29, -RZ, R6.H0_H0 ;  /* 0x20000006ff1d7230 */ /* 0x000fc40000004100 */
[-C--:B------:R-:W-:Y:S01]  /*4180*/  FMUL.FTZ R88, R80, R86.reuse ;  /* 0x0000005650587220 */ /* 0x080fe20000410000 */
[----:B------:R-:W-:Y:S02]  /*4190*/  HADD2.F32 R13, -RZ, R13.H1_H1 ;  /* 0x3000000dff0d7230 */ /* 0x000fe40000004100 */
[C---:B------:R-:W-:Y:S01]  /*41a0*/  FMUL.FTZ R87, R7.reuse, R86 ;  /* 0x0000005607577220 */ /* 0x040fe20000410000 */
[----:B------:R-:W-:Y:S02]  /*41b0*/  HADD2.F32 R84, -RZ, R84.H1_H1 ;  /* 0x30000054ff547230 */ /* 0x000fe40000004100 */
[----:B------:R-:W-:Y:S01]  /*41c0*/  FFMA.FTZ R14, R14, R93, -R101 ;  /* 0x0000005d0e0e7223 */ /* 0x000fe20000010865 */
[----:B------:R-:W-:Y:S02]  /*41d0*/  HADD2.F32 R86, -RZ, R6.H1_H1 ;  /* 0x30000006ff567230 */ /* 0x000fe40000004100 */
[-C--:B------:R-:W-:Y:S01]  /*41e0*/  FFMA.FTZ R6, R7, R29.reuse, -R88 ;  /* 0x0000001d07067223 */ /* 0x080fe20000010858 */
[----:B------:R-:W-:Y:S01]  /*41f0*/  FFMA.FTZ R7, R80, R29, R87 ;  /* 0x0000001d50077223 */ /* 0x000fe20000010057 */
[-C--:B------:R-:W-:Y:S01]  /*4200*/  FMUL.FTZ R87, R13, R84.reuse ;  /* 0x000000540d577220 */ /* 0x080fe20000410000 */
[----:B------:R-:W-:Y:S01]  /*4210*/  FMUL.FTZ R90, R82, R84 ;  /* 0x00000054525a7220 */ /* 0x000fe20000410000 */
[----:B------:R-:W-:Y:S01]  /*4220*/  F2FP.F16.E4M3.UNPACK_B R29, R15 ;  /* 0x0000000fff1d723e */ /* 0x000fe200020006ff */
[----:B------:R-:W-:-:S02]  /*4230*/  HADD2.F32 R93, -RZ, R91.H0_H0 ;  /* 0x2000005bff5d7230 */ /* 0x000fc40000004100 */
[-C--:B------:R-:W-:Y:S01]  /*4240*/  FFMA.FTZ R94, R82, R86.reuse, R87 ;  /* 0x00000056525e7223 */ /* 0x080fe20000010057 */
[----:B------:R-:W-:Y:S01]  /*4250*/  F2FP.F16.E4M3.UNPACK_B R82, R31.H1 ;  /* 0x0000001fff52723e */ /* 0x000fe200030006ff */
[----:B------:R-:W-:Y:S01]  /*4260*/  FFMA.FTZ R13, R13, R86, -R90 ;  /* 0x000000560d0d7223 */ /* 0x000fe2000001085a */
[----:B------:R-:W-:Y:S01]  /*4270*/  F2FP.F16.E4M3.UNPACK_B R87, R5 ;  /* 0x00000005ff57723e */ /* 0x000fe200020006ff */
[----:B------:R-:W-:Y:S01]  /*4280*/  HADD2.F32 R91, -RZ, R91.H1_H1 ;  /* 0x3000005bff5b7230 */ /* 0x000fe20000004100 */
[----:B------:R-:W-:Y:S02]  /*4290*/  F2FP.F16.E4M3.UNPACK_B R15, R15.H1 ;  /* 0x0000000fff0f723e */ /* 0x000fe400030006ff */
[----:B------:R-:W-:Y:S01]  /*42a0*/  F2FP.F16.E4M3.UNPACK_B R90, R4 ;  /* 0x00000004ff5a723e */ /* 0x000fe200020006ff */
[--C-:B------:R-:W-:Y:S01]  /*42b0*/  HADD2.F32 R4, -RZ, R82.reuse.H0_H0 ;  /* 0x20000052ff047230 */ /* 0x100fe20000004100 */
[----:B------:R-:W-:Y:S01]  /*42c0*/  F2FP.F16.E4M3.UNPACK_B R5, R5.H1 ;  /* 0x00000005ff05723e */ /* 0x000fe200030006ff */
[----:B------:R-:W-:Y:S01]  /*42d0*/  HADD2.F32 R80, -RZ, R15.H0_H0 ;  /* 0x2000000fff507230 */ /* 0x000fe20000004100 */
[----:B------:R-:W-:Y:S01]  /*42e0*/  F2FP.SATFINITE.E4M3.F32.PACK_AB_MERGE_C R92, R103, R92, RZ ;  /* 0x0000005c675c723e */ /* 0x000fe200048070ff */
[----:B------:R-:W-:Y:S01]  /*42f0*/  HADD2.F32 R82, -RZ, R82.H1_H1 ;  /* 0x30000052ff527230 */ /* 0x000fe20000004100 */
[----:B------:R-:W-:Y:S01]  /*4300*/  F2FP.F16.E4M3.UNPACK_B R84, R31 ;  /* 0x0000001fff54723e */ /* 0x000fe200020006ff */
[----:B------:R-:W-:Y:S01]  /*4310*/  HADD2.F32 R89, -RZ, R5.H0_H0 ;  /* 0x20000005ff597230 */ /* 0x000fe20000004100 */
[----:B------:R-:W-:Y:S01]  /*4320*/  F2FP.SATFINITE.E4M3.F32.PACK_AB_MERGE_C R14, R14, R99, R92 ;  /* 0x000000630e0e723e */ /* 0x000fe2000480705c */
[----:B------:R-:W-:-:S02]  /*4330*/  HADD2.F32 R92, -RZ, R90.H0_H0 ;  /* 0x2000005aff5c7230 */ /* 0x000fc40000004100 */
[-C--:B------:R-:W-:Y:S01]  /*4340*/  FMUL.FTZ R97, R4, R93.reuse ;  /* 0x0000005d04617220 */ /* 0x080fe20000410000 */
[----:B------:R-:W-:Y:S02]  /*4350*/  HADD2.F32 R86, -RZ, R84.H0_H0 ;  /* 0x20000054ff567230 */ /* 0x000fe40000004100 */
[C---:B------:R-:W-:Y:S01]  /*4360*/  FMUL.FTZ R93, R80.reuse, R93 ;  /* 0x0000005d505d7220 */ /* 0x040fe20000410000 */
[----:B------:R-:W-:Y:S02]  /*4370*/  HADD2.F32 R15, -RZ, R15.H1_H1 ;  /* 0x3000000fff0f7230 */ /* 0x000fe40000004100 */
[----:B------:R-:W-:Y:S01]  /*4380*/  FFMA.FTZ R97, R80, R89, -R97 ;  /* 0x0000005950617223 */ /* 0x000fe20000010861 */
[----:B------:R-:W-:Y:S02]  /*4390*/  HADD2.F32 R31, -RZ, R29.H0_H0 ;  /* 0x2000001dff1f7230 */ /* 0x000fe40000004100 */
[----:B------:R-:W-:Y:S01]  /*43a0*/  FMUL.FTZ R96, R86, R92 ;  /* 0x0000005c56607220 */ /* 0x000fe20000410000 */
[----:B------:R-:W-:-:S02]  /*43b0*/  HADD2.F32 R88, -RZ, R87.H0_H0 ;  /* 0x20000057ff587230 */ /* 0x000fc40000004100 */
[-C--:B------:R-:W-:Y:S01]  /*43c0*/  FMUL.FTZ R80, R82, R91.reuse ;  /* 0x0000005b52507220 */ /* 0x080fe20000410000 */
[----:B------:R-:W-:Y:S02]  /*43d0*/  HADD2.F32 R84, -RZ, R84.H1_H1 ;  /* 0x30000054ff547230 */ /* 0x000fe40000004100 */
[----:B------:R-:W-:Y:S01]  /*43e0*/  FMUL.FTZ R91, R15, R91 ;  /* 0x0000005b0f5b7220 */ /* 0x000fe20000410000 */
[----:B------:R-:W-:Y:S02]  /*43f0*/  HADD2.F32 R90, -RZ, R90.H1_H1 ;  /* 0x3000005aff5a7230 */ /* 0x000fe40000004100 */
[----:B------:R-:W-:Y:S01]  /*4400*/  FFMA.FTZ R93, R4, R89, R93 ;  /* 0x00000059045d7223 */ /* 0x000fe2000001005d */
[----:B------:R-:W-:Y:S02]  /*4410*/  HADD2.F32 R5, -RZ, R5.H1_H1 ;  /* 0x30000005ff057230 */ /* 0x000fe40000004100 */
[----:B------:R-:W-:Y:S01]  /*4420*/  FMUL.FTZ R95, R31, R92 ;  /* 0x0000005c1f5f7220 */ /* 0x000fe20000410000 */
[----:B------:R-:W-:-:S02]  /*4430*/  HADD2.F32 R29, -RZ, R29.H1_H1 ;  /* 0x3000001dff1d7230 */ /* 0x000fc40000004100 */
[----:B------:R-:W-:Y:S01]  /*4440*/  FFMA.FTZ R96, R31, R88, -R96 ;  /* 0x000000581f607223 */ /* 0x000fe20000010860 */
[----:B------:R-:W-:Y:S02]  /*4450*/  HADD2.F32 R87, -RZ, R87.H1_H1 ;  /* 0x30000057ff577230 */ /* 0x000fe40000004100 */
[-C--:B------:R-:W-:Y:S01]  /*4460*/  FMUL.FTZ R4, R84, R90.reuse ;  /* 0x0000005a54047220 */ /* 0x080fe20000410000 */
[-C--:B------:R-:W-:Y:S01]  /*4470*/  FFMA.FTZ R80, R15, R5.reuse, -R80 ;  /* 0x000000050f507223 */ /* 0x080fe20000010850 */
[C---:B------:R-:W-:Y:S01]  /*4480*/  FMUL.FTZ R31, R29.reuse, R90 ;  /* 0x0000005a1d1f7220 */ /* 0x040fe20000410000 */
[----:B------:R-:W-:Y:S01]  /*4490*/  FFMA.FTZ R82, R82, R5, R91 ;  /* 0x0000000552527223 */ /* 0x000fe2000001005b */
[-C--:B------:R-:W-:Y:S01]  /*44a0*/  FFMA.FTZ R29, R29, R87.reuse, -R4 ;  /* 0x000000571d1d7223 */ /* 0x080fe20000010804 */
[----:B------:R-:W-:Y:S01]  /*44b0*/  FFMA.FTZ R95, R86, R88, R95 ;  /* 0x00000058565f7223 */ /* 0x000fe2000001005f */
[----:B------:R-:W-:Y:S01]  /*44c0*/  FFMA.FTZ R84, R84, R87, R31 ;  /* 0x0000005754547223 */ /* 0x000fe2000001001f */
[----:B------:R-:W-:-:S02]  /*44d0*/  F2FP.SATFINITE.E4M3.F32.PACK_AB_MERGE_C R80, R80, R97, RZ ;  /* 0x000000615050723e */ /* 0x000fc400048070ff */
[----:B------:R-:W-:Y:S02]  /*44e0*/  F2FP.SATFINITE.E4M3.F32.PACK_AB_MERGE_C R6, R13, R6, RZ ;  /* 0x000000060d06723e */ /* 0x000fe400048070ff */
[----:B------:R-:W-:Y:S02]  /*44f0*/  F2FP.SATFINITE.E4M3.F32.PACK_AB_MERGE_C R7, R94, R7, RZ ;  /* 0x000000075e07723e */ /* 0x000fe400048070ff */
[----:B------:R-:W-:Y:S02]  /*4500*/  F2FP.SATFINITE.E4M3.F32.PACK_AB_MERGE_C R82, R82, R93, RZ ;  /* 0x0000005d5252723e */ /* 0x000fe400048070ff */
[----:B------:R-:W-:Y:S02]  /*4510*/  F2FP.SATFINITE.E4M3.F32.PACK_AB_MERGE_C R15, R29, R96, R80 ;  /* 0x000000601d0f723e */ /* 0x000fe40004807050 */
[----:B------:R-:W-:Y:S02]  /*4520*/  F2FP.SATFINITE.E4M3.F32.PACK_AB_MERGE_C R13, R11, R8, R6 ;  /* 0x000000080b0d723e */ /* 0x000fe40004807006 */
[----:B------:R-:W-:-:S02]  /*4530*/  F2FP.SATFINITE.E4M3.F32.PACK_AB_MERGE_C R29, R10, R9, R7 ;  /* 0x000000090a1d723e */ /* 0x000fc40004807007 */
[----:B------:R-:W-:-:S07]  /*4540*/  F2FP.SATFINITE.E4M3.F32.PACK_AB_MERGE_C R31, R84, R95, R82 ;  /* 0x0000005f541f723e */ /* 0x000fce0004807052 */
.L_x_313:
[----:B------:R-:W-:Y:S05]  /*4550*/  BSYNC B1 ;  /* 0x0000000000017941 */ /* 0x000fea0003800000 */
.L_x_312:
[----:B0-----:R3:W-:Y:S01]  /*4560*/  STG.E.128 desc[UR42][R70.64], R12 ;  /* 0x0000000c46007986 */ /* 0x0017e2000c101d2a */
[----:B------:R-:W-:-:S13]  /*4570*/  ISETP.GE.AND P5, PT, R85, R81, PT ;  /* 0x000000515500720c */ /* 0x000fda0003fa6270 */
[----:B------:R-:W-:Y:S05]  /*4580*/  @P5 BRA `(.L_x_302) ;  /* 0x0000000000645947 */ /* 0x000fea0003800000 */
[--C-:B------:R-:W-:Y:S02]  /*4590*/  SHF.R.S32.HI R4, RZ, 0x1f, R85.reuse ;  /* 0x0000001fff047819 */ /* 0x100fe40000011455 */
[----:B------:R-:W-:-:S04]  /*45a0*/  IADD3 R69, P5, P6, R54, R68, R85 ;  /* 0x0000004436457210 */ /* 0x000fc80007ebe055 */
[----:B------:R-:W-:Y:S02]  /*45b0*/  IADD3.X R4, R0, R83, R4, P5, P6 ;  /* 0x0000005300047210 */ /* 0x000fe40002fec404 */
[----:B------:R-:W-:-:S05]  /*45c0*/  IADD3 R66, P5, R69, R66, RZ ;  /* 0x0000004245427210 */ /* 0x000fca0007fbe0ff */
[----:B------:R-:W-:-:S05]  /*45d0*/  IMAD.X R67, R4, 0x1, R67, P5 ;  /* 0x0000000104437824 */ /* 0x000fca00028e0643 */
[----:B--2---:R4:W-:Y:S01]  /*45e0*/  STG.E.128 desc[UR42][R66.64], R28 ;  /* 0x0000001c42007986 */ /* 0x0049e2000c101d2a */
[----:B------:R-:W-:Y:S05]  /*45f0*/  BRA `(.L_x_302) ;  /* 0x0000000000487947 */ /* 0x000fea0003800000 */
.L_x_295:
[----:B------:R-:W-:-:S06]  /*4600*/  UISETP.NE.AND UP0, UPT, UR36, 0x3, UPT ;  /* 0x000000032400788c */ /* 0x000fcc000bf05270 */
[----:B------:R-:W-:-:S13]  /*4610*/  PLOP3.LUT P0, PT, PT, PT, UP0, 0x80, 0x0 ;  /* 0x000000000000781c */ /* 0x000fda0003f0f008 */
[----:B------:R-:W-:Y:S05]  /*4620*/  @!P0 BRA `(.L_x_314) ;  /* 0x0000000000048947 */ /* 0x000fea0003800000 */
[----:B------:R-:W-:Y:S01]  /*4630*/  BPT.TRAP 0x1 ;  /* 0x000000040000795c */ /* 0x000fe20000300000 */
.L_x_314:
[----:B------:R-:W-:Y:S01]  /*4640*/  IMAD R78, R17, 0x8, R16 ;  /* 0x00000008114e7824 */ /* 0x000fe200078e0210 */
[----:B------:R-:W-:Y:S01]  /*4650*/  SHF.L.U32 R79, R156, 0x1f, RZ ;  /* 0x0000001f9c4f7819 */ /* 0x000fe200000006ff */
[----:B------:R-:W-:Y:S01]  /*4660*/  IMAD R4, R2, -0xa0, R33 ;  /* 0xffffff6002047824 */ /* 0x000fe200078e0221 */
[----:B------:R-:W-:Y:S02]  /*4670*/  BSSY B1, `(.L_x_315) ;  /* 0x0000004000017945 */ /* 0x000fe40003800000 */
[----:B------:R-:W0:Y:S02]  /*4680*/  SYNCS.PHASECHK.TRANS64.TRYWAIT P1, [R78+URZ+0x13290], R79 ;  /* 0x0132904f4e0075a7 */ /* 0x000e24000802017f */
[----:B------:R-:W-:Y:S01]  /*4690*/  VIMNMX R4, R4, 0xa0, PT ;  /* 0x000000a004047848 */ /* 0x000fe20003fe0100 */
[----:B0-----:R-:W-:Y:S06]  /*46a0*/  @!P1 BRA `(.L_x_316) ;  /* 0x000000f800d49947 */ /* 0x001fec0003800000 */
.L_x_520:
[----:B------:R-:W-:Y:S05]  /*46b0*/  BSYNC B1 ;  /* 0x0000000000017941 */ /* 0x000fea0003800000 */
.L_x_315:
[----:B------:R-:W-:-:S13]  /*46c0*/  ISETP.GE.AND P1, PT, R23, R4, PT ;  /* 0x000000041700720c */ /* 0x000fda0003f26270 */
[----:B------:R-:W-:Y:S05]  /*46d0*/  @P1 BRA `(.L_x_302) ;  /* 0x0000000000101947 */ /* 0x000fea0003800000 */
[----:B------:R-:W1:Y:S04]  /*46e0*/  @!P3 LDS.128 R4, [R77+0xe000] ;  /* 0x00e000004d04b984 */ /* 0x000e680000000c00 */
[----:B------:R-:W2:Y:S04]  /*46f0*/  @!P2 LDS.128 R8, [R76+0xe000] ;  /* 0x00e000004c08a984 */ /* 0x000ea80000000c00 */
[----:B-1----:R1:W-:Y:S04]  /*4700*/  @!P3 STG.E.128 desc[UR42][R12.64], R4 ;  /* 0x000000040c00b986 */ /* 0x0023e8000c101d2a */
[----:B--2---:R1:W-:Y:S02]  /*4710*/  @!P2 STG.E.128 desc[UR42][R12.64+0x20], R8 ;  /* 0x000020080c00a986 */ /* 0x0043e4000c101d2a */
.L_x_302:
[----:B------:R-:W-:Y:S05]  /*4720*/  BSYNC B0 ;  /* 0x0000000000007941 */ /* 0x000fea0003800000 */
.L_x_294:
[----:B012---:R-:W0:Y:S01]  /*4730*/  S2R R4, SR_TID.X ;  /* 0x0000000000047919 */ /* 0x007e220000002100 */
[----:B------:R-:W-:Y:S01]  /*4740*/  @!PT LDS RZ, [RZ] ;  /* 0x00000000fffff984 */ /* 0x000fe20000000800 */
[----:B------:R-:W-:Y:S01]  /*4750*/  @!PT LDS RZ, [RZ] ;  /* 0x00000000fffff984 */ /* 0x000fe20000000800 */
[----:B------:R-:W-:Y:S01]  /*4760*/  @!PT LDS RZ, [RZ] ;  /* 0x00000000fffff984 */ /* 0x000fe20000000800 */
[----:B------:R-:W-:Y:S01]  /*4770*/  @!PT LDS RZ, [RZ] ;  /* 0x00000000fffff984 */ /* 0x000fe20000000800 */
[----:B------:R1:W-:Y:S06]  /*4780*/  MEMBAR.ALL.CTA ;  /* 0x0000000000007992 */ /* 0x0003ec0000008000 */
[----:B-1----:R-:W1:Y:S01]  /*4790*/  FENCE.VIEW.ASYNC.S ;  /* 0x00000000000073c6 */ /* 0x002e620000000000 */
[----:B------:R-:W-:Y:S05]  /*47a0*/  WARPSYNC.ALL ;  /* 0x0000000000007948 */ /* 0x000fea0003800000 */
[----:B------:R-:W-:Y:S01]  /*47b0*/  BSSY B0, `(.L_x_317) ;  /* 0x0000009000007945 */ /* 0x000fe20003800000 */
[----:B0-----:R-:W-:Y:S01]  /*47c0*/  LOP3.LUT R4, R4, 0x7f, RZ, 0xc0, !PT ;  /* 0x0000007f04047812 */ /* 0x001fe200078ec0ff */
[----:B-1----:R0:W-:Y:S03]  /*47d0*/  BAR.SYNC.DEFER_BLOCKING R35, 0x80 ;  /* 0x000200230000751d */ /* 0x0021e60000010000 */
[----:B------:R-:W-:-:S13]  /*47e0*/  ISETP.NE.AND P5, PT, R4, RZ, PT ;  /* 0x000000ff0400720c */ /* 0x000fda0003fa5270 */
[----:B------:R-:W-:-:S05]  /*47f0*/  @!P5 VIADD R4, R78, 0x132a0 ;  /* 0x000132a04e04d836 */ /* 0x000fca0000000000 */
[----:B------:R-:W-:-:S04]  /*4800*/  @!P5 PRMT R4, RZ, 0x654, R4 ;  /* 0x00000654ff04d816 */ /* 0x000fc80000000004 */
[----:B------:R0:W-:Y:S01]  /*4810*/  @!P5 SYNCS.ARRIVE.TRANS64.RED.A1T0 RZ, [R4+URZ], RZ ;  /* 0x000000ff04ffd9a7 */ /* 0x0001e2000810043f */
[----:B------:R-:W-:Y:S05]  /*4820*/  @!P0 BRA `(.L_x_318) ;  /* 0x0000000000048947 */ /* 0x000fea0003800000 */
[----:B------:R-:W-:Y:S01]  /*4830*/  BPT.TRAP 0x1 ;  /* 0x000000040000795c */ /* 0x000fe20000300000 */
.L_x_318:
[----:B------:R-:W-:Y:S05]  /*4840*/  BSYNC B0 ;  /* 0x0000000000007941 */ /* 0x000fea0003800000 */
.L_x_317:
[----:B------:R-:W1:Y:S01]  /*4850*/  SYNCS.PHASECHK.TRANS64.TRYWAIT P0, [R78+URZ+0x132b0], R79 ;  /* 0x0132b04f4e0075a7 */ /* 0x000e62000800017f */
[----:B------:R-:W-:Y:S04]  /*4860*/  BSSY B0, `(.L_x_319) ;  /* 0x0000002000007945 */ /* 0x000fe80003800000 */
[----:B-1----:R-:W-:Y:S05]  /*4870*/  @!P0 BRA `(.L_x_320) ;  /* 0x000000f800748947 */ /* 0x002fea0003800000 */
.L_x_521:
[----:B------:R-:W-:Y:S05]  /*4880*/  BSYNC B0 ;  /* 0x0000000000007941 */ /* 0x000fea0003800000 */
.L_x_319:
[----:B------:R-:W-:Y:S04]  /*4890*/  BSSY B0, `(.L_x_321) ;  /* 0x0000013000007945 */ /* 0x000fe80003800000 */
[----:B------:R-:W-:Y:S05]  /*48a0*/  @P1 BRA `(.L_x_322) ;  /* 0x0000000000441947 */ /* 0x000fea0003800000 */
[----:B0-----:R-:W-:Y:S01]  /*48b0*/  IMAD.WIDE R4, R2, 0xa0, R56 ;  /* 0x000000a002047825 */ /* 0x001fe200078e0238 */
[----:B------:R-:W-:Y:S01]  /*48c0*/  ULDC.64 UR4, c[0x0][0x318] ;  /* 0x0000c60000047ab9 */ /* 0x000fe20000000a00 */
[----:B------:R-:W-:Y:S02]  /*48d0*/  ULDC.64 UR6, c[0x0][0x308] ;  /* 0x0000c20000067ab9 */ /* 0x000fe40000000a00 */
[----:B------:R-:W-:Y:S02]  /*48e0*/  IMAD.MOV.U32 R6, RZ, RZ, R50 ;  /* 0x000000ffff067224 */ /* 0x000fe400078e0032 */
[----:B------:R-:W-:Y:S02]  /*48f0*/  IMAD.MOV.U32 R7, RZ, RZ, R75 ;  /* 0x000000ffff077224 */ /* 0x000fe400078e004b */
[----:B------:R-:W-:Y:S02]  /*4900*/  IMAD R5, R5, UR4, RZ ;  /* 0x0000000405057c24 */ /* 0x000fe4000f8e02ff */
[----:B------:R-:W-:Y:S01]  /*4910*/  IMAD.WIDE.U32 R6, R4, UR4, R6 ;  /* 0x0000000404067c25 */ /* 0x000fe2000f8e0006 */
[----:B------:R-:W-:-:S03]  /*4920*/  ULDC UR4, c[0x0][0x2e4] ;  /* 0x0000b90000047ab9 */ /* 0x000fc60000000800 */
[----:B------:R-:W-:Y:S01]  /*4930*/  IMAD R5, R4, UR5, R5 ;  /* 0x0000000504057c24 */ /* 0x000fe2000f8e0205 */
[----:B------:R-:W-:-:S04]  /*4940*/  IADD3 R8, P0, R6, UR6, RZ ;  /* 0x0000000606087c10 */ /* 0x000fc8000ff1e0ff */
[----:B------:R-:W-:Y:S02]  /*4950*/  IADD3.X R9, R7, UR7, R5, P0, !PT ;  /* 0x0000000707097c10 */ /* 0x000fe400087fe405 */
[----:B------:R-:W-:-:S13]  /*4960*/  ISETP.GE.AND P0, PT, R18, UR4, PT ;  /* 0x0000000412007c0c */ /* 0x000fda000bf06270 */
[----:B------:R-:W0:Y:S04]  /*4970*/  @!P0 LDS.128 R4, [R77+0x6000] ;  /* 0x006000004d048984 */ /* 0x000e280000000c00 */
[----:B0-----:R-:W-:Y:S01]  /*4980*/  @!P0 STG.E.128 desc[UR42][R8.64], R4 ;  /* 0x0000000408008986 */ /* 0x001fe2000c101d2a */
[----:B------:R-:W-:-:S13]  /*4990*/  ISETP.GE.AND P0, PT, R34, UR4, PT ;  /* 0x0000000422007c0c */ /* 0x000fda000bf06270 */
[----:B------:R-:W0:Y:S04]  /*49a0*/  @!P0 LDS.128 R4, [R76+0x6000] ;  /* 0x006000004c048984 */ /* 0x000e280000000c00 */
[----:B0-----:R2:W-:Y:S02]  /*49b0*/  @!P0 STG.E.128 desc[UR42][R8.64+0x20], R4 ;  /* 0x0000200408008986 */ /* 0x0015e4000c101d2a */
.L_x_322:
[----:B------:R-:W-:Y:S05]  /*49c0*/  BSYNC B0 ;  /* 0x0000000000007941 */ /* 0x000fea0003800000 */
.L_x_321:
[----:B------:R-:W-:Y:S01]  /*49d0*/  @!PT LDS RZ, [RZ] ;  /* 0x00000000fffff984 */ /* 0x000fe20000000800 */
[----:B------:R-:W-:Y:S01]  /*49e0*/  @!PT LDS RZ, [RZ] ;  /* 0x00000000fffff984 */ /* 0x000fe20000000800 */
[----:B------:R-:W-:Y:S01]  /*49f0*/  @!PT LDS RZ, [RZ] ;  /* 0x00000000fffff984 */ /* 0x000fe20000000800 */
[----:B------:R-:W-:Y:S01]  /*4a00*/  @!PT LDS RZ, [RZ] ;  /* 0x00000000fffff984 */ /* 0x000fe20000000800 */
[----:B------:R5:W-:Y:S06]  /*4a10*/  MEMBAR.ALL.CTA ;  /* 0x0000000000007992 */ /* 0x000bec0000008000 */
[----:B-----5:R-:W5:Y:S02]  /*4a20*/  FENCE.VIEW.ASYNC.S ;  /* 0x00000000000073c6 */ /* 0x020f640000000000 */
[----:B-----5:R0:W-:Y:S01]  /*4a30*/  BAR.SYNC.DEFER_BLOCKING R35, 0x80 ;  /* 0x000200230000751d */ /* 0x0201e20000010000 */
[----:B------:R-:W-:Y:S01]  /*4a40*/  LOP3.LUT P6, RZ, R22, 0x2, RZ, 0xc0, !PT ;  /* 0x0000000216ff7812 */ /* 0x000fe200078cc0ff */
[----:B------:R-:W-:Y:S01]  /*4a50*/  VIADD R17, R17, 0x1 ;  /* 0x0000000111117836 */ /* 0x000fe20000000000 */
[----:B------:R-:W-:Y:S01]  /*4a60*/  PLOP3.LUT P0, PT, PT, PT, PT, 0x8, 0x0 ;  /* 0x000000000000781c */ /* 0x000fe20003f0e170 */
[----:B-1----:R-:W-:-:S03]  /*4a70*/  @!P5 VIADD R78, R78, 0x132c0 ;  /* 0x000132c04e4ed836 */ /* 0x002fc60000000000 */
[C---:B------:R-:W-:Y:S02]  /*4a80*/  ISETP.NE.AND P1, PT, R17.reuse, 0x2, PT ;  /* 0x000000021100780c */ /* 0x040fe40003f25270 */
[----:B------:R-:W-:Y:S02]  /*4a90*/  @!P5 PRMT R78, RZ, 0x654, R78 ;  /* 0x00000654ff4ed816 */ /* 0x000fe4000000004e */
[----:B--2---:R-:W-:Y:S02]  /*4aa0*/  SEL R5, RZ, 0x1, P1 ;  /* 0x00000001ff057807 */ /* 0x004fe40000800000 */
[----:B------:R-:W-:Y:S02]  /*4ab0*/  SEL R17, R17, RZ, P1 ;  /* 0x000000ff11117207 */ /* 0x000fe40000800000 */
[----:B------:R-:W-:Y:S01]  /*4ac0*/  LOP3.LUT R156, R156, R5, RZ, 0x3c, !PT ;  /* 0x000000059c9c7212 */ /* 0x000fe200078e3cff */
[----:B------:R0:W-:Y:S01]  /*4ad0*/  @!P5 SYNCS.ARRIVE.TRANS64.RED.A1T0 RZ, [R78+URZ], RZ ;  /* 0x000000ff4effd9a7 */ /* 0x0001e2000810043f */
[----:B------:R-:W-:Y:S05]  /*4ae0*/  @P6 BRA `(.L_x_323) ;  /* 0xffffffd400906947 */ /* 0x000fea000383ffff */
.L_x_289:
[----:B------:R-:W1:Y:S01]  /*4af0*/  LDC R0, c[0x0][0x428] ;  /* 0x00010a00ff007b82 */ /* 0x000e620000000800 */
[----:B------:R-:W-:Y:S04]  /*4b00*/  BSSY B0, `(.L_x_324) ;  /* 0x0000004000007945 */ /* 0x000fe80003800000 */
[----:B------:R-:W-:Y:S05]  /*4b10*/  @P0 BRA `(.L_x_325) ;  /* 0x0000000000080947 */ /* 0x000fea0003800000 */
[----:B------:R-:W2:Y:S02]  /*4b20*/  FENCE.VIEW.ASYNC.G ;  /* 0x00000000000073c6 */ /* 0x000ea40000000100 */
[----:B--2---:R-:W-:Y:S06]  /*4b30*/  BAR.ARV 0xc, 0x200 ;  /* 0x0308000000007b1d */ /* 0x004fec0000002000 */
.L_x_325:
[----:B------:R-:W-:Y:S05]  /*4b40*/  BSYNC B0 ;  /* 0x0000000000007941 */ /* 0x000fea0003800000 */
.L_x_324:
[----:B0-----:R-:W2:Y:S01]  /*4b50*/  LDL R4, [R1+0x3c] ;  /* 0x00003c0001047983 */ /* 0x001ea20000100800 */
[----:B------:R-:W-:-:S03]  /*4b60*/  ULDC.64 UR4, c[0x0][0x990] ;  /* 0x0002640000047ab9 */ /* 0x000fc60000000a00 */
[----:B------:R-:W4:Y:S01]  /*4b70*/  LDL R5, [R1+0x24] ;  /* 0x0000240001057983 */ /* 0x000f220000100800 */
[----:B------:R-:W-:Y:S01]  /*4b80*/  ISETP.NE.U32.AND P0, PT, RZ, UR4, PT ;  /* 0x00000004ff007c0c */ /* 0x000fe2000bf05070 */
[----:B------:R-:W-:Y:S01]  /*4b90*/  ULDC.64 UR6, c[0x0][0x998] ;  /* 0x0002660000067ab9 */ /* 0x000fe20000000a00 */
[----:B-1----:R-:W-:Y:S01]  /*4ba0*/  ISETP.NE.AND P4, PT, R0, 0x1, PT ;  /* 0x000000010000780c */ /* 0x002fe20003f85270 */
[----:B------:R-:W-:Y:S01]  /*4bb0*/  IMAD.MOV.U32 R7, RZ, RZ, R26 ;  /* 0x000000ffff077224 */ /* 0x000fe200078e001a */
[----:B------:R-:W-:Y:S02]  /*4bc0*/  ISETP.NE.AND.EX P0, PT, RZ, UR5, PT, P0 ;  /* 0x00000005ff007c0c */ /* 0x000fe4000bf05300 */
[----:B------:R-:W-:-:S04]  /*4bd0*/  ISETP.NE.U32.AND P1, PT, RZ, UR6, PT ;  /* 0x00000006ff007c0c */ /* 0x000fc8000bf25070 */
[----:B------:R-:W-:-:S05]  /*4be0*/  ISETP.NE.AND.EX P1, PT, RZ, UR7, PT, P1 ;  /* 0x00000007ff007c0c */ /* 0x000fca000bf25310 */
[----:B------:R-:W0:Y:S08]  /*4bf0*/  @P4 LDC R3, c[0x0][0x42c] ;  /* 0x00010b00ff034b82 */ /* 0x000e300000000800 */
[----:B------:R-:W2:Y:S08]  /*4c00*/  @P0 LDC.64 R10, c[0x0][0x9a8] ;  /* 0x00026a00ff0a0b82 */ /* 0x000eb00000000a00 */
[----:B------:R-:W1:Y:S08]  /*4c10*/  @P4 LDC R2, c[0x0][0x430] ;  /* 0x00010c00ff024b82 */ /* 0x000e700000000800 */
[----:B---3--:R-:W3:Y:S01]  /*4c20*/  @P1 LDC.64 R12, c[0x0][0x9b8] ;  /* 0x00026e00ff0c1b82 */ /* 0x008ee20000000a00 */
[----:B0-----:R-:W-:-:S07]  /*4c30*/  @P4 IMAD.HI.U32 R3, R26, R3, RZ ;  /* 0x000000031a034227 */ /* 0x001fce00078e00ff */
[----:B------:R-:W0:Y:S08]  /*4c40*/  @P0 LDC.64 R14, c[0x0][0x9b0] ;  /* 0x00026c00ff0e0b82 */ /* 0x000e300000000a00 */
[----:B------:R-:W0:Y:S01]  /*4c50*/  @P1 LDC.64 R20, c[0x0][0x9c0] ;  /* 0x00027000ff141b82 */ /* 0x000e220000000a00 */
[----:B-1----:R-:W-:-:S04]  /*4c60*/  @P4 SHF.R.U32.HI R7, RZ, R2, R3 ;  /* 0x00000002ff074219 */ /* 0x002fc80000011603 */
[----:B------:R-:W-:Y:S01]  /*4c70*/  @P0 SHF.R.S32.HI R9, RZ, 0x1f, R7 ;  /* 0x0000001fff090819 */ /* 0x000fe20000011407 */
[C---:B--2---:R-:W-:Y:S02]  /*4c80*/  @P0 IMAD R0, R4.reuse, R10, RZ ;  /* 0x0000000a04000224 */ /* 0x044fe400078e02ff */
[----:B---3--:R-:W-:Y:S02]  /*4c90*/  @P1 IMAD R4, R4, R12, RZ ;  /* 0x0000000c04041224 */ /* 0x008fe400078e02ff */
[C---:B----4-:R-:W-:Y:S02]  /*4ca0*/  @P0 IMAD R11, R5.reuse, R11, R0 ;  /* 0x0000000b050b0224 */ /* 0x050fe400078e0200 */
[----:B------:R-:W-:-:S04]  /*4cb0*/  @P0 IMAD.WIDE.U32 R2, R5, R10, RZ ;  /* 0x0000000a05020225 */ /* 0x000fc800078e00ff */
[----:B------:R-:W-:Y:S01]  /*4cc0*/  @P0 IMAD.IADD R3, R3, 0x1, R11 ;  /* 0x0000000103030824 */ /* 0x000fe200078e020b */
[----:B------:R-:W-:Y:S01]  /*4cd0*/  @P1 SHF.R.S32.HI R11, RZ, 0x1f, R7 ;  /* 0x0000001fff0b1819 */ /* 0x000fe20000011407 */
[C---:B------:R-:W-:Y:S02]  /*4ce0*/  @P1 IMAD R13, R5.reuse, R13, R4 ;  /* 0x0000000d050d1224 */ /* 0x040fe400078e0204 */
[----:B------:R-:W-:-:S04]  /*4cf0*/  @P1 IMAD.WIDE.U32 R4, R5, R12, RZ ;  /* 0x0000000c05041225 */ /* 0x000fc800078e00ff */
[----:B0-----:R-:W-:Y:S02]  /*4d00*/  @P0 IMAD R0, R9, R14, RZ ;  /* 0x0000000e09000224 */ /* 0x001fe400078e02ff */
[----:B------:R-:W-:Y:S02]  /*4d10*/  @P1 IMAD R6, R11, R20, RZ ;  /* 0x000000140b061224 */ /* 0x000fe400078e02ff */
[----:B------:R-:W-:Y:S02]  /*4d20*/  @P1 IMAD.IADD R5, R5, 0x1, R13 ;  /* 0x0000000105051824 */ /* 0x000fe400078e020d */
[C---:B------:R-:W-:Y:S02]  /*4d30*/  @P0 IMAD R9, R7.reuse, R15, R0 ;  /* 0x0000000f07090224 */ /* 0x040fe400078e0200 */
[----:B------:R-:W-:-:S04]  /*4d40*/  @P0 IMAD.WIDE.U32 R2, R7, R14, R2 ;  /* 0x0000000e07020225 */ /* 0x000fc800078e0002 */
[C---:B------:R-:W-:Y:S02]  /*4d50*/  @P1 IMAD R11, R7.reuse, R21, R6 ;  /* 0x00000015070b1224 */ /* 0x040fe400078e0206 */
[----:B------:R-:W-:Y:S01]  /*4d60*/  @P1 IMAD.WIDE.U32 R6, R7, R20, R4 ;  /* 0x0000001407061225 */ /* 0x000fe200078e0004 */
[----:B------:R-:W-:Y:S01]  /*4d70*/  @P0 LEA R4, P2, R2, UR4, 0x2 ;  /* 0x0000000402040c11 */ /* 0x000fe2000f8410ff */
[----:B------:R-:W-:Y:S02]  /*4d80*/  ULDC UR4, c[0x0][0x988] ;  /* 0x0002620000047ab9 */ /* 0x000fe40000000800 */
[----:B------:R-:W-:Y:S01]  /*4d90*/  @P0 IMAD.IADD R5, R3, 0x1, R9 ;  /* 0x0000000103050824 */ /* 0x000fe200078e0209 */
[----:B------:R-:W-:Y:S01]  /*4da0*/  @P1 LEA R8, P3, R6, UR6, 0x2 ;  /* 0x0000000606081c11 */ /* 0x000fe2000f8610ff */
[----:B------:R-:W-:Y:S02]  /*4db0*/  @P1 IMAD.IADD R3, R7, 0x1, R11 ;  /* 0x0000000107031824 */ /* 0x000fe400078e020b */
[----:B------:R-:W-:Y:S01]  /*4dc0*/  IMAD.MOV.U32 R0, RZ, RZ, 0x3f800000 ;  /* 0x3f800000ff007424 */ /* 0x000fe200078e00ff */
[----:B------:R-:W-:Y:S01]  /*4dd0*/  @P0 LEA.HI.X R5, R2, UR5, R5, 0x2, P2 ;  /* 0x0000000502050c11 */ /* 0x000fe200090f1405 */
[----:B------:R-:W0:Y:S01]  /*4de0*/  @P4 LDC R7, c[0x0][0x42c] ;  /* 0x00010b00ff074b82 */ /* 0x000e220000000800 */
[----:B------:R-:W-:Y:S01]  /*4df0*/  @P1 LEA.HI.X R9, R6, UR7, R3, 0x2, P3 ;  /* 0x0000000706091c11 */ /* 0x000fe200098f1403 */
[----:B------:R-:W-:-:S04]  /*4e00*/  IMAD.MOV.U32 R3, RZ, RZ, 0x3f800000 ;  /* 0x3f800000ff037424 */ /* 0x000fc800078e00ff */
[----:B------:R1:W2:Y:S02]  /*4e10*/  @P1 LDG.E R0, desc[UR42][R8.64] ;  /* 0x0000002a08001981 */ /* 0x0002a4000c1e1900 */
[----:B------:R-:W3:Y:S02]  /*4e20*/  @P4 LDC R2, c[0x0][0x430] ;  /* 0x00010c00ff024b82 */ /* 0x000ee40000000800 */
[----:B------:R-:W2:Y:S01]  /*4e30*/  @P0 LDG.E R3, desc[UR42][R4.64] ;  /* 0x0000002a04030981 */ /* 0x000ea2000c1e1900 */
[----:B------:R-:W-:Y:S01]  /*4e40*/  ISETP.GE.AND P1, PT, R105, 0x1, PT ;  /* 0x000000016900780c */ /* 0x000fe20003f26270 */
[----:B------:R-:W-:Y:S01]  /*4e50*/  IMAD.MOV.U32 R10, RZ, RZ, R26 ;  /* 0x000000ffff0a7224 */ /* 0x000fe200078e001a */
[----:B------:R-:W-:Y:S01]  /*4e60*/  PLOP3.LUT P0, PT, PT, PT, PT, 0x80, 0x0 ;  /* 0x000000000000781c */ /* 0x000fe20003f0f070 */
[----:B0-----:R-:W-:Y:S01]  /*4e70*/  @P4 IMAD.HI.U32 R7, R26, R7, RZ ;  /* 0x000000071a074227 */ /* 0x001fe200078e00ff */
[----:B------:R-:W-:Y:S02]  /*4e80*/  CS2R R20, SRZ ;  /* 0x0000000000147805 */ /* 0x000fe4000001ff00 */
[----:B-1----:R-:W-:-:S02]  /*4e90*/  CS2R R8, SRZ ;  /* 0x0000000000087805 */ /* 0x002fc4000001ff00 */
[----:B---3--:R-:W-:Y:S01]  /*4ea0*/  @P4 SHF.R.U32.HI R10, RZ, R2, R7 ;  /* 0x00000002ff0a4219 */ /* 0x008fe20000011607 */
[----:B------:R-:W-:Y:S01]  /*4eb0*/  IMAD.MOV.U32 R55, RZ, RZ, RZ ;  /* 0x000000ffff377224 */ /* 0x000fe200078e00ff */
[----:B------:R-:W-:Y:S02]  /*4ec0*/  CS2R R6, SRZ ;  /* 0x0000000000067805 */ /* 0x000fe4000001ff00 */
[----:B------:R-:W-:Y:S02]  /*4ed0*/  CS2R R12, SRZ ;  /* 0x00000000000c7805 */ /* 0x000fe4000001ff00 */
[----:B------:R-:W-:Y:S01]  /*4ee0*/  CS2R R14, SRZ ;  /* 0x00000000000e7805 */ /* 0x000fe2000001ff00 */
[----:B------:R0:W-:Y:S01]  /*4ef0*/  STL [R1+0x44], R10 ;  /* 0x0000440a01007387 */ /* 0x0001e20000100800 */
        /* <DEDUP_REMOVED lines=9> */
[----:B0-----:R-:W-:Y:S01]  /*4f90*/  CS2R R10, SRZ ;  /* 0x00000000000a7805 */ /* 0x001fe2000001ff00 */
[----:B------:R-:W-:Y:S02]  /*4fa0*/  IMAD.MOV.U32 R44, RZ, RZ, RZ ;  /* 0x000000ffff2c7224 */ /* 0x000fe400078e00ff */
[----:B------:R-:W-:Y:S02]  /*4fb0*/  IMAD.MOV.U32 R62, RZ, RZ, RZ ;  /* 0x000000ffff3e7224 */ /* 0x000fe400078e00ff */
[----:B--2---:R-:W-:Y:S01]  /*4fc0*/  FMUL.FTZ R0, R3, R0 ;  /* 0x0000000003007220 */ /* 0x004fe20000410000 */
[----:B------:R-:W-:-:S03]  /*4fd0*/  IMAD.MOV.U32 R3, RZ, RZ, RZ ;  /* 0x000000ffff037224 */ /* 0x000fc600078e00ff */
[----:B------:R-:W-:Y:S01]  /*4fe0*/  FMUL.FTZ R2, R0, UR4 ;  /* 0x0000000400027c20 */ /* 0x000fe20008410000 */
[----:B------:R-:W-:Y:S06]  /*4ff0*/  @!P1 BRA `(.L_x_326) ;  /* 0x0000008400249947 */ /* 0x000fec0003800000 */
[----:B------:R-:W0:Y:S01]  /*5000*/  S2R R4, SR_TID.X ;  /* 0x0000000000047919 */ /* 0x000e220000002100 */
[----:B------:R-:W-:Y:S01]  /*5010*/  VIADD R26, R16, 0xb000 ;  /* 0x0000b000101a7836 */ /* 0x000fe20000000000 */
[----:B------:R-:W-:Y:S04]  /*5020*/  BSSY B6, `(.L_x_327) ;  /* 0x000001e000067945 */ /* 0x000fe80003800000 */
[----:B------:R-:W-:Y:S01]  /*5030*/  LOP3.LUT P0, RZ, R26, 0x9f, RZ, 0xc0, !PT ;  /* 0x0000009f1aff7812 */ /* 0x000fe2000780c0ff */
[----:B0-----:R-:W-:-:S05]  /*5040*/  VIADD R38, R4, 0xffffff80 ;  /* 0xffffff8004267836 */ /* 0x001fca0000000000 */
[----:B------:R-:W-:-:S04]  /*5050*/  SHF.R.S32.HI R4, RZ, 0x1f, R38 ;  /* 0x0000001fff047819 */ /* 0x000fc80000011426 */
[----:B------:R-:W-:-:S04]  /*5060*/  LEA.HI R4, R4, R38, RZ, 0x7 ;  /* 0x0000002604047211 */ /* 0x000fc800078f38ff */
[----:B------:R-:W-:-:S05]  /*5070*/  SHF.R.S32.HI R4, RZ, 0x7, R4 ;  /* 0x00000007ff047819 */ /* 0x000fca0000011404 */
[----:B------:R-:W0:Y:S02]  /*5080*/  SHFL.IDX PT, R0, R4, RZ, 0x1f ;  /* 0x00001fff04007589 */ /* 0x000e2400000e0000 */
[----:B0-----:R-:W-:-:S05]  /*5090*/  IMAD.HI R3, R0, 0x55555556, RZ ;  /* 0x5555555600037827 */ /* 0x001fca00078e02ff */
[----:B------:R-:W-:-:S05]  /*50a0*/  LEA.HI R3, R3, R3, RZ, 0x1 ;  /* 0x0000000303037211 */ /* 0x000fca00078f08ff */
[----:B------:R-:W-:-:S04]  /*50b0*/  IMAD R3, R3, -0x3, R0 ;  /* 0xfffffffd03037824 */ /* 0x000fc800078e0200 */
[----:B------:R-:W-:-:S05]  /*50c0*/  IMAD R3, R3, 0x1000, R26 ;  /* 0x0000100003037824 */ /* 0x000fca00078e021a */
[----:B------:R-:W-:-:S04]  /*50d0*/  SHF.R.U32.HI R3, RZ, 0x4, R3 ;  /* 0x00000004ff037819 */ /* 0x000fc80000011603 */
[----:B------:R-:W-:Y:S01]  /*50e0*/  LOP3.LUT R34, R3, 0x3fff, RZ, 0xc0, !PT ;  /* 0x00003fff03227812 */ /* 0x000fe200078ec0ff */
[----:B------:R-:W-:Y:S06]  /*50f0*/  @!P0 BRA `(.L_x_328) ;  /* 0x0000000000408947 */ /* 0x000fec0003800000 */
        /* <DEDUP_REMOVED lines=16> */
.L_x_328:
[----:B------:R-:W-:Y:S05]  /*5200*/  BSYNC B6 ;  /* 0x0000000000067941 */ /* 0x000fea0003800000 */
.L_x_327:
[----:B------:R-:W-:Y:S02]  /*5210*/  ULDC UR4, c[0x0][0x3d4] ;  /* 0x0000f50000047ab9 */ /* 0x000fe40000000800 */
[----:B------:R-:W-:-:S13]  /*5220*/  ISETP.LT.AND P0, PT, RZ, UR4, PT ;  /* 0x00000004ff007c0c */ /* 0x000fda000bf01270 */
[----:B------:R-:W-:Y:S05]  /*5230*/  @P0 BRA `(.L_x_329) ;  /* 0x0000000000400947 */ /* 0x000fea0003800000 */
[----:B------:R-:W2:Y:S02]  /*5240*/  LDL R20, [R1+0x38] ;  /* 0x0000380001147983 */ /* 0x000ea40000100800 */
[----:B--2---:R-:W-:-:S04]  /*5250*/  LEA.HI R0, R20, R20, RZ, 0x1 ;  /* 0x0000001414007211 */ /* 0x004fc800078f08ff */
[----:B------:R-:W-:-:S05]  /*5260*/  LOP3.LUT R0, R0, 0xfffffffe, RZ, 0xc0, !PT ;  /* 0xfffffffe00007812 */ /* 0x000fca00078ec0ff */
[----:B------:R-:W-:-:S05]  /*5270*/  IMAD.IADD R0, R20, 0x1, -R0 ;  /* 0x0000000114007824 */ /* 0x000fca00078e0a00 */
[----:B------:R-:W-:-:S04]  /*5280*/  SHF.L.U32 R3, R0, 0x1f, RZ ;  /* 0x0000001f00037819 */ /* 0x000fc800000006ff */
[----:B------:R0:W1:Y:S03]  /*5290*/  SYNCS.PHASECHK.TRANS64.TRYWAIT P0, [R16+URZ+0x13200], R3 ;  /* 0x01320003100075a7 */ /* 0x000066000800017f */
[----:B-1----:R-:W-:Y:S05]  /*52a0*/  @!P0 NANOSLEEP.SYNCS 0x989680 ;  /* 0x009896800000895d */ /* 0x002fea0003900000 */
[----:B------:R-:W1:Y:S01]  /*52b0*/  @!P0 SYNCS.PHASECHK.TRANS64 P0, [R16+URZ+0x13200], R3 ;  /* 0x01320003100085a7 */ /* 0x000e62000800007f */
[----:B------:R-:W-:Y:S04]  /*52c0*/  BSSY B0, `(.L_x_330) ;  /* 0x0000006000007945 */ /* 0x000fe80003800000 */
[----:B-1----:R-:W-:Y:S05]  /*52d0*/  @P0 BRA `(.L_x_331) ;  /* 0x0000000000100947 */ /* 0x002fea0003800000 */
.L_x_332:
[----:B-1----:R1:W2:Y:S02]  /*52e0*/  SYNCS.PHASECHK.TRANS64.TRYWAIT P0, [R16+URZ+0x13200], R3 ;  /* 0x01320003100075a7 */ /* 0x0022a4000800017f */
[----:B--2---:R-:W-:Y:S05]  /*52f0*/  @!P0 NANOSLEEP.SYNCS 0x989680 ;  /* 0x009896800000895d */ /* 0x004fea0003900000 */
[----:B------:R-:W2:Y:S02]  /*5300*/  @!P0 SYNCS.PHASECHK.TRANS64 P0, [R16+URZ+0x13200], R3 ;  /* 0x01320003100085a7 */ /* 0x000ea4000800007f */
[----:B--2---:R-:W-:Y:S05]  /*5310*/  @!P0 BRA `(.L_x_332) ;  /* 0xfffffffc00f08947 */ /* 0x004fea000383ffff */
.L_x_331:
[----:B------:R-:W-:Y:S05]  /*5320*/  BSYNC B0 ;  /* 0x0000000000007941 */ /* 0x000fea0003800000 */
.L_x_330:
[----:B------:R-:W-:Y:S05]  /*5330*/  BRA `(.L_x_333) ;  /* 0x0000002800187947 */ /* 0x000fea0003800000 */
.L_x_329:
[----:B------:R-:W0:Y:S01]  /*5340*/  S2R R3, SR_TID.X ;  /* 0x0000000000037919 */ /* 0x000e220000002100 */
[----:B------:R-:W1:Y:S01]  /*5350*/  LDC.64 R28, c[0x0][0x3c8] ;  /* 0x0000f200ff1c7b82 */ /* 0x000e620000000a00 */
[----:B-----5:R-:W-:Y:S01]  /*5360*/  SHF.R.S32.HI R0, RZ, 0x1f, R24 ;  /* 0x0000001fff007819 */ /* 0x020fe20000011418 */
[--C-:B------:R-:W-:Y:S01]  /*5370*/  IMAD.MOV.U32 R8, RZ, RZ, R18.reuse ;  /* 0x000000ffff087224 */ /* 0x100fe200078e0012 */
[----:B------:R-:W-:Y:S01]  /*5380*/  SHF.R.S32.HI R9, RZ, 0x1f, R18 ;  /* 0x0000001fff097819 */ /* 0x000fe20000011412 */
[----:B------:R-:W-:Y:S01]  /*5390*/  ULDC.64 UR4, c[0x0][0x3d8] ;  /* 0x0000f60000047ab9 */ /* 0x000fe20000000a00 */
[----:B------:R-:W-:Y:S01]  /*53a0*/  ULDC.64 UR8, c[0x0][0x3c8] ;  /* 0x0000f20000087ab9 */ /* 0x000fe20000000a00 */
[----:B------:R-:W-:Y:S01]  /*53b0*/  LOP3.LUT P0, RZ, R26, 0x1bf, RZ, 0xc0, !PT ;  /* 0x000001bf1aff7812 */ /* 0x000fe2000780c0ff */
[----:B------:R-:W-:Y:S01]  /*53c0*/  ULDC.64 UR6, c[0x0][0x3e8] ;  /* 0x0000fa0000067ab9 */ /* 0x000fe20000000a00 */
[----:B------:R-:W2:Y:S01]  /*53d0*/  LDC.64 R30, c[0x0][0x3e0] ;  /* 0x0000f800ff1e7b82 */ /* 0x000ea20000000a00 */
[--C-:B------:R-:W-:Y:S01]  /*53e0*/  IMAD.WIDE.U32 R4, R24, UR4, R8.reuse ;  /* 0x0000000418047c25 */ /* 0x100fe2000f8e0008 */
[----:B------:R-:W-:Y:S03]  /*53f0*/  BSSY B6, `(.L_x_334) ;  /* 0x000002c000067945 */ /* 0x000fe60003800000 */
[----:B------:R-:W-:Y:S01]  /*5400*/  IMAD R11, R0, UR6, RZ ;  /* 0x00000006000b7c24 */ /* 0x000fe2000f8e02ff */
[----:B------:R-:W-:Y:S01]  /*5410*/  IADD3 R38, P1, R4, UR8, RZ ;  /* 0x0000000804267c10 */ /* 0x000fe2000ff3e0ff */
[----:B------:R-:W-:-:S04]  /*5420*/  IMAD.WIDE.U32 R8, R24, UR6, R8 ;  /* 0x0000000618087c25 */ /* 0x000fc8000f8e0008 */
[C---:B------:R-:W-:Y:S02]  /*5430*/  IMAD R11, R24.reuse, UR7, R11 ;  /* 0x00000007180b7c24 */ /* 0x040fe4000f8e020b */
[----:B-1----:R-:W-:-:S04]  /*5440*/  IMAD.WIDE.U32 R28, R24, UR4, R28 ;  /* 0x00000004181c7c25 */ /* 0x002fc8000f8e001c */
[----:B0-----:R-:W-:Y:S02]  /*5450*/  VIADD R3, R3, 0xffffff80 ;  /* 0xffffff8003037836 */ /* 0x001fe40000000000 */
[----:B--2---:R-:W-:-:S03]  /*5460*/  IMAD.WIDE.U32 R30, R24, UR6, R30 ;  /* 0x00000006181e7c25 */ /* 0x004fc6000f8e001e */
[----:B------:R-:W-:Y:S01]  /*5470*/  LEA.HI R6, R3, R3, RZ, 0x1 ;  /* 0x0000000303067211 */ /* 0x000fe200078f08ff */
[----:B------:R-:W-:-:S03]  /*5480*/  IMAD.IADD R33, R11, 0x1, R31 ;  /* 0x000000010b217824 */ /* 0x000fc600078e021f */
[----:B------:R-:W-:-:S05]  /*5490*/  LOP3.LUT R6, R6, 0xfffffffe, RZ, 0xc0, !PT ;  /* 0xfffffffe06067812 */ /* 0x000fca00078ec0ff */
[----:B------:R-:W-:Y:S02]  /*54a0*/  IMAD.IADD R6, R3, 0x1, -R6 ;  /* 0x0000000103067824 */ /* 0x000fe400078e0a06 */
[----:B------:R-:W-:-:S03]  /*54b0*/  IMAD R3, R0, UR4, RZ ;  /* 0x0000000400037c24 */ /* 0x000fc6000f8e02ff */
[----:B------:R-:W-:Y:S01]  /*54c0*/  SHF.L.U32 R36, R6, 0x3, RZ ;  /* 0x0000000306247819 */ /* 0x000fe200000006ff */
[----:B------:R-:W-:-:S03]  /*54d0*/  IMAD R3, R24, UR5, R3 ;  /* 0x0000000518037c24 */ /* 0x000fc6000f8e0203 */
[--C-:B------:R-:W-:Y:S01]  /*54e0*/  SHF.R.S32.HI R37, RZ, 0x1f, R36.reuse ;  /* 0x0000001fff257819 */ /* 0x100fe20000011424 */
[C---:B------:R-:W-:Y:S01]  /*54f0*/  IMAD.IADD R32, R3.reuse, 0x1, R29 ;  /* 0x0000000103207824 */ /* 0x040fe200078e021d */
[----:B------:R-:W-:Y:S01]  /*5500*/  IADD3.X R39, R3, UR9, R5, P1, !PT ;  /* 0x0000000903277c10 */ /* 0x000fe20008ffe405 */
[--C-:B------:R-:W-:Y:S01]  /*5510*/  IMAD.WIDE.U32 R4, R24, UR4, R36.reuse ;  /* 0x0000000418047c25 */ /* 0x100fe2000f8e0024 */
[----:B------:R-:W-:Y:S02]  /*5520*/  ULDC.64 UR4, c[0x0][0x3e0] ;  /* 0x0000f80000047ab9 */ /* 0x000fe40000000a00 */
[----:B------:R-:W-:Y:S01]  /*5530*/  IADD3 R44, P3, R8, UR4, RZ ;  /* 0x00000004082c7c10 */ /* 0x000fe2000ff7e0ff */
[----:B------:R-:W-:Y:S01]  /*5540*/  IMAD.WIDE.U32 R6, R24, UR6, R36 ;  /* 0x0000000618067c25 */ /* 0x000fe2000f8e0024 */
[----:B------:R-:W-:Y:S02]  /*5550*/  IADD3 R40, P1, R4, UR8, RZ ;  /* 0x0000000804287c10 */ /* 0x000fe4000ff3e0ff */
[----:B------:R-:W-:-:S02]  /*5560*/  IADD3.X R45, R11, UR5, R9, P3, !PT ;  /* 0x000000050b2d7c10 */ /* 0x000fc40009ffe409 */
[----:B------:R-:W-:Y:S02]  /*5570*/  IADD3 R42, P2, R6, UR4, RZ ;  /* 0x00000004062a7c10 */ /* 0x000fe4000ff5e0ff */
[----:B------:R-:W-:Y:S02]  /*5580*/  IADD3.X R41, R3, UR9, R5, P1, !PT ;  /* 0x0000000903297c10 */ /* 0x000fe40008ffe405 */
[----:B------:R-:W-:Y:S01]  /*5590*/  IADD3.X R43, R11, UR5, R7, P2, !PT ;  /* 0x000000050b2b7c10 */ /* 0x000fe200097fe407 */
        /* <DEDUP_REMOVED lines=17> */
.L_x_335:
[----:B------:R-:W-:Y:S05]  /*56b0*/  BSYNC B6 ;  /* 0x0000000000067941 */ /* 0x000fea0003800000 */
.L_x_334:
[----:B------:R-:W-:Y:S01]  /*56c0*/  ULDC.U8 UR4, c[0x0][0x3f0] ;  /* 0x0000fc0000047ab9 */ /* 0x000fe20000000000 */
[----:B------:R-:W-:Y:S01]  /*56d0*/  IMAD R27, R25, -0xc0, R27 ;  /* 0xffffff40191b7824 */ /* 0x000fe200078e021b */
[----:B------:R-:W-:Y:S01]  /*56e0*/  ISETP.NE.AND P0, PT, RZ, UR4, PT ;  /* 0x00000004ff007c0c */ /* 0x000fe2000bf05270 */
[----:B------:R-:W-:Y:S03]  /*56f0*/  BSSY B0, `(.L_x_336) ;  /* 0x0000242000007945 */ /* 0x000fe60003800000 */
[----:B------:R-:W-:-:S09]  /*5700*/  VIMNMX R0, R27, 0xc0, PT ;  /* 0x000000c01b007848 */ /* 0x000fd20003fe0100 */
[----:B------:R-:W-:Y:S05]  /*5710*/  @!P0 BRA `(.L_x_337) ;  /* 0x0000001000988947 */ /* 0x000fea0003800000 */
[----:B------:R-:W2:Y:S01]  /*5720*/  LDL R20, [R1+0x38] ;  /* 0x0000380001147983 */ /* 0x000ea20000100800 */
[----:B------:R-:W-:Y:S01]  /*5730*/  ISETP.GE.AND P1, PT, R23, R0, PT ;  /* 0x000000001700720c */ /* 0x000fe20003f26270 */
[----:B------:R-:W-:Y:S01]  /*5740*/  BSSY B1, `(.L_x_338) ;  /* 0x0000015000017945 */ /* 0x000fe20003800000 */
[----:B------:R-:W-:Y:S02]  /*5750*/  CS2R R24, SRZ ;  /* 0x0000000000187805 */ /* 0x000fe4000001ff00 */
[----:B------:R-:W-:Y:S02]  /*5760*/  CS2R R8, SRZ ;  /* 0x0000000000087805 */ /* 0x000fe4000001ff00 */
[----:B------:R-:W-:Y:S02]  /*5770*/  CS2R R26, SRZ ;  /* 0x00000000001a7805 */ /* 0x000fe4000001ff00 */
[----:B--2---:R-:W-:-:S04]  /*5780*/  LEA.HI R3, R20, R20, RZ, 0x1 ;  /* 0x0000001414037211 */ /* 0x004fc800078f08ff */
[----:B------:R-:W-:-:S05]  /*5790*/  LOP3.LUT R3, R3, 0xfffffffe, RZ, 0xc0, !PT ;  /* 0xfffffffe03037812 */ /* 0x000fca00078ec0ff */
[----:B------:R-:W-:Y:S01]  /*57a0*/  IMAD.IADD R3, R20, 0x1, -R3 ;  /* 0x0000000114037824 */ /* 0x000fe200078e0a03 */
[----:B------:R-:W-:Y:S01]  /*57b0*/  CS2R R20, SRZ ;  /* 0x0000000000147805 */ /* 0x000fe2000001ff00 */
[----:B------:R-:W-:Y:S06]  /*57c0*/  @P1 BRA `(.L_x_339) ;  /* 0x0000000000301947 */ /* 0x000fec0003800000 */
[C---:B------:R-:W-:Y:S01]  /*57d0*/  VIADD R0, R36.reuse, 0x10 ;  /* 0x0000001024007836 */ /* 0x040fe20000000000 */
[----:B------:R-:W-:Y:S01]  /*57e0*/  ULDC UR4, c[0x0][0x3d4] ;  /* 0x0000f50000047ab9 */ /* 0x000fe20000000800 */
[----:B------:R-:W-:Y:S02]  /*57f0*/  CS2R R26, SRZ ;  /* 0x00000000001a7805 */ /* 0x000fe4000001ff00 */
[----:B------:R-:W-:Y:S02]  /*5800*/  ISETP.GE.AND P0, PT, R36, UR4, PT ;  /* 0x0000000424007c0c */ /* 0x000fe4000bf06270 */
[----:B------:R-:W-:Y:S02]  /*5810*/  CS2R R20, SRZ ;  /* 0x0000000000147805 */ /* 0x000fe4000001ff00 */
[----:B------:R-:W-:Y:S02]  /*5820*/  ISETP.GE.AND P2, PT, R0, UR4, PT ;  /* 0x0000000400007c0c */ /* 0x000fe4000bf46270 */
[----:B------:R-:W-:-:S02]  /*5830*/  CS2R R24, SRZ ;  /* 0x0000000000187805 */ /* 0x000fc4000001ff00 */
[----:B------:R-:W-:-:S05]  /*5840*/  CS2R R8, SRZ ;  /* 0x0000000000087805 */ /* 0x000fca000001ff00 */
[----:B------:R0:W5:Y:S04]  /*5850*/  @!P0 LDG.E.64 R26, desc[UR42][R40.64] ;  /* 0x0000002a281a8981 */ /* 0x000168000c1e1b00 */
[----:B------:R0:W5:Y:S04]  /*5860*/  @!P2 LDG.E.64 R20, desc[UR42][R40.64+0x10] ;  /* 0x0000102a2814a981 */ /* 0x000168000c1e1b00 */
[----:B------:R0:W5:Y:S04]  /*5870*/  @!P0 LDG.E.64 R24, desc[UR42][R42.64] ;  /* 0x0000002a2a188981 */ /* 0x000168000c1e1b00 */
[----:B------:R0:W5:Y:S02]  /*5880*/  @!P2 LDG.E.64 R8, desc[UR42][R42.64+0x10] ;  /* 0x0000102a2a08a981 */ /* 0x000164000c1e1b00 */
.L_x_339:
[----:B------:R-:W-:Y:S05]  /*5890*/  BSYNC B1 ;  /* 0x0000000000017941 */ /* 0x000fea0003800000 */
.L_x_338:
[----:B------:R-:W-:Y:S01]  /*58a0*/  UMOV UR4, 0xffffffff ;  /* 0xffffffff00047882 */ /* 0x000fe20000000000 */
[----:B------:R-:W-:Y:S02]  /*58b0*/  SHF.L.U32 R3, R3, 0x1f, RZ ;  /* 0x0000001f03037819 */ /* 0x000fe400000006ff */
[----:B------:R-:W-:Y:S05]  /*58c0*/  BRA.DIV UR4, `(.L_x_340) ;  /* 0x000000ea04747947 */ /* 0x000fea000b800000 */
.L_x_524:
[----:B------:R-:W-:-:S03]  /*58d0*/  UMOV UR4, 0xffffffff ;  /* 0xffffffff00047882 */ /* 0x000fc60000000000 */
[----:B------:R-:W-:Y:S05]  /*58e0*/  BRA.DIV UR4, `(.L_x_341) ;  /* 0x000000ea04947947 */ /* 0x000fea000b800000 */
.L_x_527:
[----:B------:R-:W-:-:S03]  /*58f0*/  UMOV UR4, 0xffffffff ;  /* 0xffffffff00047882 */ /* 0x000fc60000000000 */
[----:B------:R-:W-:Y:S05]  /*5900*/  BRA.DIV UR4, `(.L_x_342) ;  /* 0x000000ea04b47947 */ /* 0x000fea000b800000 */
.L_x_530:
[----:B------:R-:W-:-:S03]  /*5910*/  UMOV UR4, 0xffffffff ;  /* 0xffffffff00047882 */ /* 0x000fc60000000000 */
[----:B------:R-:W-:Y:S05]  /*5920*/  BRA.DIV UR4, `(.L_x_343) ;  /* 0x000000ea04d47947 */ /* 0x000fea000b800000 */
.L_x_533:
[----:B------:R-:W1:Y:S01]  /*5930*/  SYNCS.PHASECHK.TRANS64.TRYWAIT P0, [R16+URZ+0x13200], R3 ;  /* 0x01320003100075a7 */ /* 0x000e62000800017f */
[----:B------:R-:W-:Y:S04]  /*5940*/  BSSY B1, `(.L_x_344) ;  /* 0x0000002000017945 */ /* 0x000fe80003800000 */
[----:B-1----:R-:W-:Y:S05]  /*5950*/  @!P0 BRA `(.L_x_345) ;  /* 0x000000e800f08947 */ /* 0x002fea0003800000 */
.L_x_534:
[----:B------:R-:W-:Y:S05]  /*5960*/  BSYNC B1 ;  /* 0x0000000000017941 */ /* 0x000fea0003800000 */
.L_x_344:
[----:B------:R-:W-:Y:S05]  /*5970*/  @P1 BRA `(.L_x_346) ;  /* 0x0000002000641947 */ /* 0x000fea0003800000 */
[----:B------:R2:W5:Y:S01]  /*5980*/  LDL R35, [R1+0x4] ;  /* 0x0000040001237983 */ /* 0x0005620000100800 */
[----:B-1----:R-:W1:Y:S01]  /*5990*/  LDC R3, c[0x0][0x3d4] ;  /* 0x0000f500ff037b82 */ /* 0x002e620000000800 */
[C---:B------:R-:W-:Y:S01]  /*59a0*/  VIADD R0, R36.reuse, 0x10 ;  /* 0x0000001024007836 */ /* 0x040fe20000000000 */
[----:B------:R-:W-:Y:S01]  /*59b0*/  BSSY B1, `(.L_x_347) ;  /* 0x000007b000017945 */ /* 0x000fe20003800000 */
[----:B-1----:R-:W-:-:S03]  /*59c0*/  ISETP.GE.AND P0, PT, R36, R3, PT ;  /* 0x000000032400720c */ /* 0x002fc60003f06270 */
[----:B------:R-:W-:-:S10]  /*59d0*/  ISETP.GE.AND P1, PT, R0, R3, PT ;  /* 0x000000030000720c */ /* 0x000fd40003f26270 */
[----:B--2---:R-:W-:Y:S05]  /*59e0*/  @P0 BRA `(.L_x_348) ;  /* 0x0000000400dc0947 */ /* 0x004fea0003800000 */
[----:B-----5:R-:W-:Y:S01]  /*59f0*/  IMAD.IADD R0, R16, 0x1, R35 ;  /* 0x0000000110007824 */ /* 0x020fe200078e0223 */
[----:B------:R-:W-:Y:S02]  /*5a00*/  SHF.R.U32.HI R10, RZ, 0x8, R26 ;  /* 0x00000008ff0a7819 */ /* 0x000fe4000001161a */
[----:B------:R-:W-:Y:S02]  /*5a10*/  LOP3.LUT R3, R26, 0xff, RZ, 0xc0, !PT ;  /* 0x000000ff1a037812 */ /* 0x000fe400078ec0ff */
[----:B------:R-:W1:Y:S01]  /*5a20*/  LDS.128 R4, [R0+0xb000] ;  /* 0x00b0000000047984 */ /* 0x000e620000000c00 */
[----:B------:R-:W-:Y:S02]  /*5a30*/  LOP3.LUT R10, R10, 0xff, RZ, 0xc0, !PT ;  /* 0x000000ff0a0a7812 */ /* 0x000fe400078ec0ff */
[----:B------:R-:W-:Y:S02]  /*5a40*/  SHF.R.U32.HI R12, RZ, 0x8, R27 ;  /* 0x00000008ff0c7819 */ /* 0x000fe4000001161b */
[----:B------:R-:W-:-:S02]  /*5a50*/  PRMT R3, R10, 0x7604, R3 ;  /* 0x000076040a037816 */ /* 0x000fc40000000003 */
[----:B------:R-:W-:Y:S02]  /*5a60*/  LOP3.LUT R11, R27, 0xff, RZ, 0xc0, !PT ;  /* 0x000000ff1b0b7812 */ /* 0x000fe400078ec0ff */
[----:B------:R-:W-:Y:S02]  /*5a70*/  LOP3.LUT R12, R12, 0xff, RZ, 0xc0, !PT ;  /* 0x000000ff0c0c7812 */ /* 0x000fe400078ec0ff */
[----:B------:R-:W-:Y:S02]  /*5a80*/  SHF.R.U32.HI R28, RZ, 0x10, R27 ;  /* 0x00000010ff1c7819 */ /* 0x000fe4000001161b */
[--C-:B------:R-:W-:Y:S02]  /*5a90*/  SHF.R.U32.HI R15, RZ, 0x8, R25.reuse ;  /* 0x00000008ff0f7819 */ /* 0x100fe40000011619 */
[----:B------:R-:W-:Y:S02]  /*5aa0*/  SHF.R.U32.HI R10, RZ, 0x8, R24 ;  /* 0x00000008ff0a7819 */ /* 0x000fe40000011618 */
[----:B------:R-:W-:-:S02]  /*5ab0*/  SHF.R.U32.HI R29, RZ, 0x10, R25 ;  /* 0x00000010ff1d7819 */ /* 0x000fc40000011619 */
[----:B------:R-:W-:Y:S02]  /*5ac0*/  PRMT R11, R12, 0x7604, R11 ;  /* 0x000076040c0b7816 */ /* 0x000fe4000000000b */
[----:B------:R-:W-:Y:S01]  /*5ad0*/  LOP3.LUT R14, R25, 0xff, RZ, 0xc0, !PT ;  /* 0x000000ff190e7812 */ /* 0x000fe200078ec0ff */
[----:B------:R-:W-:Y:S01]  /*5ae0*/  IMAD.U32 R29, R29, 0x10000, RZ ;  /* 0x000100001d1d7824 */ /* 0x000fe200078e00ff */
[----:B------:R-:W-:Y:S02]  /*5af0*/  LOP3.LUT R15, R15, 0xff, RZ, 0xc0, !PT ;  /* 0x000000ff0f0f7812 */ /* 0x000fe400078ec0ff */
[----:B------:R-:W-:Y:S01]  /*5b00*/  LOP3.LUT R13, R10, 0xff, RZ, 0xc0, !PT ;  /* 0x000000ff0a0d7812 */ /* 0x000fe200078ec0ff */
[----:B------:R-:W-:Y:S01]  /*5b10*/  IMAD.U32 R10, R28, 0x10000, RZ ;  /* 0x000100001c0a7824 */ /* 0x000fe200078e00ff */
[----:B------:R-:W-:Y:S02]  /*5b20*/  LOP3.LUT R12, R24, 0xff, RZ, 0xc0, !PT ;  /* 0x000000ff180c7812 */ /* 0x000fe400078ec0ff */
[----:B------:R-:W-:-:S02]  /*5b30*/  PRMT R14, R15, 0x7604, R14 ;  /* 0x000076040f0e7816 */ /* 0x000fc4000000000e */
[----:B------:R-:W-:Y:S02]  /*5b40*/  PRMT R15, R13, 0x7604, R12 ;  /* 0x000076040d0f7816 */ /* 0x000fe4000000000c */
[----:B------:R-:W-:Y:S02]  /*5b50*/  LOP3.LUT R13, R11, 0xff0000, R10, 0xf8, !PT ;  /* 0x00ff00000b0d7812 */ /* 0x000fe400078ef80a */
[----:B------:R-:W-:Y:S02]  /*5b60*/  LOP3.LUT R11, R3, 0xff0000, R26, 0xf8, !PT ;  /* 0x00ff0000030b7812 */ /* 0x000fe400078ef81a */
[----:B------:R-:W-:Y:S02]  /*5b70*/  LOP3.LUT R29, R14, 0xff0000, R29, 0xf8, !PT ;  /* 0x00ff00000e1d7812 */ /* 0x000fe400078ef81d */
[----:B------:R-:W-:Y:S02]  /*5b80*/  LOP3.LUT R15, R15, 0xff0000, R24, 0xf8, !PT ;  /* 0x00ff00000f0f7812 */ /* 0x000fe400078ef818 */
[----:B------:R-:W-:-:S02]  /*5b90*/  LOP3.LUT R14, R11, 0xff000000, R26, 0xf8, !PT ;  /* 0xff0000000b0e7812 */ /* 0x000fc400078ef81a */
[----:B------:R-:W-:Y:S02]  /*5ba0*/  LOP3.LUT R29, R29, 0xff000000, R25, 0xf8, !PT ;  /* 0xff0000001d1d7812 */ /* 0x000fe400078ef819 */
[----:B------:R-:W-:Y:S02]  /*5bb0*/  LOP3.LUT R26, R13, 0xff000000, R27, 0xf8, !PT ;  /* 0xff0000000d1a7812 */ /* 0x000fe400078ef81b */
[----:B------:R-:W-:Y:S02]  /*5bc0*/  LOP3.LUT R25, R15, 0xff000000, R24, 0xf8, !PT ;  /* 0xff0000000f197812 */ /* 0x000fe400078ef818 */
[----:B-1----:R-:W-:Y:S02]  /*5bd0*/  F2FP.F16.E4M3.UNPACK_B R3, R6.H1 ;  /* 0x00000006ff03723e */ /* 0x002fe400030006ff */
[----:B------:R-:W-:Y:S02]  /*5be0*/  F2FP.F16.E4M3.UNPACK_B R27, R29 ;  /* 0x0000001dff1b723e */ /* 0x000fe400020006ff */
[----:B------:R-:W-:Y:S01]  /*5bf0*/  F2FP.F16.E4M3.UNPACK_B R15, R26 ;  /* 0x0000001aff0f723e */ /* 0x000fe200020006ff */
[----:B------:R-:W-:Y:S01]  /*5c00*/  HADD2.F32 R10, -RZ, R3.H1_H1 ;  /* 0x30000003ff0a7230 */ /* 0x000fe20000004100 */
[----:B------:R-:W-:Y:S01]  /*5c10*/  F2FP.F16.E4M3.UNPACK_B R6, R6 ;  /* 0x00000006ff06723e */ /* 0x000fe200020006ff */
[----:B------:R-:W-:Y:S01]  /*5c20*/  HADD2.F32 R28, -RZ, R27.H1_H1 ;  /* 0x3000001bff1c7230 */ /* 0x000fe20000004100 */
[-C--:B------:R-:W-:Y:S01]  /*5c30*/  F2FP.F16.E4M3.UNPACK_B R12, R7.reuse ;  /* 0x00000007ff0c723e */ /* 0x080fe200020006ff */
[----:B------:R-:W-:Y:S01]  /*5c40*/  HADD2.F32 R24, -RZ, R15.H1_H1 ;  /* 0x3000000fff187230 */ /* 0x000fe20000004100 */
[----:B------:R-:W-:Y:S01]  /*5c50*/  F2FP.F16.E4M3.UNPACK_B R13, R7.H1 ;  /* 0x00000007ff0d723e */ /* 0x000fe200030006ff */
[----:B------:R-:W-:-:S02]  /*5c60*/  HADD2.F32 R11, -RZ, R3.H0_H0 ;  /* 0x20000003ff0b7230 */ /* 0x000fc40000004100 */
[C---:B------:R-:W-:Y:S01]  /*5c70*/  FMUL.FTZ R30, R10.reuse, R28 ;  /* 0x0000001c0a1e7220 */ /* 0x040fe20000410000 */
[-C--:B------:R-:W-:Y:S01]  /*5c80*/  F2FP.F16.E4M3.UNPACK_B R7, R5.reuse ;  /* 0x00000005ff07723e */ /* 0x080fe200020006ff */
[-C--:B------:R-:W-:Y:S01]  /*5c90*/  FMUL.FTZ R33, R10, R24.reuse ;  /* 0x000000180a217220 */ /* 0x080fe20000410000 */
[----:B------:R-:W-:Y:S01]  /*5ca0*/  F2FP.F16.E4M3.UNPACK_B R10, R5.H1 ;  /* 0x00000005ff0a723e */ /* 0x000fe200030006ff */
[----:B------:R-:W-:Y:S02]  /*5cb0*/  HADD2.F32 R27, -RZ, R27.H0_H0 ;  /* 0x2000001bff1b7230 */ /* 0x000fe40000004100 */
[C---:B------:R-:W-:Y:S01]  /*5cc0*/  FFMA.FTZ R31, R11.reuse, R24, -R30 ;  /* 0x000000180b1f7223 */ /* 0x040fe2000001081e */
[--C-:B------:R-:W-:Y:S02]  /*5cd0*/  HADD2.F32 R5, -RZ, R6.reuse.H1_H1 ;  /* 0x30000006ff057230 */ /* 0x100fe40000004100 */
[----:B------:R-:W-:Y:S01]  /*5ce0*/  FFMA.FTZ R32, R11, R28, R33 ;  /* 0x0000001c0b207223 */ /* 0x000fe20000010021 */
[----:B------:R-:W-:Y:S01]  /*5cf0*/  HADD2.F32 R15, -RZ, R15.H0_H0 ;  /* 0x2000000fff0f7230 */ /* 0x000fe20000004100 */
[----:B------:R-:W-:Y:S01]  /*5d00*/  F2FP.F16.E4M3.UNPACK_B R29, R29.H1 ;  /* 0x0000001dff1d723e */ /* 0x000fe200030006ff */
[----:B------:R-:W-:Y:S01]  /*5d10*/  HADD2.F32 R6, -RZ, R6.H0_H0 ;  /* 0x20000006ff067230 */ /* 0x000fe20000004100 */
[----:B------:R-:W-:Y:S01]  /*5d20*/  F2FP.F16.E4M3.UNPACK_B R26, R26.H1 ;  /* 0x0000001aff1a723e */ /* 0x000fe200030006ff */
[C---:B------:R-:W-:Y:S01]  /*5d30*/  FMUL.FTZ R11, R5.reuse, R27 ;  /* 0x0000001b050b7220 */ /* 0x040fe20000410000 */
[----:B------:R-:W-:Y:S01]  /*5d40*/  FMUL.FTZ R30, R5, R15 ;  /* 0x0000000f051e7220 */ /* 0x000fe20000410000 */
[----:B------:R-:W-:Y:S01]  /*5d50*/  HADD2.F32 R5, -RZ, R12.H1_H1 ;  /* 0x3000000cff057230 */ /* 0x000fe20000004100 */
[----:B------:R-:W-:Y:S01]  /*5d60*/  F2FP.F16.E4M3.UNPACK_B R3, R4 ;  /* 0x00000004ff03723e */ /* 0x000fe200020006ff */
[----:B------:R-:W-:-:S02]  /*5d70*/  HADD2.F32 R24, -RZ, R29.H0_H0 ;  /* 0x2000001dff187230 */ /* 0x000fc40000004100 */
[C---:B------:R-:W-:Y:S01]  /*5d80*/  FFMA.FTZ R28, R6.reuse, R15, -R11 ;  /* 0x0000000f061c7223 */ /* 0x040fe2000001080b */
[----:B------:R-:W-:Y:S02]  /*5d90*/  HADD2.F32 R11, -RZ, R26.H0_H0 ;  /* 0x2000001aff0b7230 */ /* 0x000fe40000004100 */
[----:B------:R-:W-:Y:S01]  /*5da0*/  FFMA.FTZ R27, R6, R27, R30 ;  /* 0x0000001b061b7223 */ /* 0x000fe2000001001e */
[----:B------:R-:W-:Y:S02]  /*5db0*/  HADD2.F32 R12, -RZ, R12.H0_H0 ;  /* 0x2000000cff0c7230 */ /* 0x000fe40000004100 */
[C---:B------:R-:W-:Y:S01]  /*5dc0*/  FMUL.FTZ R15, R5.reuse, R24 ;  /* 0x00000018050f7220 */ /* 0x040fe20000410000 */
[----:B------:R-:W-:Y:S02]  /*5dd0*/  HADD2.F32 R29, -RZ, R29.H1_H1 ;  /* 0x3000001dff1d7230 */ /* 0x000fe40000004100 */
[----:B------:R-:W-:Y:S01]  /*5de0*/  FMUL.FTZ R5, R5, R11 ;  /* 0x0000000b05057220 */ /* 0x000fe20000410000 */
[----:B------:R-:W-:-:S02]  /*5df0*/  HADD2.F32 R6, -RZ, R13.H1_H1 ;  /* 0x3000000dff067230 */ /* 0x000fc40000004100 */
[C---:B------:R-:W-:Y:S01]  /*5e00*/  FFMA.FTZ R30, R12.reuse, R11, -R15 ;  /* 0x0000000b0c1e7223 */ /* 0x040fe2000001080f */
[----:B------:R-:W-:Y:S02]  /*5e10*/  HADD2.F32 R26, -RZ, R26.H1_H1 ;  /* 0x3000001aff1a7230 */ /* 0x000fe40000004100 */
[----:B------:R-:W-:Y:S01]  /*5e20*/  FFMA.FTZ R33, R12, R24, R5 ;  /* 0x000000180c217223 */ /* 0x000fe20000010005 */
[----:B------:R-:W-:Y:S02]  /*5e30*/  HADD2.F32 R13, -RZ, R13.H0_H0 ;  /* 0x2000000dff0d7230 */ /* 0x000fe40000004100 */
[C---:B------:R-:W-:Y:S01]  /*5e40*/  FMUL.FTZ R36, R6.reuse, R29 ;  /* 0x0000001d06247220 */ /* 0x040fe20000410000 */
[----:B------:R-:W-:Y:S01]  /*5e50*/  F2FP.F16.E4M3.UNPACK_B R5, R25 ;  /* 0x00000019ff05723e */ /* 0x000fe200020006ff */
[----:B------:R-:W-:Y:S01]  /*5e60*/  FMUL.FTZ R12, R6, R26 ;  /* 0x0000001a060c7220 */ /* 0x000fe20000410000 */
[----:B------:R-:W-:Y:S01]  /*5e70*/  F2FP.F16.E4M3.UNPACK_B R4, R4.H1 ;  /* 0x00000004ff04723e */ /* 0x000fe200030006ff */
[C---:B------:R-:W-:Y:S01]  /*5e80*/  FFMA.FTZ R36, R13.reuse, R26, -R36 ;  /* 0x0000001a0d247223 */ /* 0x040fe20000010824 */
[-C--:B------:R-:W-:Y:S01]  /*5e90*/  F2FP.F16.E4M3.UNPACK_B R11, R14.reuse ;  /* 0x0000000eff0b723e */ /* 0x080fe200020006ff */
[----:B------:R-:W-:Y:S01]  /*5ea0*/  FFMA.FTZ R29, R13, R29, R12 ;  /* 0x0000001d0d1d7223 */ /* 0x000fe2000001000c */
[--C-:B------:R-:W-:Y:S01]  /*5eb0*/  HADD2.F32 R15, -RZ, R5.reuse.H1_H1 ;  /* 0x30000005ff0f7230 */ /* 0x100fe20000004100 */
[----:B------:R-:W-:Y:S01]  /*5ec0*/  F2FP.F16.E4M3.UNPACK_B R14, R14.H1 ;  /* 0x0000000eff0e723e */ /* 0x000fe200030006ff */
[----:B------:R-:W-:Y:S01]  /*5ed0*/  HADD2.F32 R13, -RZ, R5.H0_H0 ;  /* 0x20000005ff0d7230 */ /* 0x000fe20000004100 */
[----:B------:R-:W-:Y:S01]  /*5ee0*/  F2FP.F16.E4M3.UNPACK_B R25, R25.H1 ;  /* 0x00000019ff19723e */ /* 0x000fe200030006ff */
[----:B------:R-:W-:-:S02]  /*5ef0*/  HADD2.F32 R6, -RZ, R4.H1_H1 ;  /* 0x30000004ff067230 */ /* 0x000fc40000004100 */
[----:B------:R-:W-:Y:S02]  /*5f00*/  HADD2.F32 R12, -RZ, R11.H1_H1 ;  /* 0x3000000bff0c7230 */ /* 0x000fe40000004100 */
[----:B------:R-:W-:Y:S02]  /*5f10*/  HADD2.F32 R5, -RZ, R4.H0_H0 ;  /* 0x20000004ff057230 */ /* 0x000fe40000004100 */
[C---:B------:R-:W-:Y:S01]  /*5f20*/  FMUL.FTZ R24, R6.reuse, R15 ;  /* 0x0000000f06187220 */ /* 0x040fe20000410000 */
[----:B------:R-:W-:Y:S02]  /*5f30*/  HADD2.F32 R4, -RZ, R3.H1_H1 ;  /* 0x30000003ff047230 */ /* 0x000fe40000004100 */
[-C--:B------:R-:W-:Y:S01]  /*5f40*/  FMUL.FTZ R26, R6, R12.reuse ;  /* 0x0000000c061a7220 */ /* 0x080fe20000410000 */
[----:B------:R-:W-:Y:S02]  /*5f50*/  HADD2.F32 R11, -RZ, R11.H0_H0 ;  /* 0x2000000bff0b7230 */ /* 0x000fe40000004100 */
[----:B------:R-:W-:Y:S01]  /*5f60*/  FFMA.FTZ R24, R5, R12, -R24 ;  /* 0x0000000c05187223 */ /* 0x000fe20000010818 */
[----:B------:R-:W-:-:S02]  /*5f70*/  HADD2.F32 R3, -RZ, R3.H0_H0 ;  /* 0x20000003ff037230 */ /* 0x000fc40000004100 */
[C---:B------:R-:W-:Y:S01]  /*5f80*/  FMUL.FTZ R6, R4.reuse, R13 ;  /* 0x0000000d04067220 */ /* 0x040fe20000410000 */
[----:B------:R-:W-:Y:S01]  /*5f90*/  FFMA.FTZ R15, R5, R15, R26 ;  /* 0x0000000f050f7223 */ /* 0x000fe2000001001a */
[-C--:B------:R-:W-:Y:S01]  /*5fa0*/  FMUL.FTZ R4, R4, R11.reuse ;  /* 0x0000000b04047220 */ /* 0x080fe20000410000 */
[----:B------:R-:W-:Y:S02]  /*5fb0*/  HADD2.F32 R5, -RZ, R14.H1_H1 ;  /* 0x3000000eff057230 */ /* 0x000fe40000004100 */
[C---:B------:R-:W-:Y:S01]  /*5fc0*/  FFMA.FTZ R12, R3.reuse, R11, -R6 ;  /* 0x0000000b030c7223 */ /* 0x040fe20000010806 */
[--C-:B------:R-:W-:Y:S02]  /*5fd0*/  HADD2.F32 R11, -RZ, R25.reuse.H1_H1 ;  /* 0x30000019ff0b7230 */ /* 0x100fe40000004100 */
[----:B------:R-:W-:Y:S01]  /*5fe0*/  FFMA.FTZ R13, R3, R13, R4 ;  /* 0x0000000d030d7223 */ /* 0x000fe20000010004 */
[----:B------:R-:W-:Y:S02]  /*5ff0*/  HADD2.F32 R4, -RZ, R10.H1_H1 ;  /* 0x3000000aff047230 */ /* 0x000fe40000004100 */
[----:B------:R-:W-:-:S02]  /*6000*/  HADD2.F32 R6, -RZ, R25.H0_H0 ;  /* 0x20000019ff067230 */ /* 0x000fc40000004100 */
[--C-:B------:R-:W-:Y:S02]  /*6010*/  HADD2.F32 R3, -RZ, R7.reuse.H1_H1 ;  /* 0x30000007ff037230 */ /* 0x100fe40000004100 */
[C---:B------:R-:W-:Y:S01]  /*6020*/  FMUL.FTZ R25, R4.reuse, R11 ;  /* 0x0000000b04197220 */ /* 0x040fe20000410000 */
[----:B------:R-:W-:Y:S02]  /*6030*/  HADD2.F32 R14, -RZ, R14.H0_H0 ;  /* 0x2000000eff0e7230 */ /* 0x000fe40000004100 */
[-C--:B------:R-:W-:Y:S01]  /*6040*/  FMUL.FTZ R26, R4, R5.reuse ;  /* 0x00000005041a7220 */ /* 0x080fe20000410000 */
[----:B------:R-:W-:Y:S02]  /*6050*/  HADD2.F32 R10, -RZ, R10.H0_H0 ;  /* 0x2000000aff0a7230 */ /* 0x000fe40000004100 */
[C---:B------:R-:W-:Y:S01]  /*6060*/  FMUL.FTZ R4, R3.reuse, R6 ;  /* 0x0000000603047220 */ /* 0x040fe20000410000 */
[----:B------:R-:W-:Y:S02]  /*6070*/  HADD2.F32 R7, -RZ, R7.H0_H0 ;  /* 0x20000007ff077230 */ /* 0x000fe40000004100 */
[-C--:B------:R-:W-:Y:S01]  /*6080*/  FMUL.FTZ R3, R3, R14.reuse ;  /* 0x0000000e03037220 */ /* 0x080fe20000410000 */
[C---:B------:R-:W-:Y:S01]  /*6090*/  FFMA.FTZ R25, R10.reuse, R5, -R25 ;  /* 0x000000050a197223 */ /* 0x040fe20000010819 */
[----:B------:R-:W-:Y:S01]  /*60a0*/  FFMA.FTZ R26, R10, R11, R26 ;  /* 0x0000000b0a1a7223 */ /* 0x000fe2000001001a */
[C---:B------:R-:W-:Y:S01]  /*60b0*/  FFMA.FTZ R5, R7.reuse, R14, -R4 ;  /* 0x0000000e07057223 */ /* 0x040fe20000010804 */
        /* <DEDUP_REMOVED lines=8> */
[----:B------:R-:W-:-:S05]  /*6140*/  F2FP.SATFINITE.E4M3.F32.PACK_AB_MERGE_C R5, R10, R5, R25 ;  /* 0x000000050a05723e */ /* 0x000fca0004807019 */
[----:B------:R1:W-:Y:S02]  /*6150*/  STS.128 [R0+0xb000], R4 ;  /* 0x00b0000400007388 */ /* 0x0003e40000000c00 */
.L_x_348:
[----:B------:R-:W-:Y:S05]  /*6160*/  BSYNC B1 ;  /* 0x0000000000017941 */ /* 0x000fea0003800000 */
.L_x_347:
[----:B------:R-:W-:Y:S05]  /*6170*/  @P1 BRA `(.L_x_346) ;  /* 0x0000001800641947 */ /* 0x000fea0003800000 */
[----:B-1----:R-:W2:Y:S01]  /*6180*/  LDL R0, [R1+0x48] ;  /* 0x0000480001007983 */ /* 0x002ea20000100800 */
[----:B-----5:R-:W-:Y:S01]  /*6190*/  IMAD.IADD R3, R16, 0x1, R35 ;  /* 0x0000000110037824 */ /* 0x020fe200078e0223 */
[----:B------:R-:W-:Y:S02]  /*61a0*/  SHF.R.U32.HI R11, RZ, 0x8, R21 ;  /* 0x00000008ff0b7819 */ /* 0x000fe40000011615 */
[----:B------:R-:W-:Y:S02]  /*61b0*/  SHF.R.U32.HI R24, RZ, 0x8, R9 ;  /* 0x00000008ff187819 */ /* 0x000fe40000011609 */
[----:B------:R-:W-:Y:S02]  /*61c0*/  SHF.R.U32.HI R13, RZ, 0x8, R8 ;  /* 0x00000008ff0d7819 */ /* 0x000fe40000011608 */
[----:B------:R-:W-:Y:S02]  /*61d0*/  LOP3.LUT R12, R21, 0xff, RZ, 0xc0, !PT ;  /* 0x000000ff150c7812 */ /* 0x000fe400078ec0ff */
[----:B------:R-:W-:-:S02]  /*61e0*/  LOP3.LUT R25, R9, 0xff, RZ, 0xc0, !PT ;  /* 0x000000ff09197812 */ /* 0x000fc400078ec0ff */
[----:B------:R-:W-:Y:S02]  /*61f0*/  LOP3.LUT R11, R11, 0xff, RZ, 0xc0, !PT ;  /* 0x000000ff0b0b7812 */ /* 0x000fe400078ec0ff */
[----:B------:R-:W-:Y:S02]  /*6200*/  LOP3.LUT R24, R24, 0xff, RZ, 0xc0, !PT ;  /* 0x000000ff18187812 */ /* 0x000fe400078ec0ff */
[----:B------:R-:W-:Y:S02]  /*6210*/  LOP3.LUT R14, R13, 0xff, RZ, 0xc0, !PT ;  /* 0x000000ff0d0e7812 */ /* 0x000fe400078ec0ff */
[----:B------:R-:W-:Y:S02]  /*6220*/  PRMT R13, R11, 0x7604, R12 ;  /* 0x000076040b0d7816 */ /* 0x000fe4000000000c */
[----:B------:R-:W-:Y:S02]  /*6230*/  PRMT R25, R24, 0x7604, R25 ;  /* 0x0000760418197816 */ /* 0x000fe40000000019 */
[----:B------:R-:W-:-:S02]  /*6240*/  SHF.R.U32.HI R12, RZ, 0x10, R21 ;  /* 0x00000010ff0c7819 */ /* 0x000fc40000011615 */
[----:B------:R-:W-:Y:S02]  /*6250*/  SHF.R.U32.HI R24, RZ, 0x10, R9 ;  /* 0x00000010ff187819 */ /* 0x000fe40000011609 */
[----:B------:R-:W-:Y:S02]  /*6260*/  LOP3.LUT R10, R20, 0xff, RZ, 0xc0, !PT ;  /* 0x000000ff140a7812 */ /* 0x000fe400078ec0ff */
[----:B------:R-:W-:Y:S02]  /*6270*/  LOP3.LUT R12, R12, 0xff, RZ, 0xc0, !PT ;  /* 0x000000ff0c0c7812 */ /* 0x000fe400078ec0ff */
[----:B------:R-:W-:Y:S02]  /*6280*/  LOP3.LUT R24, R24, 0xff, RZ, 0xc0, !PT ;  /* 0x000000ff18187812 */ /* 0x000fe400078ec0ff */
[----:B------:R-:W-:Y:S02]  /*6290*/  LOP3.LUT R15, R8, 0xff, RZ, 0xc0, !PT ;  /* 0x000000ff080f7812 */ /* 0x000fe400078ec0ff */
[----:B------:R-:W-:-:S02]  /*62a0*/  SHF.R.U32.HI R11, RZ, 0x10, R8 ;  /* 0x00000010ff0b7819 */ /* 0x000fc40000011608 */
[----:B------:R-:W-:Y:S02]  /*62b0*/  PRMT R13, R12, 0x7054, R13 ;  /* 0x000070540c0d7816 */ /* 0x000fe4000000000d */
[----:B------:R-:W-:Y:S02]  /*62c0*/  PRMT R25, R24, 0x7054, R25 ;  /* 0x0000705418197816 */ /* 0x000fe40000000019 */
[----:B------:R-:W-:Y:S02]  /*62d0*/  PRMT R15, R14, 0x7604, R15 ;  /* 0x000076040e0f7816 */ /* 0x000fe4000000000f */
[----:B------:R-:W-:Y:S02]  /*62e0*/  LOP3.LUT R14, R11, 0xff, RZ, 0xc0, !PT ;  /* 0x000000ff0b0e7812 */ /* 0x000fe400078ec0ff */
[----:B------:R-:W-:Y:S02]  /*62f0*/  LOP3.LUT R25, R25, 0xff000000, R9, 0xf8, !PT ;  /* 0xff00000019197812 */ /* 0x000fe400078ef809 */
[----:B------:R-:W-:-:S02]  /*6300*/  LOP3.LUT R13, R13, 0xff000000, R21, 0xf8, !PT ;  /* 0xff0000000d0d7812 */ /* 0x000fc400078ef815 */
[----:B------:R-:W-:Y:S02]  /*6310*/  PRMT R15, R14, 0x7054, R15 ;  /* 0x000070540e0f7816 */ /* 0x000fe4000000000f */
[----:B------:R-:W-:Y:S02]  /*6320*/  F2FP.F16.E4M3.UNPACK_B R21, R25 ;  /* 0x00000019ff15723e */ /* 0x000fe400020006ff */
[----:B------:R-:W-:Y:S02]  /*6330*/  F2FP.F16.E4M3.UNPACK_B R14, R13 ;  /* 0x0000000dff0e723e */ /* 0x000fe400020006ff */
[----:B------:R-:W-:Y:S01]  /*6340*/  F2FP.F16.E4M3.UNPACK_B R25, R25.H1 ;  /* 0x00000019ff19723e */ /* 0x000fe200030006ff */
[--C-:B------:R-:W-:Y:S01]  /*6350*/  HADD2.F32 R24, -RZ, R21.reuse.H1_H1 ;  /* 0x30000015ff187230 */ /* 0x100fe20000004100 */
[----:B------:R-:W-:Y:S01]  /*6360*/  F2FP.F16.E4M3.UNPACK_B R13, R13.H1 ;  /* 0x0000000dff0d723e */ /* 0x000fe200030006ff */
[----:B------:R-:W-:Y:S01]  /*6370*/  HADD2.F32 R21, -RZ, R21.H0_H0 ;  /* 0x20000015ff157230 */ /* 0x000fe20000004100 */
[----:B--2---:R-:W-:Y:S01]  /*6380*/  LOP3.LUT P0, RZ, R0, 0x2, RZ, 0xc0, !PT ;  /* 0x0000000200ff7812 */ /* 0x004fe2000780c0ff */
[----:B------:R-:W-:-:S12]  /*6390*/  VIADD R0, R3, 0x20 ;  /* 0x0000002003007836 */ /* 0x000fd80000000000 */
[----:B------:R-:W-:Y:S01]  /*63a0*/  @P0 VIADD R0, R3, 0xffffffe0 ;  /* 0xffffffe003000836 */ /* 0x000fe20000000000 */
[----:B------:R-:W-:-:S04]  /*63b0*/  SHF.R.U32.HI R3, RZ, 0x8, R20 ;  /* 0x00000008ff037819 */ /* 0x000fc80000011614 */
[----:B------:R-:W1:Y:S01]  /*63c0*/  LDS.128 R4, [R0+0xb000] ;  /* 0x00b0000000047984 */ /* 0x000e620000000c00 */
[----:B------:R-:W-:-:S04]  /*63d0*/  LOP3.LUT R3, R3, 0xff, RZ, 0xc0, !PT ;  /* 0x000000ff03037812 */ /* 0x000fc800078ec0ff */
[----:B------:R-:W-:Y:S02]  /*63e0*/  PRMT R10, R3, 0x7604, R10 ;  /* 0x00007604030a7816 */ /* 0x000fe4000000000a */
[----:B------:R-:W-:-:S04]  /*63f0*/  SHF.R.U32.HI R3, RZ, 0x10, R20 ;  /* 0x00000010ff037819 */ /* 0x000fc80000011614 */
[----:B------:R-:W-:-:S04]  /*6400*/  LOP3.LUT R3, R3, 0xff, RZ, 0xc0, !PT ;  /* 0x000000ff03037812 */ /* 0x000fc800078ec0ff */
[----:B------:R-:W-:-:S04]  /*6410*/  PRMT R11, R3, 0x7054, R10 ;  /* 0x00007054030b7816 */ /* 0x000fc8000000000a */
[----:B------:R-:W-:Y:S02]  /*6420*/  LOP3.LUT R12, R11, 0xff000000, R20, 0xf8, !PT ;  /* 0xff0000000b0c7812 */ /* 0x000fe400078ef814 */
[----:B------:R-:W-:Y:S01]  /*6430*/  LOP3.LUT R20, R15, 0xff000000, R8, 0xf8, !PT ;  /* 0xff0000000f147812 */ /* 0x000fe200078ef808 */
[--C-:B------:R-:W-:Y:S02]  /*6440*/  HADD2.F32 R15, -RZ, R14.reuse.H1_H1 ;  /* 0x3000000eff0f7230 */ /* 0x100fe40000004100 */
[----:B------:R-:W-:Y:S01]  /*6450*/  HADD2.F32 R14, -RZ, R14.H0_H0 ;  /* 0x2000000eff0e7230 */ /* 0x000fe20000004100 */
[-C--:B-1----:R-:W-:Y:S02]  /*6460*/  F2FP.F16.E4M3.UNPACK_B R3, R6.reuse.H1 ;  /* 0x00000006ff03723e */ /* 0x082fe400030006ff */
[----:B------:R-:W-:Y:S02]  /*6470*/  F2FP.F16.E4M3.UNPACK_B R6, R6 ;  /* 0x00000006ff06723e */ /* 0x000fe400020006ff */
[-C--:B------:R-:W-:Y:S01]  /*6480*/  F2FP.F16.E4M3.UNPACK_B R10, R7.reuse ;  /* 0x00000007ff0a723e */ /* 0x080fe200020006ff */
[--C-:B------:R-:W-:Y:S01]  /*6490*/  HADD2.F32 R8, -RZ, R3.reuse.H1_H1 ;  /* 0x30000003ff087230 */ /* 0x100fe20000004100 */
[----:B------:R-:W-:Y:S01]  /*64a0*/  F2FP.F16.E4M3.UNPACK_B R11, R7.H1 ;  /* 0x00000007ff0b723e */ /* 0x000fe200030006ff */
[----:B------:R-:W-:Y:S01]  /*64b0*/  HADD2.F32 R9, -RZ, R3.H0_H0 ;  /* 0x20000003ff097230 */ /* 0x000fe20000004100 */
[----:B------:R-:W-:-:S02]  /*64c0*/  F2FP.F16.E4M3.UNPACK_B R7, R5 ;  /* 0x00000005ff07723e */ /* 0x000fc400020006ff */
[CC--:B------:R-:W-:Y:S01]  /*64d0*/  FMUL.FTZ R26, R8.reuse, R24.reuse ;  /* 0x00000018081a7220 */ /* 0x0c0fe20000410000 */
[----:B------:R-:W-:Y:S01]  /*64e0*/  FMUL.FTZ R29, R8, R15 ;  /* 0x0000000f081d7220 */ /* 0x000fe20000410000 */
[----:B------:R-:W-:Y:S01]  /*64f0*/  F2FP.F16.E4M3.UNPACK_B R8, R5.H1 ;  /* 0x00000005ff08723e */ /* 0x000fe200030006ff */
[--C-:B------:R-:W-:Y:S02]  /*6500*/  HADD2.F32 R5, -RZ, R6.reuse.H1_H1 ;  /* 0x30000006ff057230 */ /* 0x100fe40000004100 */
[C---:B------:R-:W-:Y:S01]  /*6510*/  FFMA.FTZ R27, R9.reuse, R15, -R26 ;  /* 0x0000000f091b7223 */ /* 0x040fe2000001081a */
[----:B------:R-:W-:Y:S01]  /*6520*/  FFMA.FTZ R28, R9, R24, R29 ;  /* 0x00000018091c7223 */ /* 0x000fe2000001001d */
[----:B------:R-:W-:Y:S01]  /*6530*/  HADD2.F32 R6, -RZ, R6.H0_H0 ;  /* 0x20000006ff067230 */ /* 0x000fe20000004100 */
[----:B------:R-:W-:Y:S01]  /*6540*/  F2FP.F16.E4M3.UNPACK_B R3, R4 ;  /* 0x00000004ff03723e */ /* 0x000fe200020006ff */
[C---:B------:R-:W-:Y:S01]  /*6550*/  FMUL.FTZ R9, R5.reuse, R21 ;  /* 0x0000001505097220 */ /* 0x040fe20000410000 */
[----:B------:R-:W-:Y:S01]  /*6560*/  FMUL.FTZ R24, R5, R14 ;  /* 0x0000000e05187220 */ /* 0x000fe20000410000 */
[----:B------:R-:W-:Y:S01]  /*6570*/  HADD2.F32 R5, -RZ, R10.H1_H1 ;  /* 0x3000000aff057230 */ /* 0x000fe20000004100 */
[----:B------:R-:W-:Y:S01]  /*6580*/  F2FP.F16.E4M3.UNPACK_B R4, R4.H1 ;  /* 0x00000004ff04723e */ /* 0x000fe200030006ff */
        /* <DEDUP_REMOVED lines=15> */
[-C--:B------:R-:W-:Y:S01]  /*6680*/  FMUL.FTZ R10, R6, R13.reuse ;  /* 0x0000000d060a7220 */ /* 0x080fe20000410000 */
[----:B------:R-:W-:Y:S01]  /*6690*/  F2FP.F16.E4M3.UNPACK_B R9, R12 ;  /* 0x0000000cff09723e */ /* 0x000fe200020006ff */
[----:B------:R-:W-:Y:S01]  /*66a0*/  FFMA.FTZ R31, R11, R13, -R14 ;  /* 0x0000000d0b1f7223 */ /* 0x000fe2000001080e */
[----:B------:R-:W-:-:S02]  /*66b0*/  HADD2.F32 R6, -RZ, R4.H1_H1 ;  /* 0x30000004ff067230 */ /* 0x000fc40000004100 */
[----:B------:R-:W-:Y:S01]  /*66c0*/  FFMA.FTZ R32, R11, R25, R10 ;  /* 0x000000190b207223 */ /* 0x000fe2000001000a */
[--C-:B------:R-:W-:Y:S01]  /*66d0*/  HADD2.F32 R13, -RZ, R5.reuse.H1_H1 ;  /* 0x30000005ff0d7230 */ /* 0x100fe20000004100 */
[----:B------:R-:W-:Y:S01]  /*66e0*/  F2FP.F16.E4M3.UNPACK_B R12, R12.H1 ;  /* 0x0000000cff0c723e */ /* 0x000fe200030006ff */
[----:B------:R-:W-:Y:S01]  /*66f0*/  HADD2.F32 R11, -RZ, R5.H0_H0 ;  /* 0x20000005ff0b7230 */ /* 0x000fe20000004100 */
[----:B------:R-:W-:Y:S01]  /*6700*/  F2FP.F16.E4M3.UNPACK_B R20, R20.H1 ;  /* 0x00000014ff14723e */ /* 0x000fe200030006ff */
[----:B------:R-:W-:Y:S02]  /*6710*/  HADD2.F32 R10, -RZ, R9.H1_H1 ;  /* 0x30000009ff0a7230 */ /* 0x000fe40000004100 */
[----:B------:R-:W-:Y:S01]  /*6720*/  FMUL.FTZ R14, R6, R13 ;  /* 0x0000000d060e7220 */ /* 0x000fe20000410000 */
[----:B------:R-:W-:Y:S01]  /*6730*/  HADD2.F32 R5, -RZ, R4.H0_H0 ;  /* 0x20000004ff057230 */ /* 0x000fe20000004100 */
[----:B------:R-:W-:Y:S01]  /*6740*/  F2FP.SATFINITE.E4M3.F32.PACK_AB_MERGE_C R27, R28, R27, RZ ;  /* 0x0000001b1c1b723e */ /* 0x000fe200048070ff */
[----:B------:R-:W-:-:S02]  /*6750*/  HADD2.F32 R4, -RZ, R3.H1_H1 ;  /* 0x30000003ff047230 */ /* 0x000fc40000004100 */
[-C--:B------:R-:W-:Y:S01]  /*6760*/  FMUL.FTZ R24, R6, R10.reuse ;  /* 0x0000000a06187220 */ /* 0x080fe20000410000 */
[----:B------:R-:W-:Y:S02]  /*6770*/  HADD2.F32 R9, -RZ, R9.H0_H0 ;  /* 0x20000009ff097230 */ /* 0x000fe40000004100 */
[C---:B------:R-:W-:Y:S01]  /*6780*/  FFMA.FTZ R14, R5.reuse, R10, -R14 ;  /* 0x0000000a050e7223 */ /* 0x040fe2000001080e */
[----:B------:R-:W-:Y:S02]  /*6790*/  HADD2.F32 R3, -RZ, R3.H0_H0 ;  /* 0x20000003ff037230 */ /* 0x000fe40000004100 */
[C---:B------:R-:W-:Y:S01]  /*67a0*/  FMUL.FTZ R6, R4.reuse, R11 ;  /* 0x0000000b04067220 */ /* 0x040fe20000410000 */
[----:B------:R-:W-:Y:S01]  /*67b0*/  FFMA.FTZ R13, R5, R13, R24 ;  /* 0x0000000d050d7223 */ /* 0x000fe20000010018 */
[-C--:B------:R-:W-:Y:S01]  /*67c0*/  FMUL.FTZ R4, R4, R9.reuse ;  /* 0x0000000904047220 */ /* 0x080fe20000410000 */
[----:B------:R-:W-:Y:S02]  /*67d0*/  HADD2.F32 R5, -RZ, R12.H1_H1 ;  /* 0x3000000cff057230 */ /* 0x000fe40000004100 */
[----:B------:R-:W-:Y:S01]  /*67e0*/  FFMA.FTZ R10, R3, R9, -R6 ;  /* 0x00000009030a7223 */ /* 0x000fe20000010806 */
[----:B------:R-:W-:-:S02]  /*67f0*/  HADD2.F32 R9, -RZ, R20.H1_H1 ;  /* 0x30000014ff097230 */ /* 0x000fc40000004100 */
[----:B------:R-:W-:Y:S01]  /*6800*/  FFMA.FTZ R11, R3, R11, R4 ;  /* 0x0000000b030b7223 */ /* 0x000fe20000010004 */
[----:B------:R-:W-:Y:S02]  /*6810*/  HADD2.F32 R4, -RZ, R8.H1_H1 ;  /* 0x30000008ff047230 */ /* 0x000fe40000004100 */
[----:B------:R-:W-:Y:S02]  /*6820*/  HADD2.F32 R20, -RZ, R20.H0_H0 ;  /* 0x20000014ff147230 */ /* 0x000fe40000004100 */
[----:B------:R-:W-:Y:S02]  /*6830*/  HADD2.F32 R3, -RZ, R7.H1_H1 ;  /* 0x30000007ff037230 */ /* 0x000fe40000004100 */
[C---:B------:R-:W-:Y:S01]  /*6840*/  FMUL.FTZ R15, R4.reuse, R9 ;  /* 0x00000009040f7220 */ /* 0x040fe20000410000 */
[----:B------:R-:W-:Y:S02]  /*6850*/  HADD2.F32 R12, -RZ, R12.H0_H0 ;  /* 0x2000000cff0c7230 */ /* 0x000fe40000004100 */
[----:B------:R-:W-:Y:S01]  /*6860*/  FMUL.FTZ R6, R4, R5 ;  /* 0x0000000504067220 */ /* 0x000fe20000410000 */
[----:B------:R-:W-:-:S02]  /*6870*/  HADD2.F32 R8, -RZ, R8.H0_H0 ;  /* 0x20000008ff087230 */ /* 0x000fc40000004100 */
[C---:B------:R-:W-:Y:S01]  /*6880*/  FMUL.FTZ R4, R3.reuse, R20 ;  /* 0x0000001403047220 */ /* 0x040fe20000410000 */
[----:B------:R-:W-:Y:S02]  /*6890*/  HADD2.F32 R7, -RZ, R7.H0_H0 ;  /* 0x20000007ff077230 */ /* 0x000fe40000004100 */
[-C--:B------:R-:W-:Y:S01]  /*68a0*/  FMUL.FTZ R3, R3, R12.reuse ;  /* 0x0000000c03037220 */ /* 0x080fe20000410000 */
[C---:B------:R-:W-:Y:S01]  /*68b0*/  FFMA.FTZ R15, R8.reuse, R5, -R15 ;  /* 0x00000005080f7223 */ /* 0x040fe2000001080f */
[----:B------:R-:W-:Y:S01]  /*68c0*/  FFMA.FTZ R6, R8, R9, R6 ;  /* 0x0000000908067223 */ /* 0x000fe20000010006 */
[C---:B------:R-:W-:Y:S01]  /*68d0*/  FFMA.FTZ R5, R7.reuse, R12, -R4 ;  /* 0x0000000c07057223 */ /* 0x040fe20000010804 */
[----:B------:R-:W-:Y:S01]  /*68e0*/  FFMA.FTZ R20, R7, R20, R3 ;  /* 0x0000001407147223 */ /* 0x000fe20000010003 */
[----:B------:R-:W-:Y:S02]  /*68f0*/  F2FP.SATFINITE.E4M3.F32.PACK_AB_MERGE_C R7, R32, R31, RZ ;  /* 0x0000001f2007723e */ /* 0x000fe400048070ff */
[----:B------:R-:W-:-:S02]  /*6900*/  F2FP.SATFINITE.E4M3.F32.PACK_AB_MERGE_C R4, R13, R14, RZ ;  /* 0x0000000e0d04723e */ /* 0x000fc400048070ff */
[----:B------:R-:W-:Y:S02]  /*6910*/  F2FP.SATFINITE.E4M3.F32.PACK_AB_MERGE_C R15, R6, R15, RZ ;  /* 0x0000000f060f723e */ /* 0x000fe400048070ff */
[----:B------:R-:W-:Y:S02]  /*6920*/  F2FP.SATFINITE.E4M3.F32.PACK_AB_MERGE_C R6, R21, R26, R27 ;  /* 0x0000001a1506723e */ /* 0x000fe4000480701b */
[----:B------:R-:W-:Y:S02]  /*6930*/  F2FP.SATFINITE.E4M3.F32.PACK_AB_MERGE_C R7, R30, R29, R7 ;  /* 0x0000001d1e07723e */ /* 0x000fe40004807007 */
[----:B------:R-:W-:Y:S02]  /*6940*/  F2FP.SATFINITE.E4M3.F32.PACK_AB_MERGE_C R4, R11, R10, R4 ;  /* 0x0000000a0b04723e */ /* 0x000fe40004807004 */
[----:B------:R-:W-:-:S05]  /*6950*/  F2FP.SATFINITE.E4M3.F32.PACK_AB_MERGE_C R5, R20, R5, R15 ;  /* 0x000000051405723e */ /* 0x000fca000480700f */
[----:B------:R2:W-:Y:S01]  /*6960*/  STS.128 [R0+0xb000], R4 ;  /* 0x00b0000400007388 */ /* 0x0005e20000000c00 */
[----:B------:R-:W-:Y:S05]  /*6970*/  BRA `(.L_x_346) ;  /* 0x0000001000647947 */ /* 0x000fea0003800000 */
.L_x_337:
[----:B------:R-:W0:Y:S01]  /*6980*/  LDC R21, c[0x0][0x3d4] ;  /* 0x0000f500ff157b82 */ /* 0x000e220000000800 */
[----:B------:R-:W-:Y:S02]  /*6990*/  ISETP.GE.AND P0, PT, R23, R0, PT ;  /* 0x000000001700720c */ /* 0x000fe40003f06270 */
[----:B------:R-:W-:Y:S02]  /*69a0*/  CS2R R4, SRZ ;  /* 0x0000000000047805 */ /* 0x000fe4000001ff00 */
[----:B------:R-:W-:Y:S02]  /*69b0*/  CS2R R6, SRZ ;  /* 0x0000000000067805 */ /* 0x000fe4000001ff00 */
[----:B------:R-:W-:Y:S02]  /*69c0*/  CS2R R24, SRZ ;  /* 0x0000000000187805 */ /* 0x000fe4000001ff00 */
[----:B------:R-:W-:Y:S01]  /*69d0*/  CS2R R26, SRZ ;  /* 0x00000000001a7805 */ /* 0x000fe2000001ff00 */
[----:B------:R-:W2:Y:S01]  /*69e0*/  LDL R8, [R1+0x38] ;  /* 0x0000380001087983 */ /* 0x000ea20000100800 */
[----:B0-----:R-:W-:-:S13]  /*69f0*/  ISETP.GE.OR P0, PT, R18, R21, P0 ;  /* 0x000000151200720c */ /* 0x001fda0000706670 */
[----:B------:R0:W5:Y:S04]  /*6a00*/  @!P0 LDG.E.128 R4, desc[UR42][R38.64] ;  /* 0x0000002a26048981 */ /* 0x000168000c1e1d00 */
[----:B------:R0:W5:Y:S01]  /*6a10*/  @!P0 LDG.E.128 R24, desc[UR42][R44.64] ;  /* 0x0000002a2c188981 */ /* 0x000162000c1e1d00 */
[----:B------:R-:W-:Y:S01]  /*6a20*/  UMOV UR4, 0xffffffff ;  /* 0xffffffff00047882 */ /* 0x000fe20000000000 */
[----:B--2---:R-:W-:Y:S02]  /*6a30*/  LEA.HI R3, R8, R8, RZ, 0x1 ;  /* 0x0000000808037211 */ /* 0x004fe400078f08ff */
[----:B0-----:R-:W-:Y:S05]  /*6a40*/  BRA.DIV UR4, `(.L_x_349) ;  /* 0x000000da04c87947 */ /* 0x001fea000b800000 */
.L_x_537:
[----:B------:R-:W-:Y:S01]  /*6a50*/  UMOV UR4, 0xffffffff ;  /* 0xffffffff00047882 */ /* 0x000fe20000000000 */
[----:B------:R-:W-:Y:S02]  /*6a60*/  LOP3.LUT R3, R3, 0xfffffffe, RZ, 0xc0, !PT ;  /* 0xfffffffe03037812 */ /* 0x000fe400078ec0ff */
[----:B------:R-:W-:Y:S05]  /*6a70*/  BRA.DIV UR4, `(.L_x_350) ;  /* 0x000000da04e47947 */ /* 0x000fea000b800000 */
.L_x_540:
[----:B------:R-:W-:Y:S01]  /*6a80*/  UMOV UR4, 0xffffffff ;  /* 0xffffffff00047882 */ /* 0x000fe20000000000 */
[----:B------:R-:W-:Y:S02]  /*6a90*/  IMAD.IADD R3, R8, 0x1, -R3 ;  /* 0x0000000108037824 */ /* 0x000fe400078e0a03 */
[----:B------:R-:W-:Y:S05]  /*6aa0*/  BRA.DIV UR4, `(.L_x_351) ;  /* 0x000000de04007947 */ /* 0x000fea000b800000 */
.L_x_543:
[----:B------:R-:W-:Y:S01]  /*6ab0*/  UMOV UR4, 0xffffffff ;  /* 0xffffffff00047882 */ /* 0x000fe20000000000 */
[----:B------:R-:W-:Y:S02]  /*6ac0*/  SHF.L.U32 R3, R3, 0x1f, RZ ;  /* 0x0000001f03037819 */ /* 0x000fe400000006ff */
[----:B------:R-:W-:Y:S05]  /*6ad0*/  BRA.DIV UR4, `(.L_x_352) ;  /* 0x000000de041c7947 */ /* 0x000fea000b800000 */
.L_x_546:
[----:B------:R-:W0:Y:S01]  /*6ae0*/  SYNCS.PHASECHK.TRANS64.TRYWAIT P1, [R16+URZ+0x13200], R3 ;  /* 0x01320003100075a7 */ /* 0x000e22000802017f */
[----:B------:R-:W-:Y:S01]  /*6af0*/  ISETP.GE.AND P0, PT, R18, R21, PT ;  /* 0x000000151200720c */ /* 0x000fe20003f06270 */
[----:B------:R-:W-:Y:S03]  /*6b00*/  BSSY B1, `(.L_x_353) ;  /* 0x0000003000017945 */ /* 0x000fe60003800000 */
[----:B------:R-:W-:Y:S01]  /*6b10*/  ISETP.GE.OR P0, PT, R23, R0, P0 ;  /* 0x000000001700720c */ /* 0x000fe20000706670 */
[----:B0-----:R-:W-:-:S12]  /*6b20*/  @!P1 BRA `(.L_x_354) ;  /* 0x000000dc00309947 */ /* 0x001fd80003800000 */
.L_x_547:
[----:B------:R-:W-:Y:S05]  /*6b30*/  BSYNC B1 ;  /* 0x0000000000017941 */ /* 0x000fea0003800000 */
.L_x_353:
[----:B------:R-:W-:Y:S05]  /*6b40*/  @P0 BRA `(.L_x_346) ;  /* 0x0000000c00f00947 */ /* 0x000fea0003800000 */
[----:B------:R-:W2:Y:S04]  /*6b50*/  LDL R35, [R1+0x18] ;  /* 0x0000180001237983 */ /* 0x000ea80000100800 */
[----:B------:R-:W3:Y:S04]  /*6b60*/  LDL R31, [R1+0x1c] ;  /* 0x00001c00011f7983 */ /* 0x000ee80000100800 */
[----:B------:R-:W4:Y:S04]  /*6b70*/  LDL R29, [R1+0x20] ;  /* 0x00002000011d7983 */ /* 0x000f280000100800 */
[----:B------:R-:W4:Y:S01]  /*6b80*/  LDL R51, [R1+0x4c] ;  /* 0x00004c0001337983 */ /* 0x000f220000100800 */
[----:B-----5:R-:W-:-:S02]  /*6b90*/  SHF.R.U32.HI R0, RZ, 0x8, R4 ;  /* 0x00000008ff007819 */ /* 0x020fc40000011604 */
[----:B0-----:R-:W-:Y:S02]  /*6ba0*/  LOP3.LUT R3, R4, 0xff, RZ, 0xc0, !PT ;  /* 0x000000ff04037812 */ /* 0x001fe400078ec0ff */
[----:B------:R-:W-:Y:S02]  /*6bb0*/  LOP3.LUT R0, R0, 0xff, RZ, 0xc0, !PT ;  /* 0x000000ff00007812 */ /* 0x000fe400078ec0ff */
[----:B------:R-:W-:Y:S02]  /*6bc0*/  SHF.R.U32.HI R14, RZ, 0x8, R5 ;  /* 0x00000008ff0e7819 */ /* 0x000fe40000011605 */
[----:B------:R-:W-:Y:S02]  /*6bd0*/  PRMT R20, R0, 0x7604, R3 ;  /* 0x0000760400147816 */ /* 0x000fe40000000003 */
[----:B------:R-:W-:Y:S02]  /*6be0*/  LOP3.LUT R9, R5, 0xff, RZ, 0xc0, !PT ;  /* 0x000000ff05097812 */ /* 0x000fe400078ec0ff */
[----:B------:R-:W-:-:S02]  /*6bf0*/  SHF.R.U32.HI R3, RZ, 0x8, R6 ;  /* 0x00000008ff037819 */ /* 0x000fc40000011606 */
[----:B------:R-:W-:Y:S02]  /*6c00*/  LOP3.LUT R0, R14, 0xff, RZ, 0xc0, !PT ;  /* 0x000000ff0e007812 */ /* 0x000fe400078ec0ff */
[----:B------:R-:W-:Y:S02]  /*6c10*/  LOP3.LUT R8, R6, 0xff, RZ, 0xc0, !PT ;  /* 0x000000ff06087812 */ /* 0x000fe400078ec0ff */
[----:B------:R-:W-:Y:S02]  /*6c20*/  SHF.R.U32.HI R12, RZ, 0x8, R24 ;  /* 0x00000008ff0c7819 */ /* 0x000fe40000011618 */
[----:B------:R-:W-:Y:S02]  /*6c30*/  LOP3.LUT R3, R3, 0xff, RZ, 0xc0, !PT ;  /* 0x000000ff03037812 */ /* 0x000fe400078ec0ff */
[----:B------:R-:W-:Y:S01]  /*6c40*/  PRMT R28, R0, 0x7604, R9 ;  /* 0x00007604001c7816 */ /* 0x000fe20000000009 */
[----:B------:R-:W-:Y:S01]  /*6c50*/  IMAD.IADD R0, R18, 0x1, R21 ;  /* 0x0000000112007824 */ /* 0x000fe200078e0215 */
[----:B------:R-:W-:-:S02]  /*6c60*/  LOP3.LUT R13, R24, 0xff, RZ, 0xc0, !PT ;  /* 0x000000ff180d7812 */ /* 0x000fc400078ec0ff */
[----:B------:R-:W-:Y:S02]  /*6c70*/  LOP3.LUT R12, R12, 0xff, RZ, 0xc0, !PT ;  /* 0x000000ff0c0c7812 */ /* 0x000fe400078ec0ff */
[----:B------:R-:W-:Y:S02]  /*6c80*/  PRMT R30, R3, 0x7604, R8 ;  /* 0x00007604031e7816 */ /* 0x000fe40000000008 */
[----:B------:R-:W-:Y:S02]  /*6c90*/  SHF.R.U32.HI R3, RZ, 0x8, R26 ;  /* 0x00000008ff037819 */ /* 0x000fe4000001161a */
[----:B------:R-:W-:Y:S02]  /*6ca0*/  SHF.R.U32.HI R10, RZ, 0x8, R7 ;  /* 0x00000008ff0a7819 */ /* 0x000fe40000011607 */
[----:B------:R-:W-:Y:S02]  /*6cb0*/  PRMT R33, R12, 0x7604, R13 ;  /* 0x000076040c217816 */ /* 0x000fe4000000000d */
[----:B------:R-:W-:-:S02]  /*6cc0*/  SHF.R.U32.HI R12, RZ, 0x8, R25 ;  /* 0x00000008ff0c7819 */ /* 0x000fc40000011619 */
[----:B------:R-:W-:Y:S02]  /*6cd0*/  LOP3.LUT R14, R3, 0xff, RZ, 0xc0, !PT ;  /* 0x000000ff030e7812 */ /* 0x000fe400078ec0ff */
[----:B------:R-:W-:Y:S02]  /*6ce0*/  LOP3.LUT R11, R7, 0xff, RZ, 0xc0, !PT ;  /* 0x000000ff070b7812 */ /* 0x000fe400078ec0ff */
[----:B------:R-:W-:Y:S02]  /*6cf0*/  LOP3.LUT R10, R10, 0xff, RZ, 0xc0, !PT ;  /* 0x000000ff0a0a7812 */ /* 0x000fe400078ec0ff */
[----:B------:R-:W-:Y:S02]  /*6d00*/  LOP3.LUT R13, R25, 0xff, RZ, 0xc0, !PT ;  /* 0x000000ff190d7812 */ /* 0x000fe400078ec0ff */
[----:B------:R-:W-:Y:S02]  /*6d10*/  LOP3.LUT R15, R26, 0xff, RZ, 0xc0, !PT ;  /* 0x000000ff1a0f7812 */ /* 0x000fe400078ec0ff */
[----:B------:R-:W-:-:S02]  /*6d20*/  LOP3.LUT R12, R12, 0xff, RZ, 0xc0, !PT ;  /* 0x000000ff0c0c7812 */ /* 0x000fc400078ec0ff */
[----:B------:R-:W-:Y:S02]  /*6d30*/  PRMT R32, R10, 0x7604, R11 ;  /* 0x000076040a207816 */ /* 0x000fe4000000000b */
[----:B------:R-:W-:Y:S02]  /*6d40*/  PRMT R37, R12, 0x7604, R13 ;  /* 0x000076040c257816 */ /* 0x000fe4000000000d */
[----:B------:R-:W-:Y:S02]  /*6d50*/  PRMT R41, R14, 0x7604, R15 ;  /* 0x000076040e297816 */ /* 0x000fe4000000000f */
[----:B------:R-:W-:Y:S02]  /*6d60*/  SHF.R.U32.HI R21, RZ, 0x8, R27 ;  /* 0x00000008ff157819 */ /* 0x000fe4000001161b */
[----:B------:R-:W-:Y:S02]  /*6d70*/  LOP3.LUT R36, R27, 0xff, RZ, 0xc0, !PT ;  /* 0x000000ff1b247812 */ /* 0x000fe400078ec0ff */
[----:B------:R-:W-:-:S04]  /*6d80*/  LOP3.LUT R21, R21, 0xff, RZ, 0xc0, !PT ;  /* 0x000000ff15157812 */ /* 0x000fc800078ec0ff */
[----:B------:R-:W-:Y:S02]  /*6d90*/  PRMT R43, R21, 0x7604, R36 ;  /* 0x00007604152b7816 */ /* 0x000fe40000000024 */
[----:B------:R-:W-:-:S04]  /*6da0*/  SHF.R.U32.HI R21, RZ, 0x10, R5 ;  /* 0x00000010ff157819 */ /* 0x000fc80000011605 */
[----:B------:R-:W-:-:S04]  /*6db0*/  LOP3.LUT R21, R21, 0xff, RZ, 0xc0, !PT ;  /* 0x000000ff15157812 */ /* 0x000fc800078ec0ff */
[----:B------:R-:W-:Y:S02]  /*6dc0*/  PRMT R21, R21, 0x7054, R28 ;  /* 0x0000705415157816 */ /* 0x000fe4000000001c */
[----:B------:R-:W-:-:S04]  /*6dd0*/  SHF.R.U32.HI R28, RZ, 0x10, R25 ;  /* 0x00000010ff1c7819 */ /* 0x000fc80000011619 */
[----:B------:R-:W-:-:S04]  /*6de0*/  LOP3.LUT R28, R28, 0xff, RZ, 0xc0, !PT ;  /* 0x000000ff1c1c7812 */ /* 0x000fc800078ec0ff */
[----:B------:R-:W-:-:S04]  /*6df0*/  PRMT R39, R28, 0x7054, R37 ;  /* 0x000070541c277816 */ /* 0x000fc80000000025 */
[----:B------:R-:W-:-:S04]  /*6e00*/  LOP3.LUT R39, R39, 0xff000000, R25, 0xf8, !PT ;  /* 0xff00000027277812 */ /* 0x000fc800078ef819 */
[-C--:B------:R-:W-:Y:S02]  /*6e10*/  F2FP.F16.E4M3.UNPACK_B R38, R39.reuse ;  /* 0x00000027ff26723e */ /* 0x080fe400020006ff */
[----:B------:R-:W-:-:S03]  /*6e20*/  F2FP.F16.E4M3.UNPACK_B R39, R39.H1 ;  /* 0x00000027ff27723e */ /* 0x000fc600030006ff */
[----:B------:R-:W-:Y:S01]  /*6e30*/  HADD2.F32 R40, -RZ, R38.H0_H0 ;  /* 0x20000026ff287230 */ /* 0x000fe20000004100 */
[----:B--2---:R-:W-:-:S04]  /*6e40*/  LOP3.LUT R0, R35, 0x30, R0, 0xf8, !PT ;  /* 0x0000003023007812 */ /* 0x004fc800078ef800 */
[----:B---3--:R-:W-:Y:S02]  /*6e50*/  LOP3.LUT R3, R0, R31, RZ, 0x3c, !PT ;  /* 0x0000001f00037212 */ /* 0x008fe400078e3cff */
[----:B------:R-:W-:Y:S02]  /*6e60*/  SHF.R.U32.HI R31, RZ, 0x10, R7 ;  /* 0x00000010ff1f7819 */ /* 0x000fe40000011607 */
[----:B----4-:R-:W-:Y:S02]  /*6e70*/  IADD3 R0, R16, R29, R3 ;  /* 0x0000001d10007210 */ /* 0x010fe40007ffe003 */
[----:B------:R-:W-:Y:S01]  /*6e80*/  SHF.R.U32.HI R3, RZ, 0x10, R4 ;  /* 0x00000010ff037819 */ /* 0x000fe20000011604 */
[----:B------:R-:W0:Y:S01]  /*6e90*/  LDS.128 R8, [R51+0xb000] ;  /* 0x00b0000033087984 */ /* 0x000e220000000c00 */
[----:B------:R-:W-:Y:S02]  /*6ea0*/  SHF.R.U32.HI R29, RZ, 0x10, R6 ;  /* 0x00000010ff1d7819 */ /* 0x000fe40000011606 */
[----:B------:R-:W-:Y:S01]  /*6eb0*/  LOP3.LUT R3, R3, 0xff, RZ, 0xc0, !PT ;  /* 0x000000ff03037812 */ /* 0x000fe200078ec0ff */
[----:B------:R-:W1:Y:S01]  /*6ec0*/  LDS.128 R12, [R0+0xb000] ;  /* 0x00b00000000c7984 */ /* 0x000e620000000c00 */
[----:B------:R-:W-:-:S02]  /*6ed0*/  LOP3.LUT R31, R31, 0xff, RZ, 0xc0, !PT ;  /* 0x000000ff1f1f7812 */ /* 0x000fc400078ec0ff */
[----:B------:R-:W-:Y:S02]  /*6ee0*/  LOP3.LUT R29, R29, 0xff, RZ, 0xc0, !PT ;  /* 0x000000ff1d1d7812 */ /* 0x000fe400078ec0ff */
[----:B------:R-:W-:Y:S02]  /*6ef0*/  PRMT R3, R3, 0x7054, R20 ;  /* 0x0000705403037816 */ /* 0x000fe40000000014 */
[----:B------:R-:W-:Y:S02]  /*6f00*/  SHF.R.U32.HI R20, RZ, 0x10, R24 ;  /* 0x00000010ff147819 */ /* 0x000fe40000011618 */
[----:B------:R-:W-:Y:S02]  /*6f10*/  PRMT R31, R31, 0x7054, R32 ;  /* 0x000070541f1f7816 */ /* 0x000fe40000000020 */
[----:B------:R-:W-:Y:S02]  /*6f20*/  PRMT R29, R29, 0x7054, R30 ;  /* 0x000070541d1d7816 */ /* 0x000fe4000000001e */
[----:B------:R-:W-:-:S02]  /*6f30*/  SHF.R.U32.HI R32, RZ, 0x10, R27 ;  /* 0x00000010ff207819 */ /* 0x000fc4000001161b */
[----:B------:R-:W-:Y:S02]  /*6f40*/  SHF.R.U32.HI R30, RZ, 0x10, R26 ;  /* 0x00000010ff1e7819 */ /* 0x000fe4000001161a */
[----:B------:R-:W-:Y:S02]  /*6f50*/  LOP3.LUT R20, R20, 0xff, RZ, 0xc0, !PT ;  /* 0x000000ff14147812 */ /* 0x000fe400078ec0ff */
[----:B------:R-:W-:Y:S02]  /*6f60*/  LOP3.LUT R32, R32, 0xff, RZ, 0xc0, !PT ;  /* 0x000000ff20207812 */ /* 0x000fe400078ec0ff */
[----:B------:R-:W-:Y:S02]  /*6f70*/  LOP3.LUT R30, R30, 0xff, RZ, 0xc0, !PT ;  /* 0x000000ff1e1e7812 */ /* 0x000fe400078ec0ff */
[----:B------:R-:W-:Y:S02]  /*6f80*/  PRMT R35, R20, 0x7054, R33 ;  /* 0x0000705414237816 */ /* 0x000fe40000000021 */
[----:B------:R-:W-:-:S02]  /*6f90*/  LOP3.LUT R33, R21, 0xff000000, R5, 0xf8, !PT ;  /* 0xff00000015217812 */ /* 0x000fc400078ef805 */
[----:B------:R-:W-:Y:S02]  /*6fa0*/  LOP3.LUT R20, R3, 0xff000000, R4, 0xf8, !PT ;  /* 0xff00000003147812 */ /* 0x000fe400078ef804 */
[----:B------:R-:W-:Y:S02]  /*6fb0*/  LOP3.LUT R37, R31, 0xff000000, R7, 0xf8, !PT ;  /* 0xff0000001f257812 */ /* 0x000fe400078ef807 */
[----:B------:R-:W-:Y:S02]  /*6fc0*/  PRMT R43, R32, 0x7054, R43 ;  /* 0x00007054202b7816 */ /* 0x000fe4000000002b */
[----:B------:R-:W-:Y:S02]  /*6fd0*/  LOP3.LUT R3, R29, 0xff000000, R6, 0xf8, !PT ;  /* 0xff0000001d037812 */ /* 0x000fe400078ef806 */
[----:B------:R-:W-:Y:S02]  /*6fe0*/  PRMT R41, R30, 0x7054, R41 ;  /* 0x000070541e297816 */ /* 0x000fe40000000029 */
[----:B0-----:R-:W-:-:S02]  /*6ff0*/  F2FP.F16.E4M3.UNPACK_B R21, R8 ;  /* 0x00000008ff15723e */ /* 0x001fc400020006ff */
[----:B------:R-:W-:Y:S02]  /*7000*/  F2FP.F16.E4M3.UNPACK_B R31, R8.H1 ;  /* 0x00000008ff1f723e */ /* 0x000fe400030006ff */
[-C--:B------:R-:W-:Y:S02]  /*7010*/  F2FP.F16.E4M3.UNPACK_B R29, R11.reuse ;  /* 0x0000000bff1d723e */ /* 0x080fe400020006ff */
[----:B------:R-:W-:Y:S02]  /*7020*/  F2FP.F16.E4M3.UNPACK_B R32, R11.H1 ;  /* 0x0000000bff20723e */ /* 0x000fe400030006ff */
[----:B-1----:R-:W-:Y:S02]  /*7030*/  F2FP.F16.E4M3.UNPACK_B R8, R13 ;  /* 0x0000000dff08723e */ /* 0x002fe400020006ff */
[----:B------:R-:W-:Y:S02]  /*7040*/  F2FP.F16.E4M3.UNPACK_B R11, R33 ;  /* 0x00000021ff0b723e */ /* 0x000fe400020006ff */
[----:B------:R-:W-:Y:S01]  /*7050*/  LOP3.LUT R28, R35, 0xff000000, R24, 0xf8, !PT ;  /* 0xff000000231c7812 */ /* 0x000fe200078ef818 */
[----:B------:R-:W-:Y:S01]  /*7060*/  HADD2.F32 R6, -RZ, R8.H0_H0 ;  /* 0x20000008ff067230 */ /* 0x000fe20000004100 */
[----:B------:R-:W-:Y:S01]  /*7070*/  LOP3.LUT R5, R41, 0xff000000, R26, 0xf8, !PT ;  /* 0xff00000029057812 */ /* 0x000fe200078ef81a */
[----:B------:R-:W-:Y:S01]  /*7080*/  HADD2.F32 R41, -RZ, R38.H1_H1 ;  /* 0x30000026ff297230 */ /* 0x000fe20000004100 */
[----:B------:R-:W-:Y:S01]  /*7090*/  F2FP.F16.E4M3.UNPACK_B R24, R9 ;  /* 0x00000009ff18723e */ /* 0x000fe200020006ff */
[----:B------:R-:W-:Y:S01]  /*70a0*/  HADD2.F32 R8, -RZ, R8.H1_H1 ;  /* 0x30000008ff087230 */ /* 0x000fe20000004100 */
[----:B------:R-:W-:Y:S01]  /*70b0*/  F2FP.F16.E4M3.UNPACK_B R26, R13.H1 ;  /* 0x0000000dff1a723e */ /* 0x000fe200030006ff */
[----:B------:R-:W-:Y:S01]  /*70c0*/  HADD2.F32 R13, -RZ, R11.H0_H0 ;  /* 0x2000000bff0d7230 */ /* 0x000fe20000004100 */
[----:B------:R-:W-:Y:S01]  /*70d0*/  LOP3.LUT R43, R43, 0xff000000, R27, 0xf8, !PT ;  /* 0xff0000002b2b7812 */ /* 0x000fe200078ef81b */
[----:B------:R-:W-:Y:S01]  /*70e0*/  HADD2.F32 R38, -RZ, R39.H0_H0 ;  /* 0x20000027ff267230 */ /* 0x000fe20000004100 */
[----:B------:R-:W-:Y:S01]  /*70f0*/  F2FP.F16.E4M3.UNPACK_B R25, R9.H1 ;  /* 0x00000009ff19723e */ /* 0x000fe200030006ff */
[--C-:B------:R-:W-:Y:S01]  /*7100*/  HADD2.F32 R9, -RZ, R24.reuse.H0_H0 ;  /* 0x20000018ff097230 */ /* 0x100fe20000004100 */
[-C--:B------:R-:W-:Y:S01]  /*7110*/  F2FP.F16.E4M3.UNPACK_B R27, R12.reuse ;  /* 0x0000000cff1b723e */ /* 0x080fe200020006ff */
[----:B------:R-:W-:Y:S01]  /*7120*/  HADD2.F32 R24, -RZ, R24.H1_H1 ;  /* 0x30000018ff187230 */ /* 0x000fe20000004100 */
[----:B------:R-:W-:Y:S01]  /*7130*/  F2FP.F16.E4M3.UNPACK_B R35, R12.H1 ;  /* 0x0000000cff23723e */ /* 0x000fe200030006ff */
[----:B------:R-:W-:Y:S01]  /*7140*/  FMUL.FTZ R12, R6, R40 ;  /* 0x00000028060c7220 */ /* 0x000fe20000410000 */
[----:B------:R-:W-:Y:S01]  /*7150*/  F2FP.F16.E4M3.UNPACK_B R30, R15 ;  /* 0x0000000fff1e723e */ /* 0x000fe200020006ff */
[----:B------:R-:W-:Y:S01]  /*7160*/  FMUL.FTZ R45, R8, R41 ;  /* 0x00000029082d7220 */ /* 0x000fe20000410000 */
[----:B------:R-:W-:Y:S01]  /*7170*/  F2FP.F16.E4M3.UNPACK_B R36, R15.H1 ;  /* 0x0000000fff24723e */ /* 0x000fe200030006ff */
[----:B------:R-:W-:Y:S01]  /*7180*/  FMUL.FTZ R15, R6, R13 ;  /* 0x0000000d060f7220 */ /* 0x000fe20000410000 */
[----:B------:R-:W-:Y:S01]  /*7190*/  F2FP.F16.E4M3.UNPACK_B R33, R33.H1 ;  /* 0x00000021ff21723e */ /* 0x000fe200030006ff */
[----:B------:R-:W-:Y:S01]  /*71a0*/  FFMA.FTZ R6, R9, R13, -R12 ;  /* 0x0000000d09067223 */ /* 0x000fe2000001080c */
[----:B------:R-:W-:-:S02]  /*71b0*/  HADD2.F32 R13, -RZ, R25.H0_H0 ;  /* 0x20000019ff0d7230 */ /* 0x000fc40000004100 */
[----:B------:R-:W-:Y:S01]  /*71c0*/  FFMA.FTZ R9, R9, R40, R15 ;  /* 0x0000002809097223 */ /* 0x000fe2000001000f */
[----:B------:R-:W-:Y:S01]  /*71d0*/  HADD2.F32 R15, -RZ, R11.H1_H1 ;  /* 0x3000000bff0f7230 */ /* 0x000fe20000004100 */
[-C--:B------:R-:W-:Y:S01]  /*71e0*/  F2FP.F16.E4M3.UNPACK_B R7, R14.reuse ;  /* 0x0000000eff07723e */ /* 0x080fe200020006ff */
[--C-:B------:R-:W-:Y:S01]  /*71f0*/  HADD2.F32 R11, -RZ, R26.reuse.H0_H0 ;  /* 0x2000001aff0b7230 */ /* 0x100fe20000004100 */
[----:B------:R-:W-:Y:S01]  /*7200*/  F2FP.F16.E4M3.UNPACK_B R14, R14.H1 ;  /* 0x0000000eff0e723e */ /* 0x000fe200030006ff */
[--C-:B------:R-:W-:Y:S02]  /*7210*/  HADD2.F32 R12, -RZ, R33.reuse.H0_H0 ;  /* 0x20000021ff0c7230 */ /* 0x100fe40000004100 */
[----:B------:R-:W-:Y:S01]  /*7220*/  FMUL.FTZ R8, R8, R15 ;  /* 0x0000000f08087220 */ /* 0x000fe20000410000 */
[----:B------:R-:W-:Y:S02]  /*7230*/  HADD2.F32 R33, -RZ, R33.H1_H1 ;  /* 0x30000021ff217230 */ /* 0x000fe40000004100 */
[----:B------:R-:W-:Y:S01]  /*7240*/  FMUL.FTZ R40, R11, R38 ;  /* 0x000000260b287220 */ /* 0x000fe20000410000 */
[----:B------:R-:W-:-:S02]  /*7250*/  HADD2.F32 R26, -RZ, R26.H1_H1 ;  /* 0x3000001aff1a7230 */ /* 0x000fc40000004100 */
[-C--:B------:R-:W-:Y:S01]  /*7260*/  FMUL.FTZ R47, R11, R12.reuse ;  /* 0x0000000c0b2f7220 */ /* 0x080fe20000410000 */
[C---:B------:R-:W-:Y:S01]  /*7270*/  FFMA.FTZ R8, R24.reuse, R41, R8 ;  /* 0x0000002918087223 */ /* 0x040fe20000010008 */
[C---:B------:R-:W-:Y:S01]  /*7280*/  FFMA.FTZ R12, R13.reuse, R12, -R40 ;  /* 0x0000000c0d0c7223 */ /* 0x040fe20000010828 */
[----:B------:R-:W-:Y:S01]  /*7290*/  F2FP.F16.E4M3.UNPACK_B R41, R43 ;  /* 0x0000002bff29723e */ /* 0x000fe200020006ff */
[----:B------:R-:W-:Y:S01]  /*72a0*/  FFMA.FTZ R13, R13, R38, R47 ;  /* 0x000000260d0d7223 */ /* 0x000fe2000001002f */
[----:B------:R-:W-:Y:S01]  /*72b0*/  F2FP.F16.E4M3.UNPACK_B R38, R37 ;  /* 0x00000025ff26723e */ /* 0x000fe200020006ff */
[----:B------:R-:W-:Y:S01]  /*72c0*/  FFMA.FTZ R11, R24, R15, -R45 ;  /* 0x0000000f180b7223 */ /* 0x000fe2000001082d */
[----:B------:R-:W-:Y:S02]  /*72d0*/  HADD2.F32 R40, -RZ, R39.H1_H1 ;  /* 0x30000027ff287230 */ /* 0x000fe40000004100 */
[----:B------:R-:W-:Y:S01]  /*72e0*/  FMUL.FTZ R45, R26, R33 ;  /* 0x000000211a2d7220 */ /* 0x000fe20000410000 */
[----:B------:R-:W-:Y:S01]  /*72f0*/  HADD2.F32 R42, -RZ, R41.H0_H0 ;  /* 0x20000029ff2a7230 */ /* 0x000fe20000004100 */
[----:B------:R-:W-:Y:S01]  /*7300*/  F2FP.F16.E4M3.UNPACK_B R43, R43.H1 ;  /* 0x0000002bff2b723e */ /* 0x000fe200030006ff */
[----:B------:R-:W-:-:S02]  /*7310*/  HADD2.F32 R15, -RZ, R30.H0_H0 ;  /* 0x2000001eff0f7230 */ /* 0x000fc40000004100 */
[----:B------:R-:W-:Y:S01]  /*7320*/  FMUL.FTZ R44, R26, R40 ;  /* 0x000000281a2c7220 */ /* 0x000fe20000410000 */
[--C-:B------:R-:W-:Y:S01]  /*7330*/  HADD2.F32 R39, -RZ, R38.reuse.H0_H0 ;  /* 0x20000026ff277230 */ /* 0x100fe20000004100 */
[----:B------:R-:W-:Y:S01]  /*7340*/  F2FP.F16.E4M3.UNPACK_B R4, R10 ;  /* 0x0000000aff04723e */ /* 0x000fe200020006ff */
[----:B------:R-:W-:Y:S02]  /*7350*/  HADD2.F32 R25, -RZ, R25.H1_H1 ;  /* 0x30000019ff197230 */ /* 0x000fe40000004100 */
[C---:B------:R-:W-:Y:S01]  /*7360*/  FMUL.FTZ R47, R15.reuse, R42 ;  /* 0x0000002a0f2f7220 */ /* 0x040fe20000410000 */
[----:B------:R-:W-:Y:S02]  /*7370*/  HADD2.F32 R24, -RZ, R29.H0_H0 ;  /* 0x2000001dff187230 */ /* 0x000fe40000004100 */
[----:B------:R-:W-:Y:S01]  /*7380*/  FMUL.FTZ R49, R15, R39 ;  /* 0x000000270f317220 */ /* 0x000fe20000410000 */
[----:B------:R-:W-:Y:S02]  /*7390*/  HADD2.F32 R41, -RZ, R41.H1_H1 ;  /* 0x30000029ff297230 */ /* 0x000fe40000004100 */
[C---:B------:R-:W-:Y:S01]  /*73a0*/  FFMA.FTZ R15, R25.reuse, R33, -R44 ;  /* 0x00000021190f7223 */ /* 0x040fe2000001082c */
[----:B------:R-:W-:Y:S01]  /*73b0*/  FFMA.FTZ R26, R25, R40, R45 ;  /* 0x00000028191a7223 */ /* 0x000fe2000001002d */
[----:B------:R-:W-:Y:S01]  /*73c0*/  FFMA.FTZ R25, R24, R39, -R47 ;  /* 0x0000002718197223 */ /* 0x000fe2000001082f */
[----:B------:R-:W-:-:S02]  /*73d0*/  HADD2.F32 R39, -RZ, R38.H1_H1 ;  /* 0x30000026ff277230 */ /* 0x000fc40000004100 */
[----:B------:R-:W-:Y:S01]  /*73e0*/  FFMA.FTZ R24, R24, R42, R49 ;  /* 0x0000002a18187223 */ /* 0x000fe20000010031 */
[----:B------:R-:W-:Y:S01]  /*73f0*/  F2FP.F16.E4M3.UNPACK_B R38, R37.H1 ;  /* 0x00000025ff26723e */ /* 0x000fe200030006ff */
[----:B------:R-:W-:Y:S01]  /*7400*/  HADD2.F32 R30, -RZ, R30.H1_H1 ;  /* 0x3000001eff1e7230 */ /* 0x000fe20000004100 */
[----:B------:R-:W-:Y:S01]  /*7410*/  F2FP.F16.E4M3.UNPACK_B R10, R10.H1 ;  /* 0x0000000aff0a723e */ /* 0x000fe200030006ff */
[----:B------:R-:W-:Y:S01]  /*7420*/  HADD2.F32 R42, -RZ, R43.H0_H0 ;  /* 0x2000002bff2a7230 */ /* 0x000fe20000004100 */
[----:B------:R-:W-:Y:S01]  /*7430*/  F2FP.SATFINITE.E4M3.F32.PACK_AB_MERGE_C R13, R26, R13, RZ ;  /* 0x0000000d1a0d723e */ /* 0x000fe200048070ff */
[----:B------:R-:W-:Y:S02]  /*7440*/  HADD2.F32 R37, -RZ, R36.H0_H0 ;  /* 0x20000024ff257230 */ /* 0x000fe40000004100 */
[C---:B------:R-:W-:Y:S01]  /*7450*/  FMUL.FTZ R44, R30.reuse, R41 ;  /* 0x000000291e2c7220 */ /* 0x040fe20000410000 */
[----:B------:R-:W-:Y:S02]  /*7460*/  HADD2.F32 R29, -RZ, R29.H1_H1 ;  /* 0x3000001dff1d7230 */ /* 0x000fe40000004100 */
[----:B------:R-:W-:Y:S01]  /*7470*/  FMUL.FTZ R46, R30, R39 ;  /* 0x000000271e2e7220 */ /* 0x000fe20000410000 */
[----:B------:R-:W-:-:S02]  /*7480*/  HADD2.F32 R40, -RZ, R38.H0_H0 ;  /* 0x20000026ff287230 */ /* 0x000fc40000004100 */
[----:B------:R-:W-:Y:S01]  /*7490*/  FMUL.FTZ R48, R37, R42 ;  /* 0x0000002a25307220 */ /* 0x000fe20000410000 */
[----:B------:R-:W-:Y:S02]  /*74a0*/  HADD2.F32 R33, -RZ, R32.H0_H0 ;  /* 0x20000020ff217230 */ /* 0x000fe40000004100 */
[C---:B------:R-:W-:Y:S01]  /*74b0*/  FFMA.FTZ R30, R29.reuse, R39, -R44 ;  /* 0x000000271d1e7223 */ /* 0x040fe2000001082c */
[----:B------:R-:W-:Y:S01]  /*74c0*/  FFMA.FTZ R29, R29, R41, R46 ;  /* 0x000000291d1d7223 */ /* 0x000fe2000001002e */
[----:B------:R-:W-:Y:S01]  /*74d0*/  FMUL.FTZ R37, R37, R40 ;  /* 0x0000002825257220 */ /* 0x000fe20000410000 */
[----:B------:R-:W-:Y:S01]  /*74e0*/  F2FP.F16.E4M3.UNPACK_B R41, R28.H1 ;  /* 0x0000001cff29723e */ /* 0x000fe200030006ff */
[C---:B------:R-:W-:Y:S01]  /*74f0*/  FFMA.FTZ R48, R33.reuse, R40, -R48 ;  /* 0x0000002821307223 */ /* 0x040fe20000010830 */
[----:B------:R-:W-:Y:S01]  /*7500*/  HADD2.F32 R40, -RZ, R38.H1_H1 ;  /* 0x30000026ff287230 */ /* 0x000fe20000004100 */
[----:B------:R-:W-:Y:S01]  /*7510*/  F2FP.F16.E4M3.UNPACK_B R38, R20.H1 ;  /* 0x00000014ff26723e */ /* 0x000fe200030006ff */
[----:B------:R-:W-:Y:S01]  /*7520*/  FFMA.FTZ R45, R33, R42, R37 ;  /* 0x0000002a212d7223 */ /* 0x000fe20000010025 */
[----:B------:R-:W-:Y:S01]  /*7530*/  HADD2.F32 R42, -RZ, R43.H1_H1 ;  /* 0x3000002bff2a7230 */ /* 0x000fe20000004100 */
[----:B------:R-:W-:Y:S01]  /*7540*/  F2FP.SATFINITE.E4M3.F32.PACK_AB_MERGE_C R9, R8, R9, R13 ;  /* 0x000000090809723e */ /* 0x000fe2000480700d */
[----:B------:R-:W-:-:S02]  /*7550*/  HADD2.F32 R37, -RZ, R36.H1_H1 ;  /* 0x30000024ff257230 */ /* 0x000fc40000004100 */
[----:B------:R-:W-:Y:S02]  /*7560*/  HADD2.F32 R43, -RZ, R41.H0_H0 ;  /* 0x20000029ff2b7230 */ /* 0x000fe40000004100 */
[----:B------:R-:W-:Y:S02]  /*7570*/  HADD2.F32 R36, -RZ, R35.H0_H0 ;  /* 0x20000023ff247230 */ /* 0x000fe40000004100 */
[C---:B------:R-:W-:Y:S01]  /*7580*/  FMUL.FTZ R44, R37.reuse, R42 ;  /* 0x0000002a252c7220 */ /* 0x040fe20000410000 */
[----:B------:R-:W-:Y:S02]  /*7590*/  HADD2.F32 R39, -RZ, R38.H0_H0 ;  /* 0x20000026ff277230 */ /* 0x000fe40000004100 */
[----:B------:R-:W-:Y:S01]  /*75a0*/  FMUL.FTZ R49, R37, R40 ;  /* 0x0000002825317220 */ /* 0x000fe20000410000 */
[----:B------:R-:W-:Y:S02]  /*75b0*/  HADD2.F32 R33, -RZ, R32.H1_H1 ;  /* 0x30000020ff217230 */ /* 0x000fe40000004100 */
[----:B------:R-:W-:Y:S01]  /*75c0*/  FMUL.FTZ R37, R36, R43 ;  /* 0x0000002b24257220 */ /* 0x000fe20000410000 */
[----:B------:R-:W-:-:S02]  /*75d0*/  HADD2.F32 R32, -RZ, R31.H0_H0 ;  /* 0x2000001fff207230 */ /* 0x000fc40000004100 */
[----:B------:R-:W-:Y:S01]  /*75e0*/  FMUL.FTZ R36, R36, R39 ;  /* 0x0000002724247220 */ /* 0x000fe20000410000 */
[----:B------:R-:W-:Y:S02]  /*75f0*/  HADD2.F32 R35, -RZ, R35.H1_H1 ;  /* 0x30000023ff237230 */ /* 0x000fe40000004100 */
[C---:B------:R-:W-:Y:S01]  /*7600*/  FFMA.FTZ R47, R33.reuse, R40, -R44 ;  /* 0x00000028212f7223 */ /* 0x040fe2000001082c */
[----:B------:R-:W-:Y:S02]  /*7610*/  HADD2.F32 R38, -RZ, R38.H1_H1 ;  /* 0x30000026ff267230 */ /* 0x000fe40000004100 */
[C---:B------:R-:W-:Y:S01]  /*7620*/  FFMA.FTZ R43, R32.reuse, R43, R36 ;  /* 0x0000002b202b7223 */ /* 0x040fe20000010024 */
[----:B------:R-:W-:Y:S02]  /*7630*/  HADD2.F32 R36, -RZ, R41.H1_H1 ;  /* 0x30000029ff247230 */ /* 0x000fe40000004100 */
[----:B------:R-:W-:Y:S01]  /*7640*/  FFMA.FTZ R39, R32, R39, -R37 ;  /* 0x0000002720277223 */ /* 0x000fe20000010825 */
[----:B------:R-:W-:Y:S01]  /*7650*/  FFMA.FTZ R50, R33, R42, R49 ;  /* 0x0000002a21327223 */ /* 0x000fe20000010031 */
[----:B------:R-:W-:Y:S01]  /*7660*/  HADD2.F32 R31, -RZ, R31.H1_H1 ;  /* 0x3000001fff1f7230 */ /* 0x000fe20000004100 */
[----:B------:R-:W-:Y:S01]  /*7670*/  F2FP.F16.E4M3.UNPACK_B R32, R20 ;  /* 0x00000014ff20723e */ /* 0x000fe200020006ff */
[C---:B------:R-:W-:Y:S01]  /*7680*/  FMUL.FTZ R20, R35.reuse, R36 ;  /* 0x0000002423147220 */ /* 0x040fe20000410000 */
[----:B------:R-:W-:Y:S01]  /*7690*/  F2FP.F16.E4M3.UNPACK_B R33, R28 ;  /* 0x0000001cff21723e */ /* 0x000fe200020006ff */
[----:B------:R-:W-:Y:S01]  /*76a0*/  FMUL.FTZ R37, R35, R38 ;  /* 0x0000002623257220 */ /* 0x000fe20000410000 */
[----:B------:R-:W-:-:S02]  /*76b0*/  HADD2.F32 R28, -RZ, R27.H0_H0 ;  /* 0x2000001bff1c7230 */ /* 0x000fc40000004100 */
[C---:B------:R-:W-:Y:S01]  /*76c0*/  FFMA.FTZ R40, R31.reuse, R38, -R20 ;  /* 0x000000261f287223 */ /* 0x040fe20000010814 */
[----:B------:R-:W-:Y:S02]  /*76d0*/  HADD2.F32 R20, -RZ, R21.H0_H0 ;  /* 0x20000015ff147230 */ /* 0x000fe40000004100 */
[----:B------:R-:W-:Y:S01]  /*76e0*/  FFMA.FTZ R42, R31, R36, R37 ;  /* 0x000000241f2a7223 */ /* 0x000fe20000010025 */
[--C-:B------:R-:W-:Y:S01]  /*76f0*/  HADD2.F32 R35, -RZ, R33.reuse.H0_H0 ;  /* 0x20000021ff237230 */ /* 0x100fe20000004100 */
[----:B------:R-:W-:Y:S01]  /*7700*/  F2FP.SATFINITE.E4M3.F32.PACK_AB_MERGE_C R45, R50, R45, RZ ;  /* 0x0000002d322d723e */ /* 0x000fe200048070ff */
[----:B------:R-:W-:Y:S02]  /*7710*/  HADD2.F32 R31, -RZ, R32.H0_H0 ;  /* 0x20000020ff1f7230 */ /* 0x000fe40000004100 */
[----:B------:R-:W-:Y:S02]  /*7720*/  HADD2.F32 R36, -RZ, R33.H1_H1 ;  /* 0x30000021ff247230 */ /* 0x000fe40000004100 */
[----:B------:R-:W-:Y:S01]  /*7730*/  FMUL.FTZ R37, R28, R35 ;  /* 0x000000231c257220 */ /* 0x000fe20000410000 */
[----:B------:R-:W-:-:S02]  /*7740*/  HADD2.F32 R27, -RZ, R27.H1_H1 ;  /* 0x3000001bff1b7230 */ /* 0x000fc40000004100 */
[-C--:B------:R-:W-:Y:S01]  /*7750*/  FMUL.FTZ R33, R28, R31.reuse ;  /* 0x0000001f1c217220 */ /* 0x080fe20000410000 */
[----:B------:R-:W-:Y:S02]  /*7760*/  HADD2.F32 R32, -RZ, R32.H1_H1 ;  /* 0x30000020ff207230 */ /* 0x000fe40000004100 */
[C---:B------:R-:W-:Y:S01]  /*7770*/  FFMA.FTZ R37, R20.reuse, R31, -R37 ;  /* 0x0000001f14257223 */ /* 0x040fe20000010825 */
[----:B------:R-:W-:Y:S01]  /*7780*/  HADD2.F32 R21, -RZ, R21.H1_H1 ;  /* 0x30000015ff157230 */ /* 0x000fe20000004100 */
[----:B------:R-:W-:Y:S01]  /*7790*/  F2FP.F16.E4M3.UNPACK_B R28, R5.H1 ;  /* 0x00000005ff1c723e */ /* 0x000fe200030006ff */
[C---:B------:R-:W-:Y:S01]  /*77a0*/  FMUL.FTZ R38, R27.reuse, R36 ;  /* 0x000000241b267220 */ /* 0x040fe20000410000 */
[----:B------:R-:W-:Y:S01]  /*77b0*/  FFMA.FTZ R35, R20, R35, R33 ;  /* 0x0000002314237223 */ /* 0x000fe20000010021 */
[-C--:B------:R-:W-:Y:S01]  /*77c0*/  F2FP.F16.E4M3.UNPACK_B R20, R3.reuse.H1 ;  /* 0x00000003ff14723e */ /* 0x080fe200030006ff */
[-C--:B------:R-:W-:Y:S01]  /*77d0*/  FMUL.FTZ R31, R27, R32.reuse ;  /* 0x000000201b1f7220 */ /* 0x080fe20000410000 */
[----:B------:R-:W-:Y:S01]  /*77e0*/  FFMA.FTZ R38, R21, R32, -R38 ;  /* 0x0000002015267223 */ /* 0x000fe20000010826 */
[----:B------:R-:W-:Y:S01]  /*77f0*/  HADD2.F32 R32, -RZ, R28.H0_H0 ;  /* 0x2000001cff207230 */ /* 0x000fe20000004100 */
[----:B------:R-:W-:Y:S01]  /*7800*/  F2FP.F16.E4M3.UNPACK_B R3, R3 ;  /* 0x00000003ff03723e */ /* 0x000fe200020006ff */
[----:B------:R-:W-:-:S02]  /*7810*/  HADD2.F32 R27, -RZ, R14.H0_H0 ;  /* 0x2000000eff1b7230 */ /* 0x000fc40000004100 */
[----:B------:R-:W-:Y:S01]  /*7820*/  FFMA.FTZ R36, R21, R36, R31 ;  /* 0x0000002415247223 */ /* 0x000fe2000001001f */
[--C-:B------:R-:W-:Y:S01]  /*7830*/  HADD2.F32 R21, -RZ, R20.reuse.H0_H0 ;  /* 0x20000014ff157230 */ /* 0x100fe20000004100 */
[----:B------:R-:W-:Y:S01]  /*7840*/  F2FP.SATFINITE.E4M3.F32.PACK_AB_MERGE_C R42, R42, R43, RZ ;  /* 0x0000002b2a2a723e */ /* 0x000fe200048070ff */
[----:B------:R-:W-:Y:S02]  /*7850*/  HADD2.F32 R31, -RZ, R20.H1_H1 ;  /* 0x30000014ff1f7230 */ /* 0x000fe40000004100 */
[C---:B------:R-:W-:Y:S01]  /*7860*/  FMUL.FTZ R41, R27.reuse, R32 ;  /* 0x000000201b297220 */ /* 0x040fe20000410000 */
[----:B------:R-:W-:Y:S02]  /*7870*/  HADD2.F32 R20, -RZ, R10.H0_H0 ;  /* 0x2000000aff147230 */ /* 0x000fe40000004100 */
[----:B------:R-:W-:Y:S01]  /*7880*/  FMUL.FTZ R27, R27, R21 ;  /* 0x000000151b1b7220 */ /* 0x000fe20000410000 */
[----:B------:R-:W-:Y:S01]  /*7890*/  HADD2.F32 R33, -RZ, R28.H1_H1 ;  /* 0x3000001cff217230 */ /* 0x000fe20000004100 */
[----:B------:R-:W-:Y:S01]  /*78a0*/  F2FP.SATFINITE.E4M3.F32.PACK_AB_MERGE_C R8, R36, R35, R42 ;  /* 0x000000232408723e */ /* 0x000fe2000480702a */
[----:B------:R-:W-:-:S02]  /*78b0*/  HADD2.F32 R14, -RZ, R14.H1_H1 ;  /* 0x3000000eff0e7230 */ /* 0x000fc40000004100 */
[C---:B------:R-:W-:Y:S01]  /*78c0*/  FFMA.FTZ R41, R20.reuse, R21, -R41 ;  /* 0x0000001514297223 */ /* 0x040fe20000010829 */
[----:B------:R-:W-:Y:S01]  /*78d0*/  FFMA.FTZ R27, R20, R32, R27 ;  /* 0x00000020141b7223 */ /* 0x000fe2000001001b */
[----:B------:R-:W-:Y:S01]  /*78e0*/  HADD2.F32 R10, -RZ, R10.H1_H1 ;  /* 0x3000000aff0a7230 */ /* 0x000fe20000004100 */
[----:B------:R-:W-:Y:S01]  /*78f0*/  F2FP.F16.E4M3.UNPACK_B R20, R5 ;  /* 0x00000005ff14723e */ /* 0x000fe200020006ff */
[C---:B------:R-:W-:Y:S01]  /*7900*/  FMUL.FTZ R21, R14.reuse, R33 ;  /* 0x000000210e157220 */ /* 0x040fe20000410000 */
[-C--:B------:R-:W-:Y:S01]  /*7910*/  FMUL.FTZ R14, R14, R31.reuse ;  /* 0x0000001f0e0e7220 */ /* 0x080fe20000410000 */
[----:B------:R-:W-:Y:S02]  /*7920*/  HADD2.F32 R5, -RZ, R7.H0_H0 ;  /* 0x20000007ff057230 */ /* 0x000fe40000004100 */
[C---:B------:R-:W-:Y:S01]  /*7930*/  FFMA.FTZ R44, R10.reuse, R31, -R21 ;  /* 0x0000001f0a2c7223 */ /* 0x040fe20000010815 */
[----:B------:R-:W-:Y:S01]  /*7940*/  FFMA.FTZ R46, R10, R33, R14 ;  /* 0x000000210a2e7223 */ /* 0x000fe2000001000e */
[----:B------:R-:W-:-:S02]  /*7950*/  HADD2.F32 R28, -RZ, R20.H0_H0 ;  /* 0x20000014ff1c7230 */ /* 0x000fc40000004100 */
[----:B------:R-:W-:Y:S01]  /*7960*/  HADD2.F32 R10, -RZ, R3.H0_H0 ;  /* 0x20000003ff0a7230 */ /* 0x000fe20000004100 */
[----:B------:R-:W-:Y:S01]  /*7970*/  F2FP.SATFINITE.E4M3.F32.PACK_AB_MERGE_C R41, R44, R41, RZ ;  /* 0x000000292c29723e */ /* 0x000fe200048070ff */
[----:B------:R-:W-:Y:S02]  /*7980*/  HADD2.F32 R20, -RZ, R20.H1_H1 ;  /* 0x30000014ff147230 */ /* 0x000fe40000004100 */
[C---:B------:R-:W-:Y:S01]  /*7990*/  FMUL.FTZ R32, R5.reuse, R28 ;  /* 0x0000001c05207220 */ /* 0x040fe20000410000 */
[----:B------:R-:W-:Y:S02]  /*79a0*/  HADD2.F32 R7, -RZ, R7.H1_H1 ;  /* 0x30000007ff077230 */ /* 0x000fe40000004100 */
[----:B------:R-:W-:Y:S01]  /*79b0*/  FMUL.FTZ R5, R5, R10 ;  /* 0x0000000a05057220 */ /* 0x000fe20000410000 */
[----:B------:R-:W-:Y:S01]  /*79c0*/  HADD2.F32 R14, -RZ, R3.H1_H1 ;  /* 0x30000003ff0e7230 */ /* 0x000fe20000004100 */
[----:B------:R-:W-:Y:S01]  /*79d0*/  F2FP.SATFINITE.E4M3.F32.PACK_AB_MERGE_C R27, R46, R27, RZ ;  /* 0x0000001b2e1b723e */ /* 0x000fe200048070ff */
[----:B------:R-:W-:-:S02]  /*79e0*/  HADD2.F32 R3, -RZ, R4.H0_H0 ;  /* 0x20000004ff037230 */ /* 0x000fc40000004100 */
[C---:B------:R-:W-:Y:S01]  /*79f0*/  FMUL.FTZ R21, R7.reuse, R20 ;  /* 0x0000001407157220 */ /* 0x040fe20000410000 */
[----:B------:R-:W-:Y:S02]  /*7a00*/  HADD2.F32 R4, -RZ, R4.H1_H1 ;  /* 0x30000004ff047230 */ /* 0x000fe40000004100 */
[----:B------:R-:W-:Y:S01]  /*7a10*/  FMUL.FTZ R7, R7, R14 ;  /* 0x0000000e07077220 */ /* 0x000fe20000410000 */
        /* <DEDUP_REMOVED lines=10> */
[----:B------:R-:W-:Y:S02]  /*7ac0*/  F2FP.SATFINITE.E4M3.F32.PACK_AB_MERGE_C R6, R21, R32, R41 ;  /* 0x000000201506723e */ /* 0x000fe40004807029 */
[----:B------:R-:W-:-:S02]  /*7ad0*/  F2FP.SATFINITE.E4M3.F32.PACK_AB_MERGE_C R11, R29, R24, R45 ;  /* 0x000000181d0b723e */ /* 0x000fc4000480702d */
[----:B------:R-:W-:Y:S01]  /*7ae0*/  F2FP.SATFINITE.E4M3.F32.PACK_AB_MERGE_C R10, R3, R10, R27 ;  /* 0x0000000a030a723e */ /* 0x000fe2000480701b */
[----:B------:R1:W-:Y:S04]  /*7af0*/  STS.128 [R51+0xb000], R4 ;  /* 0x00b0000433007388 */ /* 0x0003e80000000c00 */
[----:B------:R1:W-:Y:S02]  /*7b00*/  STS.128 [R0+0xb000], R8 ;  /* 0x00b0000800007388 */ /* 0x0003e40000000c00 */
.L_x_346:
[----:B------:R-:W-:Y:S05]  /*7b10*/  BSYNC B0 ;  /* 0x0000000000007941 */ /* 0x000fea0003800000 */
.L_x_336:
[----:B------:R-:W-:Y:S01]  /*7b20*/  @!PT LDS RZ, [RZ] ;  /* 0x00000000fffff984 */ /* 0x000fe20000000800 */
[----:B------:R-:W-:Y:S01]  /*7b30*/  @!PT LDS RZ, [RZ] ;  /* 0x00000000fffff984 */ /* 0x000fe20000000800 */
[----:B------:R-:W-:Y:S01]  /*7b40*/  @!PT LDS RZ, [RZ] ;  /* 0x00000000fffff984 */ /* 0x000fe20000000800 */
[----:B------:R-:W-:Y:S01]  /*7b50*/  @!PT LDS RZ, [RZ] ;  /* 0x00000000fffff984 */ /* 0x000fe20000000800 */
[----:B------:R3:W-:Y:S06]  /*7b60*/  MEMBAR.ALL.CTA ;  /* 0x0000000000007992 */ /* 0x0007ec0000008000 */
[----:B---3--:R-:W3:Y:S01]  /*7b70*/  FENCE.VIEW.ASYNC.S ;  /* 0x00000000000073c6 */ /* 0x008ee20000000000 */
[----:B------:R-:W-:Y:S05]  /*7b80*/  WARPSYNC.ALL ;  /* 0x0000000000007948 */ /* 0x000fea0003800000 */
[----:B---3--:R-:W-:Y:S06]  /*7b90*/  BAR.SYNC.DEFER_BLOCKING 0xd, 0x180 ;  /* 0x0346000000007b1d */ /* 0x008fec0000010000 */
.L_x_333:
[----:B-12---:R-:W-:-:S05]  /*7ba0*/  IMAD.U32 R0, RZ, RZ, UR36 ;  /* 0x00000024ff007e24 */ /* 0x006fca000f8e00ff */
[----:B------:R-:W-:-:S13]  /*7bb0*/  ISETP.NE.AND P0, PT, R0, 0x3, PT ;  /* 0x000000030000780c */ /* 0x000fda0003f05270 */
[----:B------:R-:W-:Y:S05]  /*7bc0*/  @!P0 BRA `(.L_x_355) ;  /* 0x0000000000048947 */ /* 0x000fea0003800000 */
[----:B------:R-:W-:Y:S01]  /*7bd0*/  BPT.TRAP 0x1 ;  /* 0x000000040000795c */ /* 0x000fe20000300000 */
.L_x_355:
[----:B------:R-:W2:Y:S01]  /*7be0*/  LDL R0, [R1] ;  /* 0x0000000001007983 */ /* 0x000ea20000100800 */
[----:B0-----:R-:W-:Y:S01]  /*7bf0*/  IMAD R3, R157, 0x8, R16 ;  /* 0x000000089d037824 */ /* 0x001fe200078e0210 */
[----:B--2--5:R-:W-:-:S04]  /*7c00*/  SHF.L.U32 R6, R0, 0x1f, RZ ;  /* 0x0000001f00067819 */ /* 0x024fc800000006ff */
[----:B------:R0:W1:Y:S01]  /*7c10*/  SYNCS.PHASECHK.TRANS64.TRYWAIT P1, [R3+URZ+0x13230], R6 ;  /* 0x01323006030075a7 */ /* 0x000062000802017f */
[----:B------:R-:W-:Y:S05]  /*7c20*/  @!P0 BRA `(.L_x_356) ;  /* 0x0000000000048947 */ /* 0x000fea0003800000 */
[----:B------:R-:W-:Y:S01]  /*7c30*/  BPT.TRAP 0x1 ;  /* 0x000000040000795c */ /* 0x000fe20000300000 */
.L_x_356:
[----:B------:R-:W-:Y:S01]  /*7c40*/  VIADD R0, R16, 0xe000 ;  /* 0x0000e00010007836 */ /* 0x000fe20000000000 */
[----:B------:R-:W-:Y:S01]  /*7c50*/  LOP3.LUT R4, R34, 0x10000, RZ, 0xfc, !PT ;  /* 0x0001000022047812 */ /* 0x000fe200078efcff */
[----:B------:R-:W-:-:S03]  /*7c60*/  IMAD.MOV.U32 R5, RZ, RZ, -0x7fffffe0 ;  /* 0x80000020ff057424 */ /* 0x000fc600078e00ff */
[----:B------:R-:W-:-:S04]  /*7c70*/  SHF.R.U32.HI R0, RZ, 0x4, R0 ;  /* 0x00000004ff007819 */ /* 0x000fc80000011600 */
[----:B------:R-:W-:-:S04]  /*7c80*/  LOP3.LUT R0, R0, 0x3fff, RZ, 0xc0, !PT ;  /* 0x00003fff00007812 */ /* 0x000fc800078ec0ff */
[----:B------:R-:W-:-:S05]  /*7c90*/  LOP3.LUT R0, R0, 0x10000, RZ, 0xfc, !PT ;  /* 0x0001000000007812 */ /* 0x000fca00078efcff */
[----:B------:R2:W-:Y:S01]  /*7ca0*/  STL [R1+0x10], R0 ;  /* 0x0000100001007387 */ /* 0x0005e20000100800 */
[----:B-1----:R-:W-:Y:S05]  /*7cb0*/  @P1 BRA `(.L_x_357) ;  /* 0x0000000000081947 */ /* 0x002fea0003800000 */
[----:B------:R-:W1:Y:S02]  /*7cc0*/  SYNCS.PHASECHK.TRANS64.TRYWAIT P1, [R3+URZ+0x13230], R6 ;  /* 0x01323006030075a7 */ /* 0x000e64000802017f */
[----:B-1----:R-:W-:Y:S05]  /*7cd0*/  @!P1 BRA `(.L_x_358) ;  /* 0x000000c800d89947 */ /* 0x002fea0003800000 */
.L_x_357:
[----:B--2---:R-:W2:Y:S01]  /*7ce0*/  LDL R0, [R1+0x10] ;  /* 0x0000100001007983 */ /* 0x004ea20000100800 */
[----:B------:R-:W-:Y:S01]  /*7cf0*/  IMAD.MOV.U32 R9, RZ, RZ, -0x7fffffe0 ;  /* 0x80000020ff097424 */ /* 0x000fe200078e00ff */
[----:B------:R-:W-:Y:S05]  /*7d00*/  WARPSYNC.ALL ;  /* 0x0000000000007948 */ /* 0x000fea0003800000 */
[C---:B------:R-:W-:Y:S02]  /*7d10*/  R2UR UR4, R4.reuse ;  /* 0x00000000040472ca */ /* 0x040fe400000e0000 */
[----:B------:R-:W-:Y:S02]  /*7d20*/  R2UR UR5, R5 ;  /* 0x00000000050572ca */ /* 0x000fe400000e0000 */
[----:B------:R-:W-:Y:S01]  /*7d30*/  R2UR UR7, R9 ;  /* 0x00000000090772ca */ /* 0x000fe200000e0000 */
[----:B------:R-:W-:Y:S01]  /*7d40*/  WARPGROUP.ARRIVE ;  /* 0x00000000000079c5 */ /* 0x000fe20000000000 */
[----:B------:R-:W-:Y:S01]  /*7d50*/  IMAD.MOV.U32 R7, RZ, RZ, -0x7fffffe0 ;  /* 0x80000020ff077424 */ /* 0x000fe200078e00ff */
[----:B------:R-:W-:Y:S01]  /*7d60*/  P2R R14, PR, RZ, 0x1 ;  /* 0x00000001ff0e7803 */ /* 0x000fe20000000000 */
[----:B------:R-:W-:Y:S01]  /*7d70*/  IMAD.MOV.U32 R11, RZ, RZ, -0x7fffffe0 ;  /* 0x80000020ff0b7424 */ /* 0x000fe200078e00ff */
[----:B------:R-:W-:-:S02]  /*7d80*/  R2UR UR8, R4 ;  /* 0x00000000040872ca */ /* 0x000fc400000e0000 */
[----:B------:R-:W-:Y:S02]  /*7d90*/  R2UR UR9, R5 ;  /* 0x00000000050972ca */ /* 0x000fe400000e0000 */
[----:B------:R-:W-:Y:S01]  /*7da0*/  R2UR UR11, R11 ;  /* 0x000000000b0b72ca */ /* 0x000fe200000e0000 */
[----:B------:R-:W-:Y:S01]  /*7db0*/  IMAD.MOV.U32 R13, RZ, RZ, -0x7fffffe0 ;  /* 0x80000020ff0d7424 */ /* 0x000fe200078e00ff */
[----:B------:R-:W-:Y:S02]  /*7dc0*/  R2UR UR12, R4 ;  /* 0x00000000040c72ca */ /* 0x000fe400000e0000 */
[----:B------:R-:W-:Y:S02]  /*7dd0*/  R2UR UR13, R5 ;  /* 0x00000000050d72ca */ /* 0x000fe400000e0000 */
[----:B------:R-:W-:Y:S01]  /*7de0*/  R2UR UR15, R13 ;  /* 0x000000000d0f72ca */ /* 0x000fe200000e0000 */
[----:B--2---:R-:W-:Y:S02]  /*7df0*/  IMAD R8, R157, 0x280, R0 ;  /* 0x000002809d087824 */ /* 0x004fe400078e0200 */
[----:B------:R-:W2:Y:S01]  /*7e00*/  LDL R0, [R1+0x50] ;  /* 0x0000500001007983 */ /* 0x000ea20000100800 */
[----:B------:R-:W-:Y:S01]  /*7e10*/  IMAD.MOV.U32 R21, RZ, RZ, -0x7fffffe0 ;  /* 0x80000020ff157424 */ /* 0x000fe200078e00ff */
[----:B------:R-:W-:Y:S01]  /*7e20*/  BSSY B0, `(.L_x_359) ;  /* 0x00004cd000007945 */ /* 0x000fe20003800000 */
[C---:B------:R-:W-:Y:S01]  /*7e30*/  R2UR UR6, R8.reuse ;  /* 0x00000000080672ca */ /* 0x040fe200000e0000 */
[C---:B01----:R-:W-:Y:S01]  /*7e40*/  VIADD R6, R8.reuse, 0x80 ;  /* 0x0000008008067836 */ /* 0x043fe20000000000 */
[----:B------:R-:W0:Y:S01]  /*7e50*/  S2R R106, SR_TID.X ;  /* 0x00000000006a7919 */ /* 0x000e220000002100 */
[C---:B------:R-:W-:Y:S01]  /*7e60*/  VIADD R10, R8.reuse, 0x180 ;  /* 0x00000180080a7836 */ /* 0x040fe20000000000 */
[----:B------:R-:W-:Y:S01]  /*7e70*/  R2UR UR19, R21 ;  /* 0x00000000151372ca */ /* 0x000fe200000e0000 */
[----:B------:R-:W-:-:S02]  /*7e80*/  VIADD R12, R8, 0x200 ;  /* 0x00000200080c7836 */ /* 0x000fc40000000000 */
[----:B------:R-:W-:Y:S01]  /*7e90*/  VIADD R20, R8, 0x2 ;  /* 0x0000000208147836 */ /* 0x000fe20000000000 */
[----:B------:R-:W-:Y:S01]  /*7ea0*/  R2UR UR10, R10 ;  /* 0x000000000a0a72ca */ /* 0x000fe200000e0000 */
[----:B------:R-:W-:Y:S01]  /*7eb0*/  VIADD R10, R8, 0x82 ;  /* 0x00000082080a7836 */ /* 0x000fe20000000000 */
[----:B------:R-:W-:Y:S01]  /*7ec0*/  R2UR UR14, R12 ;  /* 0x000000000c0e72ca */ /* 0x000fe200000e0000 */
[----:B------:R-:W-:Y:S01]  /*7ed0*/  IMAD.MOV.U32 R11, RZ, RZ, -0x7fffffe0 ;  /* 0x80000020ff0b7424 */ /* 0x000fe200078e00ff */
[----:B------:R-:W-:Y:S01]  /*7ee0*/  R2UR UR18, R20 ;  /* 0x00000000141272ca */ /* 0x000fe200000e0000 */
[----:B------:R-:W-:Y:S01]  /*7ef0*/  QGMMA.64x32x32.F32.E4M3.E4M3 R88, gdesc[UR4], RZ, !UPT, gsb0 ;  /* 0x00600000045879f3 */ /* 0x000fe2000c0008ff */
[----:B------:R-:W-:Y:S02]  /*7f00*/  R2UR UR4, R4 ;  /* 0x00000000040472ca */ /* 0x000fe400000e0000 */
[----:B------:R-:W-:Y:S02]  /*7f10*/  R2UR UR5, R5 ;  /* 0x00000000050572ca */ /* 0x000fe400000e0000 */
[----:B------:R-:W-:Y:S01]  /*7f20*/  R2UR UR6, R6 ;  /* 0x00000000060672ca */ /* 0x000fe200000e0000 */
[----:B------:R-:W-:Y:S01]  /*7f30*/  VIADD R6, R8, 0x100 ;  /* 0x0000010008067836 */ /* 0x000fe20000000000 */
[----:B------:R-:W-:Y:S01]  /*7f40*/  R2UR UR7, R7 ;  /* 0x00000000070772ca */ /* 0x000fe200000e0000 */
[----:B------:R-:W-:Y:S01]  /*7f50*/  IMAD.MOV.U32 R7, RZ, RZ, -0x7fffffe0 ;  /* 0x80000020ff077424 */ /* 0x000fe200078e00ff */
[----:B0-----:R-:W-:Y:S01]  /*7f60*/  LOP3.LUT R106, R106, 0x7f, RZ, 0xc0, !PT ;  /* 0x0000007f6a6a7812 */ /* 0x001fe200078ec0ff */
[----:B------:R-:W-:-:S02]  /*7f70*/  WARPGROUP.DEPBAR.LE gsb0, 0x0 ;  /* 0x00008000000079c5 */ /* 0x000fc40000010000 */
[----:B------:R-:W-:-:S08]  /*7f80*/  WARPGROUP.ARRIVE ;  /* 0x00000000000079c5 */ /* 0x000fd00000000000 */
[----:B------:R-:W-:Y:S01]  /*7f90*/  QGMMA.64x32x32.F32.E4M3.E4M3 R72, gdesc[UR4], RZ, !UPT, gsb0 ;  /* 0x00600000044879f3 */ /* 0x000fe2000c0008ff */
[----:B------:R-:W-:Y:S01]  /*7fa0*/  R2UR UR6, R6 ;  /* 0x00000000060672ca */ /* 0x000fe200000e0000 */
[C---:B------:R-:W-:Y:S01]  /*7fb0*/  VIADD R6, R4.reuse, 0x2 ;  /* 0x0000000204067836 */ /* 0x040fe20000000000 */
[----:B------:R-:W-:Y:S01]  /*7fc0*/  R2UR UR7, R7 ;  /* 0x00000000070772ca */ /* 0x000fe200000e0000 */
[----:B------:R-:W-:Y:S01]  /*7fd0*/  IMAD.MOV.U32 R7, RZ, RZ, -0x7fffffe0 ;  /* 0x80000020ff077424 */ /* 0x000fe200078e00ff */
[----:B------:R-:W-:Y:S02]  /*7fe0*/  R2UR UR4, R4 ;  /* 0x00000000040472ca */ /* 0x000fe400000e0000 */
[----:B------:R-:W-:Y:S02]  /*7ff0*/  R2UR UR5, R5 ;  /* 0x00000000050572ca */ /* 0x000fe400000e0000 */
[----:B------:R-:W-:Y:S02]  /*8000*/  R2UR UR16, R6 ;  /* 0x00000000061072ca */ /* 0x000fe400000e0000 */
[----:B------:R-:W-:Y:S01]  /*8010*/  R2UR UR17, R7 ;  /* 0x00000000071172ca */ /* 0x000fe200000e0000 */
[----:B------:R-:W-:-:S02]  /*8020*/  WARPGROUP.DEPBAR.LE gsb0, 0x0 ;  /* 0x00008000000079c5 */ /* 0x000fc40000010000 */
[----:B------:R-:W-:-:S06]  /*8030*/  WARPGROUP.ARRIVE ;  /* 0x00000000000079c5 */ /* 0x000fcc0000000000 */
[----:B------:R-:W-:Y:S01]  /*8040*/  QGMMA.64x32x32.F32.E4M3.E4M3 R56, gdesc[UR4], RZ, !UPT, gsb0 ;  /* 0x00600000043879f3 */ /* 0x000fe2000c0008ff */
[----:B------:R-:W-:Y:S02]  /*8050*/  R2UR UR4, R6 ;  /* 0x00000000060472ca */ /* 0x000fe400000e0000 */
[----:B------:R-:W-:Y:S02]  /*8060*/  R2UR UR5, R7 ;  /* 0x00000000070572ca */ /* 0x000fe400000e0000 */
[----:B------:R-:W-:Y:S01]  /*8070*/  R2UR UR6, R10 ;  /* 0x000000000a0672ca */ /* 0x000fe200000e0000 */
[----:B------:R-:W-:Y:S01]  /*8080*/  VIADD R10, R8, 0x102 ;  /* 0x00000102080a7836 */ /* 0x000fe20000000000 */
[----:B------:R-:W-:Y:S01]  /*8090*/  R2UR UR7, R11 ;  /* 0x000000000b0772ca */ /* 0x000fe200000e0000 */
[----:B------:R-:W-:Y:S01]  /*80a0*/  IMAD.MOV.U32 R11, RZ, RZ, -0x7fffffe0 ;  /* 0x80000020ff0b7424 */ /* 0x000fe200078e00ff */
[----:B------:R-:W-:Y:S02]  /*80b0*/  WARPGROUP.DEPBAR.LE gsb0, 0x0 ;  /* 0x00008000000079c5 */ /* 0x000fe40000010000 */
[----:B------:R-:W-:-:S06]  /*80c0*/  WARPGROUP.ARRIVE ;  /* 0x00000000000079c5 */ /* 0x000fcc0000000000 */
[----:B------:R-:W-:Y:S01]  /*80d0*/  QGMMA.64x32x32.F32.E4M3.E4M3 R40, gdesc[UR8], RZ, !UPT, gsb0 ;  /* 0x00600000082879f3 */ /* 0x000fe2000c0008ff */
[----:B------:R-:W-:Y:S02]  /*80e0*/  R2UR UR8, R6 ;  /* 0x00000000060872ca */ /* 0x000fe400000e0000 */
[----:B------:R-:W-:Y:S01]  /*80f0*/  R2UR UR9, R7 ;  /* 0x00000000070972ca */ /* 0x000fe200000e0000 */
[----:B------:R-:W-:Y:S02]  /*8100*/  WARPGROUP.DEPBAR.LE gsb0, 0x0 ;  /* 0x00008000000079c5 */ /* 0x000fe40000010000 */
[----:B------:R-:W-:-:S06]  /*8110*/  WARPGROUP.ARRIVE ;  /* 0x00000000000079c5 */ /* 0x000fcc0000000000 */
[----:B------:R-:W-:Y:S01]  /*8120*/  QGMMA.64x32x32.F32.E4M3.E4M3 R24, gdesc[UR12], RZ, !UPT, gsb0 ;  /* 0x006000000c1879f3 */ /* 0x000fe2000c0008ff */
[----:B--2---:R-:W-:-:S04]  /*8130*/  IMAD.IADD R9, R0, 0x1, R105 ;  /* 0x0000000100097824 */ /* 0x004fc800078e0269 */
[----:B------:R-:W-:Y:S02]  /*8140*/  IMAD R12, R104, -0xa0, R9 ;  /* 0xffffff60680c7824 */ /* 0x000fe400078e0209 */
[----:B------:R-:W-:-:S03]  /*8150*/  IMAD.MOV.U32 R9, RZ, RZ, -0x7fffffe0 ;  /* 0x80000020ff097424 */ /* 0x000fc600078e00ff */
[C---:B------:R-:W-:Y:S02]  /*8160*/  ISETP.GT.AND P5, PT, R12.reuse, RZ, PT ;  /* 0x000000ff0c00720c */ /* 0x040fe40003fa4270 */
[C---:B------:R-:W-:Y:S02]  /*8170*/  ISETP.GT.AND P6, PT, R12.reuse, 0x1, PT ;  /* 0x000000010c00780c */ /* 0x040fe40003fc4270 */
[C---:B------:R-:W-:Y:S02]  /*8180*/  ISETP.GT.AND P1, PT, R12.reuse, 0x8, PT ;  /* 0x000000080c00780c */ /* 0x040fe40003f24270 */
[C---:B------:R-:W-:Y:S02]  /*8190*/  ISETP.GT.AND P4, PT, R12.reuse, 0x9, PT ;  /* 0x000000090c00780c */ /* 0x040fe40003f84270 */
[C---:B------:R-:W-:Y:S02]  /*81a0*/  ISETP.GT.AND P3, PT, R12.reuse, 0x10, PT ;  /* 0x000000100c00780c */ /* 0x040fe40003f64270 */
[----:B------:R-:W-:-:S02]  /*81b0*/  ISETP.GT.AND P2, PT, R12, 0x11, PT ;  /* 0x000000110c00780c */ /* 0x000fc40003f44270 */
[----:B------:R-:W-:Y:S01]  /*81c0*/  ISETP.GT.AND P0, PT, R12, 0x79, PT ;  /* 0x000000790c00780c */ /* 0x000fe20003f04270 */
[----:B------:R-:W-:Y:S02]  /*81d0*/  WARPGROUP.DEPBAR.LE gsb0, 0x0 ;  /* 0x00008000000079c5 */ /* 0x000fe40000010000 */
[----:B------:R-:W-:-:S06]  /*81e0*/  WARPGROUP.ARRIVE ;  /* 0x00000000000079c5 */ /* 0x000fcc0000000000 */
[----:B------:R-:W-:Y:S03]  /*81f0*/  QGMMA.64x32x32.F32.E4M3.E4M3 R88, gdesc[UR16], R88, gsb0 ;  /* 0x00600000105879f3 */ /* 0x000fe60008000858 */
[----:B------:R-:W-:Y:S02]  /*8200*/  WARPGROUP.DEPBAR.LE gsb0, 0x0 ;  /* 0x00008000000079c5 */ /* 0x000fe40000010000 */
[----:B------:R-:W-:Y:S01]  /*8210*/  WARPGROUP.ARRIVE ;  /* 0x00000000000079c5 */ /* 0x000fe20000000000 */
[----:B------:R-:W-:Y:S02]  /*8220*/  FSEL R13, R88, -INF , P5 ;  /* 0xff800000580d7808 */ /* 0x000fe40002800000 */
[----:B------:R-:W-:Y:S02]  /*8230*/  FSEL R89, R89, -INF , P6 ;  /* 0xff80000059597808 */ /* 0x000fe40003000000 */
[----:B------:R-:W-:Y:S01]  /*8240*/  FSEL R15, R92, -INF , P1 ;  /* 0xff8000005c0f7808 */ /* 0x000fe20000800000 */
[----:B------:R-:W-:Y:S01]  /*8250*/  QGMMA.64x32x32.F32.E4M3.E4M3 R72, gdesc[UR4], R72, gsb0 ;  /* 0x00600000044879f3 */ /* 0x000fe20008000848 */
[----:B------:R-:W-:Y:S01]  /*8260*/  R2UR UR6, R10 ;  /* 0x000000000a0672ca */ /* 0x000fe200000e0000 */
[----:B------:R-:W-:Y:S01]  /*8270*/  VIADD R10, R8, 0x182 ;  /* 0x00000182080a7836 */ /* 0x000fe20000000000 */
[----:B------:R-:W-:Y:S01]  /*8280*/  R2UR UR7, R11 ;  /* 0x000000000b0772ca */ /* 0x000fe200000e0000 */
[----:B------:R-:W-:Y:S01]  /*8290*/  IMAD.MOV.U32 R11, RZ, RZ, -0x7fffffe0 ;  /* 0x80000020ff0b7424 */ /* 0x000fe200078e00ff */
[----:B------:R-:W-:Y:S01]  /*82a0*/  R2UR UR4, R6 ;  /* 0x00000000060472ca */ /* 0x000fe200000e0000 */
[----:B------:R-:W-:Y:S01]  /*82b0*/  VIADD R8, R8, 0x202 ;  /* 0x0000020208087836 */ /* 0x000fe20000000000 */
[----:B------:R-:W-:-:S02]  /*82c0*/  R2UR UR5, R7 ;  /* 0x00000000070572ca */ /* 0x000fc400000e0000 */
[----:B------:R-:W-:Y:S02]  /*82d0*/  R2UR UR10, R10 ;  /* 0x000000000a0a72ca */ /* 0x000fe400000e0000 */
[----:B------:R-:W-:Y:S02]  /*82e0*/  R2UR UR11, R11 ;  /* 0x000000000b0b72ca */ /* 0x000fe400000e0000 */
[----:B------:R-:W-:Y:S02]  /*82f0*/  FMNMX.FTZ R0, R13, R89, !PT ;  /* 0x000000590d007209 */ /* 0x000fe40007810000 */
        /* <DEDUP_REMOVED lines=13> */
[----:B------:R-:W-:Y:S02]  /*83d0*/  FSEL R101, R101, -INF , P6 ;  /* 0xff80000065657808 */ /* 0x000fe40003000000 */
[----:B------:R-:W-:-:S02]  /*83e0*/  ISETP.GT.AND P4, PT, R12, 0x20, PT ;  /* 0x000000200c00780c */ /* 0x000fc40003f84270 */
[----:B------:R-:W-:Y:S02]  /*83f0*/  FMNMX.FTZ R0, R113, R0, !PT ;  /* 0x0000000071007209 */ /* 0x000fe40007810000 */
[----:B------:R-:W-:Y:S02]  /*8400*/  FSEL R107, R98, -INF , P3 ;  /* 0xff800000626b7808 */ /* 0x000fe40001800000 */
[----:B------:R-:W-:Y:S02]  /*8410*/  ISETP.GT.AND P3, PT, R12, 0x21, PT ;  /* 0x000000210c00780c */ /* 0x000fe40003f64270 */
[----:B------:R-:W-:Y:S02]  /*8420*/  FMNMX.FTZ R0, R101, R0, !PT ;  /* 0x0000000065007209 */ /* 0x000fe40007810000 */
[----:B------:R-:W-:Y:S02]  /*8430*/  FSEL R21, R94, -INF , P1 ;  /* 0xff8000005e157808 */ /* 0x000fe40000800000 */
[----:B------:R-:W-:-:S02]  /*8440*/  ISETP.GT.AND P1, PT, R12, 0x28, PT ;  /* 0x000000280c00780c */ /* 0x000fc40003f24270 */
[----:B------:R-:W-:Y:S02]  /*8450*/  FSEL R99, R99, -INF , P2 ;  /* 0xff80000063637808 */ /* 0x000fe40001000000 */
[----:B------:R-:W-:Y:S01]  /*8460*/  ISETP.GT.AND P2, PT, R12, 0x29, PT ;  /* 0x000000290c00780c */ /* 0x000fe20003f44270 */
[----:B------:R-:W-:Y:S02]  /*8470*/  WARPGROUP.DEPBAR.LE gsb0, 0x0 ;  /* 0x00008000000079c5 */ /* 0x000fe40000010000 */
[----:B------:R-:W-:Y:S01]  /*8480*/  WARPGROUP.ARRIVE ;  /* 0x00000000000079c5 */ /* 0x000fe20000000000 */
[----:B------:R-:W-:Y:S02]  /*8490*/  FSEL R115, R72, -INF , P4 ;  /* 0xff80000048737808 */ /* 0x000fe40002000000 */
[----:B------:R-:W-:Y:S02]  /*84a0*/  FSEL R73, R73, -INF , P3 ;  /* 0xff80000049497808 */ /* 0x000fe40001800000 */
[----:B------:R-:W-:Y:S01]  /*84b0*/  FMNMX.FTZ R0, R115, R0, !PT ;  /* 0x0000000073007209 */ /* 0x000fe20007810000 */
[----:B------:R-:W-:Y:S01]  /*84c0*/  QGMMA.64x32x32.F32.E4M3.E4M3 R56, gdesc[UR4], R56, gsb0 ;  /* 0x00600000043879f3 */ /* 0x000fe20008000838 */
[----:B------:R-:W-:-:S02]  /*84d0*/  R2UR UR7, R9 ;  /* 0x00000000090772ca */ /* 0x000fc400000e0000 */
[----:B------:R-:W-:Y:S02]  /*84e0*/  FSEL R9, R76, -INF , P1 ;  /* 0xff8000004c097808 */ /* 0x000fe40000800000 */
[----:B------:R-:W-:Y:S02]  /*84f0*/  FMNMX.FTZ R0, R73, R0, !PT ;  /* 0x0000000049007209 */ /* 0x000fe40007810000 */
[----:B------:R-:W-:Y:S02]  /*8500*/  FSEL R103, R103, -INF , P6 ;  /* 0xff80000067677808 */ /* 0x000fe40003000000 */
[----:B------:R-:W-:Y:S02]  /*8510*/  ISETP.GT.AND P6, PT, R12, 0x30, PT ;  /* 0x000000300c00780c */ /* 0x000fe40003fc4270 */
        /* <DEDUP_REMOVED lines=10> */
[----:B------:R-:W-:Y:S02]  /*85c0*/  R2UR UR6, R8 ;  /* 0x00000000080672ca */ /* 0x000fe400000e0000 */
[----:B------:R-:W-:Y:S02]  /*85d0*/  R2UR UR4, R6 ;  /* 0x00000000060472ca */ /* 0x000fe400000e0000 */
[----:B------:R-:W-:Y:S02]  /*85e0*/  R2UR UR5, R7 ;  /* 0x00000000070572ca */ /* 0x000fe400000e0000 */
        /* <DEDUP_REMOVED lines=11> */
[----:B------:R-:W-:Y:S01]  /*86a0*/  FSEL R85, R82, -INF , P6 ;  /* 0xff80000052557808 */ /* 0x000fe20003000000 */
[----:B------:R-:W-:Y:S02]  /*86b0*/  WARPGROUP.DEPBAR.LE gsb0, 0x0 ;  /* 0x00008000000079c5 */ /* 0x000fe40000010000 */
[----:B------:R-:W-:Y:S01]  /*86c0*/  WARPGROUP.ARRIVE ;  /* 0x00000000000079c5 */ /* 0x000fe20000000000 */
[----:B------:R-:W-:-:S02]  /*86d0*/  FSEL R127, R56, -INF , P1 ;  /* 0xff800000387f7808 */ /* 0x000fc40000800000 */
[C---:B------:R-:W-:Y:S02]  /*86e0*/  ISETP.GT.AND P6, PT, R12.reuse, 0x48, PT ;  /* 0x000000480c00780c */ /* 0x040fe40003fc4270 */
[----:B------:R-:W-:Y:S01]  /*86f0*/  FSEL R57, R57, -INF , P2 ;  /* 0xff80000039397808 */ /* 0x000fe20001000000 */
[----:B------:R-:W-:Y:S01]  /*8700*/  QGMMA.64x32x32.F32.E4M3.E4M3 R40, gdesc[UR8], R40, gsb0 ;  /* 0x00600000082879f3 */ /* 0x000fe20008000828 */
        /* <DEDUP_REMOVED lines=23> */
[----:B------:R-:W-:Y:S02]  /*8880*/  FSEL R69, R69, -INF , P2 ;  /* 0xff80000045457808 */ /* 0x000fe40001000000 */
[----:B------:R-:W-:Y:S02]  /*8890*/  FMNMX.FTZ R0, R137, R0, !PT ;  /* 0x0000000089007209 */ /* 0x000fe40007810000 */
[----:B------:R-:W-:Y:S02]  /*88a0*/  FSEL R63, R63, -INF , P5 ;  /* 0xff8000003f3f7808 */ /* 0x000fe40002800000 */
[----:B------:R-:W-:Y:S02]  /*88b0*/  ISETP.GT.AND P5, PT, R12, 0x61, PT ;  /* 0x000000610c00780c */ /* 0x000fe40003fa4270 */
[----:B------:R-:W-:-:S02]  /*88c0*/  FMNMX.FTZ R0, R69, R0, !PT ;  /* 0x0000000045007209 */ /* 0x000fc40007810000 */
        /* <DEDUP_REMOVED lines=25> */
[----:B------:R-:W-:Y:S02]  /*8a60*/  FMNMX.FTZ R0, R49, R0, !PT ;  /* 0x0000000031007209 */ /* 0x000fe40007810000 */
[----:B------:R-:W-:-:S02]  /*8a70*/  FSEL R43, R43, -INF , P5 ;  /* 0xff8000002b2b7808 */ /* 0x000fc40002800000 */
[C---:B------:R-:W-:Y:S02]  /*8a80*/  ISETP.GT.AND P5, PT, R12.reuse, 0x80, PT ;  /* 0x000000800c00780c */ /* 0x040fe40003fa4270 */
[----:B------:R-:W-:Y:S02]  /*8a90*/  FSEL R53, R53, -INF , P0 ;  /* 0xff80000035357808 */ /* 0x000fe40000000000 */
[----:B------:R-:W-:Y:S02]  /*8aa0*/  FMNMX.FTZ R0, R155, R0, !PT ;  /* 0x000000009b007209 */ /* 0x000fe40007810000 */
[----:B------:R-:W-:Y:S02]  /*8ab0*/  ISETP.GT.AND P0, PT, R12, 0x81, PT ;  /* 0x000000810c00780c */ /* 0x000fe40003f04270 */
[----:B------:R-:W-:Y:S02]  /*8ac0*/  FMNMX.FTZ R0, R53, R0, !PT ;  /* 0x0000000035007209 */ /* 0x000fe40007810000 */
[----:B------:R-:W-:-:S02]  /*8ad0*/  FSEL R50, R50, -INF , P1 ;  /* 0xff80000032327808 */ /* 0x000fc40000800000 */
[C---:B------:R-:W-:Y:S02]  /*8ae0*/  ISETP.GT.AND P1, PT, R12.reuse, 0x88, PT ;  /* 0x000000880c00780c */ /* 0x040fe40003f24270 */
[----:B------:R-:W-:Y:S02]  /*8af0*/  FSEL R51, R51, -INF , P2 ;  /* 0xff80000033337808 */ /* 0x000fe40001000000 */
[C---:B------:R-:W-:Y:S02]  /*8b00*/  ISETP.GT.AND P2, PT, R12.reuse, 0x89, PT ;  /* 0x000000890c00780c */ /* 0x040fe40003f44270 */
[----:B------:R-:W-:Y:S02]  /*8b10*/  FSEL R47, R47, -INF , P3 ;  /* 0xff8000002f2f7808 */ /* 0x000fe40001800000 */
[----:B------:R-:W-:Y:S01]  /*8b20*/  ISETP.GT.AND P3, PT, R12, 0x90, PT ;  /* 0x000000900c00780c */ /* 0x000fe20003f64270 */
[----:B------:R-:W-:Y:S02]  /*8b30*/  WARPGROUP.DEPBAR.LE gsb0, 0x0 ;  /* 0x00008000000079c5 */ /* 0x000fe40000010000 */
[----:B------:R-:W-:-:S02]  /*8b40*/  FSEL R24, R24, -INF , P5 ;  /* 0xff80000018187808 */ /* 0x000fc40002800000 */
[----:B------:R-:W-:Y:S02]  /*8b50*/  FSEL R25, R25, -INF , P0 ;  /* 0xff80000019197808 */ /* 0x000fe40000000000 */
[----:B------:R-:W-:Y:S02]  /*8b60*/  FMNMX.FTZ R0, R24, R0, !PT ;  /* 0x0000000018007209 */ /* 0x000fe40007810000 */
[----:B------:R-:W-:Y:S02]  /*8b70*/  FSEL R28, R28, -INF , P1 ;  /* 0xff8000001c1c7808 */ /* 0x000fe40000800000 */
[----:B------:R-:W-:Y:S02]  /*8b80*/  FMNMX.FTZ R0, R25, R0, !PT ;  /* 0x0000000019007209 */ /* 0x000fe40007810000 */
[----:B------:R-:W-:Y:S02]  /*8b90*/  FSEL R29, R29, -INF , P2 ;  /* 0xff8000001d1d7808 */ /* 0x000fe40001000000 */
[----:B------:R-:W-:-:S02]  /*8ba0*/  FMNMX.FTZ R0, R28, R0, !PT ;  /* 0x000000001c007209 */ /* 0x000fc40007810000 */
[----:B------:R-:W-:Y:S02]  /*8bb0*/  FSEL R153, R46, -INF , P4 ;  /* 0xff8000002e997808 */ /* 0x000fe40002000000 */
[----:B------:R-:W-:Y:S02]  /*8bc0*/  FSEL R32, R32, -INF , P3 ;  /* 0xff80000020207808 */ /* 0x000fe40001800000 */
[----:B------:R-:W-:Y:S02]  /*8bd0*/  FMNMX.FTZ R0, R29, R0, !PT ;  /* 0x000000001d007209 */ /* 0x000fe40007810000 */
[----:B------:R-:W-:Y:S02]  /*8be0*/  ISETP.GT.AND P4, PT, R12, 0x91, PT ;  /* 0x000000910c00780c */ /* 0x000fe40003f84270 */
[----:B------:R-:W-:Y:S02]  /*8bf0*/  FMNMX.FTZ R0, R32, R0, !PT ;  /* 0x0000000020007209 */ /* 0x000fe40007810000 */
[----:B------:R-:W-:-:S02]  /*8c00*/  FSEL R8, R33, -INF , P4 ;  /* 0xff80000021087808 */ /* 0x000fc40002000000 */
[----:B------:R-:W-:Y:S02]  /*8c10*/  ISETP.GT.AND P5, PT, R12, 0x98, PT ;  /* 0x000000980c00780c */ /* 0x000fe40003fa4270 */
[----:B------:R-:W-:Y:S02]  /*8c20*/  FMNMX.FTZ R0, R8, R0, !PT ;  /* 0x0000000008007209 */ /* 0x000fe40007810000 */
[----:B------:R-:W-:Y:S02]  /*8c30*/  FSEL R33, R36, -INF , P5 ;  /* 0xff80000024217808 */ /* 0x000fe40002800000 */
[----:B------:R-:W-:Y:S02]  /*8c40*/  ISETP.GT.AND P6, PT, R12, 0x99, PT ;  /* 0x000000990c00780c */ /* 0x000fe40003fc4270 */
[----:B------:R-:W-:Y:S02]  /*8c50*/  FMNMX.FTZ R0, R33, R0, !PT ;  /* 0x0000000021007209 */ /* 0x000fe40007810000 */
[----:B------:R-:W-:-:S02]  /*8c60*/  FSEL R37, R37, -INF , P6 ;  /* 0xff80000025257808 */ /* 0x000fc40003000000 */
[----:B------:R-:W-:Y:S02]  /*8c70*/  P2R R40, PR, RZ, 0x1 ;  /* 0x00000001ff287803 */ /* 0x000fe40000000000 */
[----:B------:R-:W-:Y:S02]  /*8c80*/  FMNMX.FTZ R20, R37, R0, !PT ;  /* 0x0000000025147209 */ /* 0x000fe40007810000 */
[----:B------:R-:W-:Y:S02]  /*8c90*/  ISETP.GT.AND P0, PT, R12, 0x80, PT ;  /* 0x000000800c00780c */ /* 0x000fe40003f04270 */
[----:B------:R-:W-:Y:S01]  /*8ca0*/  P2R R42, PR, RZ, 0x8 ;  /* 0x00000008ff2a7803 */ /* 0x000fe20000000000 */
[----:B------:R-:W0:Y:S01]  /*8cb0*/  SHFL.BFLY PT, R0, R20, 0x2, 0x1f ;  /* 0x0c401f0014007f89 */ /* 0x000e2200000e0000 */
[----:B------:R-:W-:Y:S02]  /*8cc0*/  FSEL R26, R26, -INF , P0 ;  /* 0xff8000001a1a7808 */ /* 0x000fe40000000000 */
[----:B------:R-:W-:-:S02]  /*8cd0*/  ISETP.NE.AND P0, PT, R40, RZ, PT ;  /* 0x000000ff2800720c */ /* 0x000fc40003f05270 */
[----:B------:R-:W-:Y:S02]  /*8ce0*/  FMNMX.FTZ R40, R11, R91, !PT ;  /* 0x0000005b0b287209 */ /* 0x000fe40007810000 */
[----:B------:R-:W-:Y:S02]  /*8cf0*/  P2R R44, PR, RZ, 0x4 ;  /* 0x00000004ff2c7803 */ /* 0x000fe40000000000 */
[----:B------:R-:W-:Y:S02]  /*8d00*/  FMNMX.FTZ R40, R21, R40, !PT ;  /* 0x0000002815287209 */ /* 0x000fe40007810000 */
[----:B------:R-:W-:Y:S02]  /*8d10*/  ISETP.GT.AND P2, PT, R12, 0x78, PT ;  /* 0x000000780c00780c */ /* 0x000fe40003f44270 */
[----:B------:R-:W-:Y:S02]  /*8d20*/  P2R R46, PR, RZ, 0x2 ;  /* 0x00000002ff2e7803 */ /* 0x000fe40000000000 */
[----:B------:R-:W-:-:S02]  /*8d30*/  FSEL R54, R54, -INF , P2 ;  /* 0xff80000036367808 */ /* 0x000fc40001000000 */
[----:B------:R-:W-:Y:S02]  /*8d40*/  ISETP.NE.AND P2, PT, R44, RZ, PT ;  /* 0x000000ff2c00720c */ /* 0x000fe40003f45270 */
[----:B------:R-:W-:Y:S02]  /*8d50*/  ISETP.GT.AND P1, PT, R12, 0x79, PT ;  /* 0x000000790c00780c */ /* 0x000fe40003f24270 */
[----:B------:R-:W-:Y:S02]  /*8d60*/  FSEL R27, R27, -INF , P0 ;  /* 0xff8000001b1b7808 */ /* 0x000fe40000000000 */
[----:B------:R-:W-:Y:S02]  /*8d70*/  FSEL R55, R55, -INF , P1 ;  /* 0xff80000037377808 */ /* 0x000fe40000800000 */
[----:B0-----:R-:W-:Y:S02]  /*8d80*/  FMNMX.FTZ R36, R20, R0, !PT ;  /* 0x0000000014247209 */ /* 0x001fe40007810000 */
[----:B------:R-:W-:-:S02]  /*8d90*/  ISETP.NE.AND P1, PT, R46, RZ, PT ;  /* 0x000000ff2e00720c */ /* 0x000fc40003f25270 */
[----:B------:R-:W-:Y:S01]  /*8da0*/  FSEL R31, R31, -INF , P2 ;  /* 0xff8000001f1f7808 */ /* 0x000fe20001000000 */
[----:B------:R-:W0:Y:S01]  /*8db0*/  SHFL.BFLY PT, R0, R36, 0x1, 0x1f ;  /* 0x0c201f0024007f89 */ /* 0x000e2200000e0000 */
[----:B------:R-:W-:Y:S02]  /*8dc0*/  ISETP.NE.AND P0, PT, R14, RZ, PT ;  /* 0x000000ff0e00720c */ /* 0x000fe40003f05270 */
[----:B------:R-:W-:Y:S02]  /*8dd0*/  FSEL R35, R35, -INF , P4 ;  /* 0xff80000023237808 */ /* 0x000fe40002000000 */
[----:B------:R-:W-:-:S13]  /*8de0*/  ISETP.NE.AND P2, PT, R106, RZ, PT ;  /* 0x000000ff6a00720c */ /* 0x000fda0003f45270 */
[----:B------:R-:W-:Y:S01]  /*8df0*/  @!P2 VIADD R3, R3, 0x13240 ;  /* 0x000132400303a836 */ /* 0x000fe20000000000 */
[----:B0-----:R-:W-:-:S04]  /*8e00*/  FMNMX.FTZ R0, R36, R0, !PT ;  /* 0x0000000024007209 */ /* 0x001fc80007810000 */
[----:B------:R-:W-:Y:S01]  /*8e10*/  FSETP.NEU.FTZ.AND P3, PT, R0, -INF , PT ;  /* 0xff8000000000780b */ /* 0x000fe20003f7d000 */
[----:B------:R-:W-:-:S05]  /*8e20*/  FFMA.FTZ R10, R2, R0, -8 ;  /* 0xc1000000020a7423 */ /* 0x000fca0000010000 */
[----:B------:R-:W-:Y:S02]  /*8e30*/  FSEL R10, R10, RZ, P3 ;  /* 0x000000ff0a0a7208 */ /* 0x000fe40001800000 */
[----:B------:R-:W-:Y:S02]  /*8e40*/  ISETP.NE.AND P3, PT, R42, RZ, PT ;  /* 0x000000ff2a00720c */ /* 0x000fe40003f65270 */
[----:B------:R-:W-:Y:S01]  /*8e50*/  FMNMX.FTZ R42, R95, R40, !PT ;  /* 0x000000285f2a7209 */ /* 0x000fe20007810000 */
[----:B------:R-:W-:-:S01]  /*8e60*/  FFMA.FTZ R9, R2, R9, -R10 ;  /* 0x0000000902097223 */ /* 0x000fc2000001080a */
[--C-:B------:R-:W-:Y:S01]  /*8e70*/  FFMA.FTZ R36, R2, R113, -R10.reuse ;  /* 0x0000007102247223 */ /* 0x100fe2000001080a */
[----:B------:R-:W-:Y:S01]  /*8e80*/  FSEL R113, R30, -INF , P1 ;  /* 0xff8000001e717808 */ /* 0x000fe20000800000 */
[C-C-:B------:R-:W-:Y:S01]  /*8e90*/  FFMA.FTZ R115, R2.reuse, R115, -R10.reuse ;  /* 0x0000007302737223 */ /* 0x140fe2000001080a */
[----:B------:R-:W-:Y:S01]  /*8ea0*/  FMNMX.FTZ R42, R107, R42, !PT ;  /* 0x0000002a6b2a7209 */ /* 0x000fe20007810000 */
[C-C-:B------:R-:W-:Y:S01]  /*8eb0*/  FFMA.FTZ R14, R2.reuse, R15, -R10.reuse ;  /* 0x0000000f020e7223 */ /* 0x140fe2000001080a */
[----:B------:R-:W-:-:S01]  /*8ec0*/  FFMA.FTZ R15, R2, R93, -R10 ;  /* 0x0000005d020f7223 */ /* 0x000fc2000001080a */
[----:B------:R0:W-:Y:S01]  /*8ed0*/  MUFU.EX2 R40, R115 ;  /* 0x0000007300287308 */ /* 0x0001e20000000800 */
[----:B------:R-:W-:Y:S01]  /*8ee0*/  FMNMX.FTZ R42, R99, R42, !PT ;  /* 0x0000002a632a7209 */ /* 0x000fe20007810000 */
[C-C-:B------:R-:W-:Y:S01]  /*8ef0*/  FFMA.FTZ R93, R2.reuse, R101, -R10.reuse ;  /* 0x00000065025d7223 */ /* 0x140fe2000001080a */
[----:B------:R-:W-:-:S01]  /*8f00*/  FFMA.FTZ R101, R2, R117, -R10 ;  /* 0x0000007502657223 */ /* 0x000fc2000001080a */
[----:B------:R-:W-:Y:S01]  /*8f10*/  FSEL R117, R38, -INF , P5 ;  /* 0xff80000026757808 */ /* 0x000fe20002800000 */
[----:B------:R-:W-:-:S01]  /*8f20*/  FFMA.FTZ R64, R2, R41, -R10 ;  /* 0x0000002902407223 */ /* 0x000fc2000001080a */
[----:B------:R-:W-:Y:S01]  /*8f30*/  FMNMX.FTZ R42, R97, R42, !PT ;  /* 0x0000002a612a7209 */ /* 0x000fe20007810000 */
[----:B------:R-:W-:-:S01]  /*8f40*/  FFMA.FTZ R119, R2, R119, -R10 ;  /* 0x0000007702777223 */ /* 0x000fc2000001080a */
[----:B------:R-:W-:Y:S01]  /*8f50*/  FSEL R41, R39, -INF , P6 ;  /* 0xff80000027297808 */ /* 0x000fe20003000000 */
[----:B------:R-:W-:-:S01]  /*8f60*/  FFMA.FTZ R12, R2, R13, -R10 ;  /* 0x0000000d020c7223 */ /* 0x000fc2000001080a */
[----:B------:R-:W-:Y:S01]  /*8f70*/  FMNMX.FTZ R44, R103, R42, !PT ;  /* 0x0000002a672c7209 */ /* 0x000fe20007810000 */
[----:B------:R-:W-:-:S01]  /*8f80*/  FFMA.FTZ R13, R2, R89, -R10 ;  /* 0x00000059020d7223 */ /* 0x000fc2000001080a */
[----:B------:R-:W-:Y:S01]  /*8f90*/  MUFU.EX2 R42, R9 ;  /* 0x00000009002a7308 */ /* 0x000fe20000000800 */
[----:B0-----:R-:W-:Y:S01]  /*8fa0*/  FSEL R115, R34, -INF , P3 ;  /* 0xff80000022737808 */ /* 0x001fe20001800000 */
[C-C-:B------:R-:W-:Y:S01]  /*8fb0*/  FFMA.FTZ R20, R2.reuse, R109, -R10.reuse ;  /* 0x0000006d02147223 */ /* 0x140fe2000001080a */
[----:B------:R-:W-:Y:S01]  /*8fc0*/  FMNMX.FTZ R44, R77, R44, !PT ;  /* 0x0000002c4d2c7209 */ /* 0x000fe20007810000 */
[C-C-:B------:R-:W-:Y:S01]  /*8fd0*/  FFMA.FTZ R89, R2.reuse, R111, -R10.reuse ;  /* 0x0000006f02597223 */ /* 0x140fe2000001080a */
[----:B------:R-:W-:-:S01]  /*8fe0*/  FFMA.FTZ R73, R2, R73, -R10 ;  /* 0x0000004902497223 */ /* 0x000fc2000001080a */
        /* <DEDUP_REMOVED lines=11> */
[----:B------:R0:W-:Y:S01]  /*90a0*/  MUFU.EX2 R44, R119 ;  /* 0x00000077002c7308 */ /* 0x0001e20000000800 */
[----:B------:R-:W-:-:S01]  /*90b0*/  FFMA.FTZ R65, R2, R65, -R10 ;  /* 0x0000004102417223 */ /* 0x000fc2000001080a */
[----:B------:R-:W-:Y:S01]  /*90c0*/  FMNMX.FTZ R46, R85, R46, !PT ;  /* 0x0000002e552e7209 */ /* 0x000fe20007810000 */
[----:B------:R-:W-:-:S01]  /*90d0*/  FFMA.FTZ R137, R2, R137, -R10 ;  /* 0x0000008902897223 */ /* 0x000fc2000001080a */
[C-C-:B------:R-:W-:Y:S01]  /*90e0*/  FFMA.FTZ R69, R2.reuse, R69, -R10.reuse ;  /* 0x0000004502457223 */ /* 0x140fe2000001080a */
[----:B------:R-:W-:-:S01]  /*90f0*/  FFMA.FTZ R30, R2, R141, -R10 ;  /* 0x0000008d021e7223 */ /* 0x000fc2000001080a */
[----:B------:R-:W-:Y:S01]  /*9100*/  FMNMX.FTZ R46, R83, R46, !PT ;  /* 0x0000002e532e7209 */ /* 0x000fe20007810000 */
[----:B------:R-:W-:-:S01]  /*9110*/  FFMA.FTZ R34, R2, R147, -R10 ;  /* 0x0000009302227223 */ /* 0x000fc2000001080a */
[C-C-:B------:R-:W-:Y:S01]  /*9120*/  FFMA.FTZ R45, R2.reuse, R45, -R10.reuse ;  /* 0x0000002d022d7223 */ /* 0x140fe2000001080a */
[----:B0-----:R-:W-:-:S01]  /*9130*/  FFMA.FTZ R119, R2, R8, -R10 ;  /* 0x0000000802777223 */ /* 0x001fc2000001080a */
[----:B------:R-:W-:Y:S01]  /*9140*/  FMNMX.FTZ R46, R131, R46, !PT ;  /* 0x0000002e832e7209 */ /* 0x000fe20007810000 */
[----:B------:R-:W-:-:S01]  /*9150*/  FFMA.FTZ R8, R2, R33, -R10 ;  /* 0x0000002102087223 */ /* 0x000fc2000001080a */
[C-C-:B------:R-:W-:Y:S01]  /*9160*/  FFMA.FTZ R38, R2.reuse, R151, -R10.reuse ;  /* 0x0000009702267223 */ /* 0x140fe2000001080a */
        /* <DEDUP_REMOVED lines=11> */
[----:B------:R-:W-:Y:S02]  /*9220*/  MUFU.EX2 R12, R12 ;  /* 0x0000000c000c7308 */ /* 0x000fe40000000800 */
[----:B------:R-:W-:-:S04]  /*9230*/  FMNMX.FTZ R48, R139, R48, !PT ;  /* 0x000000308b307209 */ /* 0x000fc80007810000 */
[----:B------:R-:W-:Y:S02]  /*9240*/  FMNMX.FTZ R52, R63, R48, !PT ;  /* 0x000000303f347209 */ /* 0x000fe40007810000 */
[----:B------:R-:W-:Y:S02]  /*9250*/  MUFU.EX2 R13, R13 ;  /* 0x0000000d000d7308 */ /* 0x000fe40000000800 */
[----:B------:R-:W-:-:S04]  /*9260*/  FMNMX.FTZ R52, R143, R52, !PT ;  /* 0x000000348f347209 */ /* 0x000fc80007810000 */
[----:B------:R-:W-:Y:S02]  /*9270*/  FMNMX.FTZ R52, R67, R52, !PT ;  /* 0x0000003443347209 */ /* 0x000fe40007810000 */
[----:B------:R-:W-:Y:S02]  /*9280*/  MUFU.EX2 R14, R14 ;  /* 0x0000000e000e7308 */ /* 0x000fe40000000800 */
[----:B------:R-:W-:-:S04]  /*9290*/  FMNMX.FTZ R52, R145, R52, !PT ;  /* 0x0000003491347209 */ /* 0x000fc80007810000 */
[----:B------:R-:W-:Y:S02]  /*92a0*/  FMNMX.FTZ R56, R71, R52, !PT ;  /* 0x0000003447387209 */ /* 0x000fe40007810000 */
[----:B------:R-:W0:Y:S02]  /*92b0*/  MUFU.EX2 R15, R15 ;  /* 0x0000000f000f7308 */ /* 0x000e240000000800 */
[----:B------:R-:W-:-:S04]  /*92c0*/  FMNMX.FTZ R56, R149, R56, !PT ;  /* 0x0000003895387209 */ /* 0x000fc80007810000 */
[----:B------:R-:W-:Y:S02]  /*92d0*/  FMNMX.FTZ R56, R43, R56, !PT ;  /* 0x000000382b387209 */ /* 0x000fe40007810000 */
[----:B------:R-:W-:Y:S02]  /*92e0*/  MUFU.EX2 R39, R64 ;  /* 0x0000004000277308 */ /* 0x000fe40000000800 */
[----:B------:R-:W-:-:S04]  /*92f0*/  FMNMX.FTZ R56, R153, R56, !PT ;  /* 0x0000003899387209 */ /* 0x000fc80007810000 */
[----:B------:R-:W-:Y:S02]  /*9300*/  FMNMX.FTZ R9, R47, R56, !PT ;  /* 0x000000382f097209 */ /* 0x000fe40007810000 */
[----:B------:R-:W-:Y:S01]  /*9310*/  MUFU.EX2 R20, R20 ;  /* 0x0000001400147308 */ /* 0x000fe20000000800 */
[----:B0-----:R-:W-:Y:S02]  /*9320*/  F2FP.SATFINITE.E4M3.F32.PACK_AB_MERGE_C R152, R15, R14, RZ ;  /* 0x0000000e0f98723e */ /* 0x001fe400048070ff */
[----:B------:R-:W-:Y:S02]  /*9330*/  FMNMX.FTZ R58, R50, R9, !PT ;  /* 0x00000009323a7209 */ /* 0x000fe40007810000 */
[----:B------:R-:W-:Y:S02]  /*9340*/  F2FP.SATFINITE.E4M3.F32.PACK_AB_MERGE_C R152, R13, R12, R152 ;  /* 0x0000000c0d98723e */ /* 0x000fe40004807098 */
[----:B------:R-:W-:Y:S01]  /*9350*/  FMNMX.FTZ R9, R51, R58, !PT ;  /* 0x0000003a33097209 */ /* 0x000fe20007810000 */
[----:B------:R-:W-:Y:S03]  /*9360*/  MUFU.EX2 R89, R89 ;  /* 0x0000005900597308 */ /* 0x000fe60000000800 */
[----:B------:R-:W-:-:S04]  /*9370*/  FMNMX.FTZ R58, R54, R9, !PT ;  /* 0x00000009363a7209 */ /* 0x000fc80007810000 */
[----:B------:R-:W-:Y:S01]  /*9380*/  FMNMX.FTZ R9, R55, R58, !PT ;  /* 0x0000003a37097209 */ /* 0x000fe20007810000 */
[----:B------:R-:W-:Y:S03]  /*9390*/  MUFU.EX2 R36, R36 ;  /* 0x0000002400247308 */ /* 0x000fe60000000800 */
[----:B------:R-:W-:-:S04]  /*93a0*/  FMNMX.FTZ R60, R26, R9, !PT ;  /* 0x000000091a3c7209 */ /* 0x000fc80007810000 */
[----:B------:R-:W-:Y:S01]  /*93b0*/  FMNMX.FTZ R60, R27, R60, !PT ;  /* 0x0000003c1b3c7209 */ /* 0x000fe20007810000 */
[----:B------:R-:W0:Y:S03]  /*93c0*/  MUFU.EX2 R93, R93 ;  /* 0x0000005d005d7308 */ /* 0x000e260000000800 */
[----:B------:R-:W-:-:S04]  /*93d0*/  FMNMX.FTZ R60, R113, R60, !PT ;  /* 0x0000003c713c7209 */ /* 0x000fc80007810000 */
[----:B------:R-:W-:Y:S01]  /*93e0*/  FMNMX.FTZ R60, R31, R60, !PT ;  /* 0x0000003c1f3c7209 */ /* 0x000fe20007810000 */
[----:B------:R-:W-:Y:S03]  /*93f0*/  MUFU.EX2 R73, R73 ;  /* 0x0000004900497308 */ /* 0x000fe60000000800 */
[----:B------:R-:W-:-:S04]  /*9400*/  FMNMX.FTZ R60, R115, R60, !PT ;  /* 0x0000003c733c7209 */ /* 0x000fc80007810000 */
[----:B------:R-:W-:Y:S01]  /*9410*/  FMNMX.FTZ R60, R35, R60, !PT ;  /* 0x0000003c233c7209 */ /* 0x000fe20007810000 */
[----:B------:R-:W1:Y:S01]  /*9420*/  MUFU.EX2 R101, R101 ;  /* 0x0000006500657308 */ /* 0x000e620000000800 */
[----:B0-----:R-:W-:Y:S02]  /*9430*/  F2FP.SATFINITE.E4M3.F32.PACK_AB_MERGE_C R154, R93, R36, RZ ;  /* 0x000000245d9a723e */ /* 0x001fe400048070ff */
[----:B------:R-:W-:Y:S02]  /*9440*/  FMNMX.FTZ R60, R117, R60, !PT ;  /* 0x0000003c753c7209 */ /* 0x000fe40007810000 */
[----:B------:R-:W-:Y:S02]  /*9450*/  F2FP.SATFINITE.E4M3.F32.PACK_AB_MERGE_C R154, R89, R20, R154 ;  /* 0x00000014599a723e */ /* 0x000fe4000480709a */
[----:B------:R-:W-:Y:S01]  /*9460*/  FMNMX.FTZ R9, R41, R60, !PT ;  /* 0x0000003c29097209 */ /* 0x000fe20007810000 */
[----:B------:R-:W-:-:S01]  /*9470*/  FFMA.FTZ R60, R2, R155, -R10 ;  /* 0x0000009b023c7223 */ /* 0x000fc2000001080a */
[----:B------:R-:W-:Y:S03]  /*9480*/  MUFU.EX2 R109, R109 ;  /* 0x0000006d006d7308 */ /* 0x000fe60000000800 */
[----:B------:R-:W0:Y:S05]  /*9490*/  SHFL.BFLY PT, R62, R9, 0x2, 0x1f ;  /* 0x0c401f00093e7f89 */ /* 0x000e2a00000e0000 */
[----:B------:R-:W-:Y:S01]  /*94a0*/  MUFU.EX2 R46, R123 ;  /* 0x0000007b002e7308 */ /* 0x000fe20000000800 */
[----:B-1----:R-:W-:-:S04]  /*94b0*/  F2FP.SATFINITE.E4M3.F32.PACK_AB_MERGE_C R148, R101, R42, RZ ;  /* 0x0000002a6594723e */ /* 0x002fc800048070ff */
[----:B------:R-:W-:-:S03]  /*94c0*/  F2FP.SATFINITE.E4M3.F32.PACK_AB_MERGE_C R148, R73, R40, R148 ;  /* 0x000000284994723e */ /* 0x000fc60004807094 */
[----:B------:R-:W1:Y:S08]  /*94d0*/  MUFU.EX2 R111, R111 ;  /* 0x0000006f006f7308 */ /* 0x000e700000000800 */
[----:B------:R-:W-:Y:S01]  /*94e0*/  MUFU.EX2 R48, R127 ;  /* 0x0000007f00307308 */ /* 0x000fe20000000800 */
[----:B0-----:R-:W-:-:S05]  /*94f0*/  FMNMX.FTZ R62, R9, R62, !PT ;  /* 0x0000003e093e7209 */ /* 0x001fca0007810000 */
[----:B------:R-:W0:Y:S02]  /*9500*/  SHFL.BFLY PT, R9, R62, 0x1, 0x1f ;  /* 0x0c201f003e097f89 */ /* 0x000e2400000e0000 */
[----:B------:R-:W-:Y:S01]  /*9510*/  MUFU.EX2 R57, R57 ;  /* 0x0000003900397308 */ /* 0x000fe20000000800 */
[----:B-1----:R-:W-:-:S04]  /*9520*/  F2FP.SATFINITE.E4M3.F32.PACK_AB_MERGE_C R150, R111, R46, RZ ;  /* 0x0000002e6f96723e */ /* 0x002fc800048070ff */
[----:B------:R-:W-:-:S03]  /*9530*/  F2FP.SATFINITE.E4M3.F32.PACK_AB_MERGE_C R150, R109, R44, R150 ;  /* 0x0000002c6d96723e */ /* 0x000fc60004807096 */
[----:B------:R-:W-:Y:S08]  /*9540*/  MUFU.EX2 R52, R129 ;  /* 0x0000008100347308 */ /* 0x000ff00000000800 */
[----:B------:R-:W1:Y:S01]  /*9550*/  MUFU.EX2 R61, R61 ;  /* 0x0000003d003d7308 */ /* 0x000e620000000800 */
[----:B0-----:R-:W-:-:S07]  /*9560*/  FMNMX.FTZ R9, R62, R9, !PT ;  /* 0x000000093e097209 */ /* 0x001fce0007810000 */
[----:B------:R-:W-:Y:S01]  /*9570*/  MUFU.EX2 R56, R133 ;  /* 0x0000008500387308 */ /* 0x000fe20000000800 */
[----:B------:R-:W-:Y:S01]  /*9580*/  FSETP.NEU.FTZ.AND P1, PT, R9, -INF , PT ;  /* 0xff8000000900780b */ /* 0x000fe20003f3d000 */
[----:B------:R-:W-:-:S06]  /*9590*/  FFMA.FTZ R62, R2, R9, -8 ;  /* 0xc1000000023e7423 */ /* 0x000fcc0000010009 */
[----:B------:R-:W-:Y:S01]  /*95a0*/  MUFU.EX2 R65, R65 ;  /* 0x0000004100417308 */ /* 0x000fe20000000800 */
[----:B------:R-:W-:Y:S02]  /*95b0*/  FSEL R62, R62, RZ, P1 ;  /* 0x000000ff3e3e7208 */ /* 0x000fe40000800000 */
[----:B-1----:R-:W-:Y:S02]  /*95c0*/  F2FP.SATFINITE.E4M3.F32.PACK_AB_MERGE_C R136, R61, R52, RZ ;  /* 0x000000343d88723e */ /* 0x002fe400048070ff */
[----:B------:R-:W-:Y:S01]  /*95d0*/  ISETP.GE.AND P1, PT, R105, 0xa1, PT ;  /* 0x000000a16900780c */ /* 0x000fe20003f26270 */
[C-C-:B------:R-:W-:Y:S01]  /*95e0*/  FFMA.FTZ R10, R2.reuse, R11, -R62.reuse ;  /* 0x0000000b020a7223 */ /* 0x140fe2000001083e */
[----:B------:R-:W-:-:S01]  /*95f0*/  FFMA.FTZ R11, R2, R91, -R62 ;  /* 0x0000005b020b7223 */ /* 0x000fc2000001083e */
[C-C-:B------:R-:W-:Y:S01]  /*9600*/  FFMA.FTZ R21, R2.reuse, R21, -R62.reuse ;  /* 0x0000001502157223 */ /* 0x140fe2000001083e */
[----:B------:R-:W-:-:S01]  /*9610*/  FFMA.FTZ R66, R2, R95, -R62 ;  /* 0x0000005f02427223 */ /* 0x000fc2000001083e */
[C-C-:B------:R-:W-:Y:S01]  /*9620*/  FFMA.FTZ R37, R2.reuse, R107, -R62.reuse ;  /* 0x0000006b02257223 */ /* 0x140fe2000001083e */
[----:B------:R-:W-:-:S01]  /*9630*/  FFMA.FTZ R64, R2, R99, -R62 ;  /* 0x0000006302407223 */ /* 0x000fc2000001083e */
[----:B------:R-:W-:Y:S01]  /*9640*/  MUFU.EX2 R10, R10 ;  /* 0x0000000a000a7308 */ /* 0x000fe20000000800 */
[----:B------:R-:W-:-:S01]  /*9650*/  FFMA.FTZ R70, R2, R97, -R62 ;  /* 0x0000006102467223 */ /* 0x000fc2000001083e */
[----:B------:R-:W-:Y:S01]  /*9660*/  FFMA.FTZ R84, R2, R71, -R62 ;  /* 0x0000004702547223 */ /* 0x000fe2000001083e */
[----:B------:R-:W-:-:S01]  /*9670*/  FADD.FTZ R71, R12, R13 ;  /* 0x0000000d0c477221 */ /* 0x000fc20000010000 */
[C-C-:B------:R-:W-:Y:S01]  /*9680*/  FFMA.FTZ R91, R2.reuse, R103, -R62.reuse ;  /* 0x00000067025b7223 */ /* 0x140fe2000001083e */
[----:B------:R-:W-:-:S01]  /*9690*/  FFMA.FTZ R74, R2, R85, -R62 ;  /* 0x00000055024a7223 */ /* 0x000fc2000001083e */
[----:B------:R-:W-:Y:S01]  /*96a0*/  FFMA.FTZ R68, R2, R77, -R62 ;  /* 0x0000004d02447223 */ /* 0x000fe2000001083e */
[----:B------:R-:W-:-:S01]  /*96b0*/  FADD.FTZ R88, R14, R71 ;  /* 0x000000470e587221 */ /* 0x000fc20000010000 */
[----:B------:R-:W0:Y:S01]  /*96c0*/  MUFU.EX2 R11, R11 ;  /* 0x0000000b000b7308 */ /* 0x000e220000000800 */
[----:B------:R-:W-:-:S01]  /*96d0*/  FFMA.FTZ R72, R2, R81, -R62 ;  /* 0x0000005102487223 */ /* 0x000fc2000001083e */
[----:B------:R-:W-:Y:S01]  /*96e0*/  FFMA.FTZ R81, R2, R87, -R62 ;  /* 0x0000005702517223 */ /* 0x000fe2000001083e */
[----:B------:R-:W-:-:S01]  /*96f0*/  FADD.FTZ R87, R15, R88 ;  /* 0x000000580f577221 */ /* 0x000fc20000010000 */
[----:B------:R-:W-:Y:S01]  /*9700*/  @!P2 PRMT R71, RZ, 0x654, R3 ;  /* 0x00000654ff47a816 */ /* 0x000fe20000000003 */
[----:B------:R-:W-:-:S01]  /*9710*/  FFMA.FTZ R75, R2, R75, -R62 ;  /* 0x0000004b024b7223 */ /* 0x000fc2000001083e */
[----:B------:R-:W-:Y:S01]  /*9720*/  FFMA.FTZ R79, R2, R79, -R62 ;  /* 0x0000004f024f7223 */ /* 0x000fe2000001083e */
[----:B------:R-:W-:-:S01]  /*9730*/  FADD.FTZ R88, R20, R87 ;  /* 0x0000005714587221 */ /* 0x000fc20000010000 */
[----:B------:R-:W1:Y:S01]  /*9740*/  MUFU.EX2 R21, R21 ;  /* 0x0000001500157308 */ /* 0x000e620000000800 */
[----:B------:R2:W-:Y:S01]  /*9750*/  @!P2 SYNCS.ARRIVE.TRANS64.RED.A1T0 RZ, [R71+URZ], RZ ;  /* 0x000000ff47ffa9a7 */ /* 0x0005e2000810043f */
[----:B------:R-:W-:-:S01]  /*9760*/  FFMA.FTZ R77, R2, R83, -R62 ;  /* 0x00000053024d7223 */ /* 0x000fc2000001083e */
[C-C-:B------:R-:W-:Y:S01]  /*9770*/  FFMA.FTZ R78, R2.reuse, R131, -R62.reuse ;  /* 0x00000083024e7223 */ /* 0x140fe2000001083e */
[----:B------:R-:W-:-:S01]  /*9780*/  FFMA.FTZ R76, R2, R135, -R62 ;  /* 0x00000087024c7223 */ /* 0x000fc2000001083e */
[C-C-:B------:R-:W-:Y:S01]  /*9790*/  FFMA.FTZ R59, R2.reuse, R59, -R62.reuse ;  /* 0x0000003b023b7223 */ /* 0x140fe2000001083e */
[----:B------:R-:W-:-:S01]  /*97a0*/  FFMA.FTZ R83, R2, R139, -R62 ;  /* 0x0000008b02537223 */ /* 0x000fc2000001083e */
[----:B------:R-:W-:Y:S01]  /*97b0*/  FFMA.FTZ R86, R2, R63, -R62 ;  /* 0x0000003f02567223 */ /* 0x000fe2000001083e */
[----:B------:R-:W3:Y:S01]  /*97c0*/  MUFU.EX2 R66, R66 ;  /* 0x0000004200427308 */ /* 0x000ee20000000800 */
[----:B0-----:R-:W-:-:S01]  /*97d0*/  FADD.FTZ R82, R10, R11 ;  /* 0x0000000b0a527221 */ /* 0x001fc20000010000 */
[C-C-:B------:R-:W-:Y:S01]  /*97e0*/  FFMA.FTZ R80, R2.reuse, R67, -R62.reuse ;  /* 0x0000004302507223 */ /* 0x140fe2000001083e */
[----:B------:R-:W-:-:S01]  /*97f0*/  FFMA.FTZ R63, R2, R143, -R62 ;  /* 0x0000008f023f7223 */ /* 0x000fc2000001083e */
[C-C-:B------:R-:W-:Y:S01]  /*9800*/  FFMA.FTZ R67, R2.reuse, R145, -R62.reuse ;  /* 0x0000009102437223 */ /* 0x140fe2000001083e */
[----:B------:R-:W-:-:S01]  /*9810*/  FFMA.FTZ R149, R2, R149, -R62 ;  /* 0x0000009502957223 */ /* 0x000fc2000001083e */
[C-C-:B------:R-:W-:Y:S01]  /*9820*/  FFMA.FTZ R54, R2.reuse, R54, -R62.reuse ;  /* 0x0000003602367223 */ /* 0x140fe2000001083e */
[----:B------:R-:W-:-:S01]  /*9830*/  FFMA.FTZ R55, R2, R55, -R62 ;  /* 0x0000003702377223 */ /* 0x000fc2000001083e */
[----:B------:R-:W2:Y:S01]  /*9840*/  MUFU.EX2 R37, R37 ;  /* 0x0000002500257308 */ /* 0x000ea20000000800 */
[----:B-1----:R-:W-:-:S01]  /*9850*/  FADD.FTZ R85, R21, R82 ;  /* 0x0000005215557221 */ /* 0x002fc20000010000 */
[C-C-:B------:R-:W-:Y:S01]  /*9860*/  FFMA.FTZ R113, R2.reuse, R113, -R62.reuse ;  /* 0x0000007102717223 */ /* 0x140fe2000001083e */
[----:B------:R-:W-:-:S01]  /*9870*/  FFMA.FTZ R31, R2, R31, -R62 ;  /* 0x0000001f021f7223 */ /* 0x000fc2000001083e */
[C-C-:B------:R-:W-:Y:S01]  /*9880*/  FFMA.FTZ R115, R2.reuse, R115, -R62.reuse ;  /* 0x0000007302737223 */ /* 0x140fe2000001083e */
[----:B------:R-:W-:-:S01]  /*9890*/  FFMA.FTZ R35, R2, R35, -R62 ;  /* 0x0000002302237223 */ /* 0x000fc2000001083e */
[C-C-:B------:R-:W-:Y:S01]  /*98a0*/  FFMA.FTZ R117, R2.reuse, R117, -R62.reuse ;  /* 0x0000007502757223 */ /* 0x140fe2000001083e */
[----:B------:R-:W-:-:S01]  /*98b0*/  FFMA.FTZ R41, R2, R41, -R62 ;  /* 0x0000002902297223 */ /* 0x000fc2000001083e */
[----:B------:R-:W0:Y:S01]  /*98c0*/  MUFU.EX2 R64, R64 ;  /* 0x0000004000407308 */ /* 0x000e220000000800 */
[----:B---3--:R-:W-:-:S01]  /*98d0*/  FADD.FTZ R82, R66, R85 ;  /* 0x0000005542527221 */ /* 0x008fc20000010000 */
[----:B------:R-:W-:Y:S01]  /*98e0*/  FADD.FTZ R85, R89, R88 ;  /* 0x0000005859557221 */ /* 0x000fe20000010000 */
[----:B------:R-:W-:-:S02]  /*98f0*/  F2FP.SATFINITE.E4M3.F32.PACK_AB_MERGE_C R21, R66, R21, RZ ;  /* 0x000000154215723e */ /* 0x000fc400048070ff */
[----:B------:R-:W-:Y:S01]  /*9900*/  F2FP.SATFINITE.E4M3.F32.PACK_AB_MERGE_C R136, R57, R48, R136 ;  /* 0x000000303988723e */ /* 0x000fe20004807088 */
[----:B------:R-:W-:-:S01]  /*9910*/  FADD.FTZ R88, R36, R85 ;  /* 0x0000005524587221 */ /* 0x000fc20000010000 */
[----:B------:R-:W-:Y:S01]  /*9920*/  FFMA.FTZ R85, R2, R50, -R62 ;  /* 0x0000003202557223 */ /* 0x000fe2000001083e */
[----:B------:R-:W1:Y:S01]  /*9930*/  MUFU.EX2 R70, R70 ;  /* 0x0000004600467308 */ /* 0x000e620000000800 */
[----:B--2---:R-:W-:-:S01]  /*9940*/  FADD.FTZ R71, R37, R82 ;  /* 0x0000005225477221 */ /* 0x004fc20000010000 */
[C-C-:B------:R-:W-:Y:S01]  /*9950*/  FFMA.FTZ R82, R2.reuse, R43, -R62.reuse ;  /* 0x0000002b02527223 */ /* 0x140fe2000001083e */
[----:B------:R-:W-:-:S01]  /*9960*/  FFMA.FTZ R43, R2, R153, -R62 ;  /* 0x00000099022b7223 */ /* 0x000fc2000001083e */
[----:B------:R-:W-:-:S04]  /*9970*/  F2FP.SATFINITE.E4M3.F32.PACK_AB_MERGE_C R153, R11, R10, R21 ;  /* 0x0000000a0b99723e */ /* 0x000fc80004807015 */
[----:B------:R-:W2:Y:S01]  /*9980*/  MUFU.EX2 R91, R91 ;  /* 0x0000005b005b7308 */ /* 0x000ea20000000800 */
[----:B0-----:R-:W-:-:S01]  /*9990*/  FADD.FTZ R87, R64, R71 ;  /* 0x0000004740577221 */ /* 0x001fc20000010000 */
[----:B------:R-:W-:Y:S01]  /*99a0*/  FFMA.FTZ R71, R2, R47, -R62 ;  /* 0x0000002f02477223 */ /* 0x000fe2000001083e */
[----:B------:R-:W-:-:S04]  /*99b0*/  FADD.FTZ R47, R93, R88 ;  /* 0x000000585d2f7221 */ /* 0x000fc80000010000 */
[----:B------:R-:W-:Y:S01]  /*99c0*/  FADD.FTZ R50, R40, R47 ;  /* 0x0000002f28327221 */ /* 0x000fe20000010000 */
[----:B------:R-:W0:Y:S01]  /*99d0*/  MUFU.EX2 R68, R68 ;  /* 0x0000004400447308 */ /* 0x000e220000000800 */
[----:B-1----:R-:W-:-:S01]  /*99e0*/  FADD.FTZ R90, R70, R87 ;  /* 0x00000057465a7221 */ /* 0x002fc20000010000 */
[----:B------:R-:W-:Y:S01]  /*99f0*/  FFMA.FTZ R87, R2, R51, -R62 ;  /* 0x0000003302577223 */ /* 0x000fe2000001083e */
[----:B------:R-:W-:-:S05]  /*9a00*/  FADD.FTZ R47, R73, R50 ;  /* 0x00000032492f7221 */ /* 0x000fca0000010000 */
[----:B------:R-:W1:Y:S01]  /*9a10*/  MUFU.EX2 R75, R75 ;  /* 0x0000004b004b7308 */ /* 0x000e620000000800 */
[----:B--2---:R-:W-:-:S01]  /*9a20*/  FADD.FTZ R51, R91, R90 ;  /* 0x0000005a5b337221 */ /* 0x004fc20000010000 */
[----:B------:R-:W-:-:S04]  /*9a30*/  F2FP.SATFINITE.E4M3.F32.PACK_AB_MERGE_C R70, R91, R70, RZ ;  /* 0x000000465b46723e */ /* 0x000fc800048070ff */
[----:B------:R-:W-:Y:S02]  /*9a40*/  F2FP.SATFINITE.E4M3.F32.PACK_AB_MERGE_C R155, R64, R37, R70 ;  /* 0x00000025409b723e */ /* 0x000fe40004807046 */
[----:B------:R-:W2:Y:S01]  /*9a50*/  MUFU.EX2 R72, R72 ;  /* 0x0000004800487308 */ /* 0x000ea20000000800 */
[----:B0-----:R-:W-:-:S01]  /*9a60*/  FADD.FTZ R88, R68, R51 ;  /* 0x0000003344587221 */ /* 0x001fc20000010000 */
[----:B------:R-:W-:Y:S01]  /*9a70*/  FFMA.FTZ R51, R2, R26, -R62 ;  /* 0x0000001a02337223 */ /* 0x000fe2000001083e */
[----:B------:R-:W-:-:S01]  /*9a80*/  FADD.FTZ R26, R42, R47 ;  /* 0x0000002f2a1a7221 */ /* 0x000fc20000010000 */
[----:B------:R-:W-:-:S03]  /*9a90*/  FFMA.FTZ R47, R2, R27, -R62 ;  /* 0x0000001b022f7223 */ /* 0x000fc6000001083e */
[----:B------:R-:W-:Y:S01]  /*9aa0*/  FADD.FTZ R27, R101, R26 ;  /* 0x0000001a651b7221 */ /* 0x000fe20000010000 */
[----:B------:R-:W0:Y:S01]  /*9ab0*/  MUFU.EX2 R79, R79 ;  /* 0x0000004f004f7308 */ /* 0x000e220000000800 */
[----:B-1----:R-:W-:-:S07]  /*9ac0*/  FADD.FTZ R95, R75, R88 ;  /* 0x000000584b5f7221 */ /* 0x002fce0000010000 */
[----:B------:R-:W1:Y:S01]  /*9ad0*/  MUFU.EX2 R74, R74 ;  /* 0x0000004a004a7308 */ /* 0x000e620000000800 */
[----:B--2---:R-:W-:-:S07]  /*9ae0*/  FADD.FTZ R88, R72, R95 ;  /* 0x0000005f48587221 */ /* 0x004fce0000010000 */
[----:B------:R-:W2:Y:S01]  /*9af0*/  MUFU.EX2 R77, R77 ;  /* 0x0000004d004d7308 */ /* 0x000ea20000000800 */
[----:B0-----:R-:W-:-:S01]  /*9b00*/  FADD.FTZ R95, R79, R88 ;  /* 0x000000584f5f7221 */ /* 0x001fc20000010000 */
[----:B------:R-:W-:Y:S01]  /*9b10*/  FADD.FTZ R88, R44, R27 ;  /* 0x0000001b2c587221 */ /* 0x000fe20000010000 */
[----:B------:R-:W-:-:S05]  /*9b20*/  F2FP.SATFINITE.E4M3.F32.PACK_AB_MERGE_C R72, R79, R72, RZ ;  /* 0x000000484f48723e */ /* 0x000fca00048070ff */
[----:B------:R-:W0:Y:S01]  /*9b30*/  MUFU.EX2 R78, R78 ;  /* 0x0000004e004e7308 */ /* 0x000e220000000800 */
[----:B-1----:R-:W-:-:S07]  /*9b40*/  FADD.FTZ R90, R74, R95 ;  /* 0x0000005f4a5a7221 */ /* 0x002fce0000010000 */
[----:B------:R-:W1:Y:S01]  /*9b50*/  MUFU.EX2 R81, R81 ;  /* 0x0000005100517308 */ /* 0x000e620000000800 */
[----:B--2---:R-:W-:-:S07]  /*9b60*/  FADD.FTZ R95, R77, R90 ;  /* 0x0000005a4d5f7221 */ /* 0x004fce0000010000 */
[----:B------:R-:W2:Y:S01]  /*9b70*/  MUFU.EX2 R76, R76 ;  /* 0x0000004c004c7308 */ /* 0x000ea20000000800 */
[----:B0-----:R-:W-:-:S07]  /*9b80*/  FADD.FTZ R62, R78, R95 ;  /* 0x0000005f4e3e7221 */ /* 0x001fce0000010000 */
[----:B------:R0:W-:Y:S01]  /*9b90*/  MUFU.EX2 R50, R71 ;  /* 0x0000004700327308 */ /* 0x0001e20000000800 */
[----:B-1----:R-:W-:-:S04]  /*9ba0*/  F2FP.SATFINITE.E4M3.F32.PACK_AB_MERGE_C R78, R81, R78, RZ ;  /* 0x0000004e514e723e */ /* 0x002fc800048070ff */
[----:B------:R-:W-:-:S03]  /*9bb0*/  F2FP.SATFINITE.E4M3.F32.PACK_AB_MERGE_C R151, R77, R74, R78 ;  /* 0x0000004a4d97723e */ /* 0x000fc6000480704e */
[----:B------:R-:W1:Y:S01]  /*9bc0*/  MUFU.EX2 R59, R59 ;  /* 0x0000003b003b7308 */ /* 0x000e620000000800 */
[----:B0-----:R-:W-:-:S04]  /*9bd0*/  FADD.FTZ R71, R109, R88 ;  /* 0x000000586d477221 */ /* 0x001fc80000010000 */
[----:B------:R-:W-:Y:S01]  /*9be0*/  FADD.FTZ R88, R46, R71 ;  /* 0x000000472e587221 */ /* 0x000fe20000010000 */
[----:B------:R-:W-:-:S02]  /*9bf0*/  FADD.FTZ R71, R81, R62 ;  /* 0x0000003e51477221 */ /* 0x000fc40000010000 */
[----:B------:R-:W0:Y:S01]  /*9c00*/  MUFU.EX2 R83, R83 ;  /* 0x0000005300537308 */ /* 0x000e220000000800 */
[----:B------:R-:W-:-:S01]  /*9c10*/  FADD.FTZ R15, R111, R88 ;  /* 0x000000586f0f7221 */ /* 0x000fc20000010000 */
[----:B--2---:R-:W-:-:S03]  /*9c20*/  FADD.FTZ R42, R76, R71 ;  /* 0x000000474c2a7221 */ /* 0x004fc60000010000 */
[----:B------:R-:W-:-:S03]  /*9c30*/  FADD.FTZ R36, R48, R15 ;  /* 0x0000000f30247221 */ /* 0x000fc60000010000 */
[----:B------:R-:W2:Y:S01]  /*9c40*/  MUFU.EX2 R86, R86 ;  /* 0x0000005600567308 */ /* 0x000ea20000000800 */
[----:B------:R-:W-:-:S01]  /*9c50*/  FADD.FTZ R15, R57, R36 ;  /* 0x00000024390f7221 */ /* 0x000fc20000010000 */
[----:B-1----:R-:W-:-:S03]  /*9c60*/  FADD.FTZ R42, R59, R42 ;  /* 0x0000002a3b2a7221 */ /* 0x002fc60000010000 */
[----:B------:R-:W-:-:S03]  /*9c70*/  FADD.FTZ R36, R52, R15 ;  /* 0x0000000f34247221 */ /* 0x000fc60000010000 */
[----:B------:R-:W1:Y:S01]  /*9c80*/  MUFU.EX2 R63, R63 ;  /* 0x0000003f003f7308 */ /* 0x000e620000000800 */
[----:B0-----:R-:W-:-:S01]  /*9c90*/  FADD.FTZ R15, R83, R42 ;  /* 0x0000002a530f7221 */ /* 0x001fc20000010000 */
[----:B------:R-:W-:-:S04]  /*9ca0*/  FADD.FTZ R61, R61, R36 ;  /* 0x000000243d3d7221 */ /* 0x000fc80000010000 */
[----:B------:R-:W-:Y:S02]  /*9cb0*/  FADD.FTZ R42, R56, R61 ;  /* 0x0000003d382a7221 */ /* 0x000fe40000010000 */
[----:B------:R-:W0:Y:S01]  /*9cc0*/  MUFU.EX2 R80, R80 ;  /* 0x0000005000507308 */ /* 0x000e220000000800 */
[----:B--2---:R-:W-:-:S01]  /*9cd0*/  FADD.FTZ R36, R86, R15 ;  /* 0x0000000f56247221 */ /* 0x004fc20000010000 */
[----:B------:R-:W-:Y:S01]  /*9ce0*/  FADD.FTZ R61, R65, R42 ;  /* 0x0000002a413d7221 */ /* 0x000fe20000010000 */
[----:B------:R-:W-:-:S05]  /*9cf0*/  F2FP.SATFINITE.E4M3.F32.PACK_AB_MERGE_C R83, R86, R83, RZ ;  /* 0x000000535653723e */ /* 0x000fca00048070ff */
[----:B------:R2:W3:Y:S01]  /*9d00*/  MUFU.EX2 R58, R137 ;  /* 0x00000089003a7308 */ /* 0x0004e20000000800 */
[----:B-1----:R-:W-:-:S07]  /*9d10*/  FADD.FTZ R15, R63, R36 ;  /* 0x000000243f0f7221 */ /* 0x002fce0000010000 */
[----:B------:R-:W1:Y:S01]  /*9d20*/  MUFU.EX2 R67, R67 ;  /* 0x0000004300437308 */ /* 0x000e620000000800 */
[----:B0-----:R-:W-:-:S01]  /*9d30*/  FADD.FTZ R36, R80, R15 ;  /* 0x0000000f50247221 */ /* 0x001fc20000010000 */
[----:B--2---:R-:W-:-:S06]  /*9d40*/  F2FP.SATFINITE.E4M3.F32.PACK_AB_MERGE_C R137, R59, R76, R83 ;  /* 0x0000004c3b89723e */ /* 0x004fcc0004807053 */
[----:B------:R-:W0:Y:S01]  /*9d50*/  MUFU.EX2 R69, R69 ;  /* 0x0000004500457308 */ /* 0x000e220000000800 */
[----:B---3--:R-:W-:-:S07]  /*9d60*/  FADD.FTZ R42, R58, R61 ;  /* 0x0000003d3a2a7221 */ /* 0x008fce0000010000 */
[----:B------:R-:W2:Y:S01]  /*9d70*/  MUFU.EX2 R84, R84 ;  /* 0x0000005400547308 */ /* 0x000ea20000000800 */
[----:B-1----:R-:W-:-:S07]  /*9d80*/  FADD.FTZ R13, R67, R36 ;  /* 0x00000024430d7221 */ /* 0x002fce0000010000 */
[----:B------:R-:W1:Y:S01]  /*9d90*/  MUFU.EX2 R30, R30 ;  /* 0x0000001e001e7308 */ /* 0x000e620000000800 */
[C---:B0-----:R-:W-:Y:S01]  /*9da0*/  F2FP.SATFINITE.E4M3.F32.PACK_AB_MERGE_C R138, R69.reuse, R58, RZ ;  /* 0x0000003a458a723e */ /* 0x041fe200048070ff */
[----:B------:R-:W-:-:S03]  /*9db0*/  FADD.FTZ R69, R69, R42 ;  /* 0x0000002a45457221 */ /* 0x000fc60000010000 */
[----:B------:R-:W-:-:S03]  /*9dc0*/  F2FP.SATFINITE.E4M3.F32.PACK_AB_MERGE_C R138, R65, R56, R138 ;  /* 0x00000038418a723e */ /* 0x000fc6000480708a */
[----:B------:R0:W3:Y:S01]  /*9dd0*/  MUFU.EX2 R3, R149 ;  /* 0x0000009500037308 */ /* 0x0000e20000000800 */
[C---:B--2---:R-:W-:Y:S01]  /*9de0*/  F2FP.SATFINITE.E4M3.F32.PACK_AB_MERGE_C R67, R84.reuse, R67, RZ ;  /* 0x000000435443723e */ /* 0x044fe200048070ff */
[----:B------:R-:W-:-:S03]  /*9df0*/  FADD.FTZ R84, R84, R13 ;  /* 0x0000000d54547221 */ /* 0x000fc60000010000 */
[----:B------:R-:W-:-:S03]  /*9e00*/  F2FP.SATFINITE.E4M3.F32.PACK_AB_MERGE_C R139, R80, R63, R67 ;  /* 0x0000003f508b723e */ /* 0x000fc60004807043 */
[----:B------:R-:W2:Y:S01]  /*9e10*/  MUFU.EX2 R82, R82 ;  /* 0x0000005200527308 */ /* 0x000ea20000000800 */
[----:B-1----:R-:W-:-:S01]  /*9e20*/  FADD.FTZ R20, R30, R69 ;  /* 0x000000451e147221 */ /* 0x002fc20000010000 */
[----:B0-----:R-:W-:-:S03]  /*9e30*/  F2FP.SATFINITE.E4M3.F32.PACK_AB_MERGE_C R149, R75, R68, R72 ;  /* 0x000000444b95723e */ /* 0x001fc60004807048 */
[----:B------:R-:W-:-:S03]  /*9e40*/  FADD.FTZ R15, R39, R20 ;  /* 0x00000014270f7221 */ /* 0x000fc60000010000 */
[----:B------:R-:W0:Y:S01]  /*9e50*/  MUFU.EX2 R34, R34 ;  /* 0x0000002200227308 */ /* 0x000e220000000800 */
[----:B---3--:R-:W-:-:S07]  /*9e60*/  FADD.FTZ R13, R3, R84 ;  /* 0x00000054030d7221 */ /* 0x008fce0000010000 */
[----:B------:R-:W1:Y:S01]  /*9e70*/  MUFU.EX2 R43, R43 ;  /* 0x0000002b002b7308 */ /* 0x000e620000000800 */
[----:B--2---:R-:W-:-:S07]  /*9e80*/  FADD.FTZ R36, R82, R13 ;  /* 0x0000000d52247221 */ /* 0x004fce0000010000 */
[----:B------:R-:W2:Y:S01]  /*9e90*/  MUFU.EX2 R45, R45 ;  /* 0x0000002d002d7308 */ /* 0x000ea20000000800 */
[----:B0-----:R-:W-:-:S07]  /*9ea0*/  FADD.FTZ R40, R34, R15 ;  /* 0x0000000f22287221 */ /* 0x001fce0000010000 */
[----:B------:R-:W0:Y:S01]  /*9eb0*/  MUFU.EX2 R38, R38 ;  /* 0x0000002600267308 */ /* 0x000e220000000800 */
[----:B-1----:R-:W-:-:S01]  /*9ec0*/  FADD.FTZ R13, R43, R36 ;  /* 0x000000242b0d7221 */ /* 0x002fc20000010000 */
[----:B------:R-:W-:-:S03]  /*9ed0*/  F2FP.SATFINITE.E4M3.F32.PACK_AB_MERGE_C R43, R50, R43, RZ ;  /* 0x0000002b322b723e */ /* 0x000fc600048070ff */
[----:B------:R-:W-:Y:S01]  /*9ee0*/  FADD.FTZ R13, R50, R13 ;  /* 0x0000000d320d7221 */ /* 0x000fe20000010000 */
[----:B------:R-:W-:Y:S02]  /*9ef0*/  F2FP.SATFINITE.E4M3.F32.PACK_AB_MERGE_C R141, R82, R3, R43 ;  /* 0x00000003528d723e */ /* 0x000fe4000480702b */
[----:B------:R-:W1:Y:S01]  /*9f00*/  MUFU.EX2 R26, R85 ;  /* 0x00000055001a7308 */ /* 0x000e620000000800 */
[C---:B--2---:R-:W-:Y:S01]  /*9f10*/  F2FP.SATFINITE.E4M3.F32.PACK_AB_MERGE_C R140, R45.reuse, R34, RZ ;  /* 0x000000222d8c723e */ /* 0x044fe200048070ff */
[----:B------:R-:W-:-:S03]  /*9f20*/  FADD.FTZ R45, R45, R40 ;  /* 0x000000282d2d7221 */ /* 0x000fc60000010000 */
[----:B------:R-:W-:-:S03]  /*9f30*/  F2FP.SATFINITE.E4M3.F32.PACK_AB_MERGE_C R140, R39, R30, R140 ;  /* 0x0000001e278c723e */ /* 0x000fc6000480708c */
[----:B------:R-:W2:Y:S01]  /*9f40*/  MUFU.EX2 R49, R49 ;  /* 0x0000003100317308 */ /* 0x000ea20000000800 */
[----:B0-----:R-:W-:-:S07]  /*9f50*/  FADD.FTZ R34, R38, R45 ;  /* 0x0000002d26227221 */ /* 0x001fce0000010000 */
[----:B------:R-:W0:Y:S01]  /*9f60*/  MUFU.EX2 R27, R87 ;  /* 0x00000057001b7308 */ /* 0x000e220000000800 */
[----:B-1----:R-:W-:-:S07]  /*9f70*/  FADD.FTZ R36, R26, R13 ;  /* 0x0000000d1a247221 */ /* 0x002fce0000010000 */
[----:B------:R-:W-:Y:S01]  /*9f80*/  MUFU.EX2 R60, R60 ;  /* 0x0000003c003c7308 */ /* 0x000fe20000000800 */
[----:B--2---:R-:W-:-:S07]  /*9f90*/  FADD.FTZ R13, R49, R34 ;  /* 0x00000022310d7221 */ /* 0x004fce0000010000 */
[----:B------:R-:W1:Y:S01]  /*9fa0*/  MUFU.EX2 R53, R53 ;  /* 0x0000003500357308 */ /* 0x000e620000000800 */
[----:B0-----:R-:W-:-:S07]  /*9fb0*/  FADD.FTZ R15, R27, R36 ;  /* 0x000000241b0f7221 */ /* 0x001fce0000010000 */
[----:B------:R-:W0:Y:S08]  /*9fc0*/  MUFU.EX2 R14, R54 ;  /* 0x00000036000e7308 */ /* 0x000e300000000800 */
[----:B------:R-:W2:Y:S01]  /*9fd0*/  MUFU.EX2 R55, R55 ;  /* 0x0000003700377308 */ /* 0x000ea20000000800 */
[----:B-1----:R-:W-:Y:S01]  /*9fe0*/  F2FP.SATFINITE.E4M3.F32.PACK_AB_MERGE_C R142, R53, R60, RZ ;  /* 0x0000003c358e723e */ /* 0x002fe200048070ff */
[----:B------:R-:W-:-:S03]  /*9ff0*/  FADD.FTZ R60, R60, R13 ;  /* 0x0000000d3c3c7221 */ /* 0x000fc60000010000 */
[----:B------:R-:W-:Y:S01]  /*a000*/  F2FP.SATFINITE.E4M3.F32.PACK_AB_MERGE_C R142, R49, R38, R142 ;  /* 0x00000026318e723e */ /* 0x000fe2000480708e */
[----:B------:R-:W-:-:S02]  /*a010*/  FADD.FTZ R53, R53, R60 ;  /* 0x0000003c35357221 */ /* 0x000fc40000010000 */
[----:B------:R-:W-:Y:S01]  /*a020*/  MUFU.EX2 R28, R28 ;  /* 0x0000001c001c7308 */ /* 0x000fe20000000800 */
[----:B0-----:R-:W-:-:S07]  /*a030*/  FADD.FTZ R10, R14, R15 ;  /* 0x0000000f0e0a7221 */ /* 0x001fce0000010000 */
[----:B------:R-:W0:Y:S01]  /*a040*/  MUFU.EX2 R29, R29 ;  /* 0x0000001d001d7308 */ /* 0x000e220000000800 */
[----:B--2---:R-:W-:-:S01]  /*a050*/  FADD.FTZ R10, R55, R10 ;  /* 0x0000000a370a7221 */ /* 0x004fc20000010000 */
[----:B------:R-:W-:Y:S01]  /*a060*/  F2FP.SATFINITE.E4M3.F32.PACK_AB_MERGE_C R13, R55, R14, RZ ;  /* 0x0000000e370d723e */ /* 0x000fe200048070ff */
[----:B------:R-:W-:-:S03]  /*a070*/  IMAD.MOV.U32 R55, RZ, RZ, RZ ;  /* 0x000000ffff377224 */ /* 0x000fc600078e00ff */
[----:B------:R-:W-:Y:S01]  /*a080*/  F2FP.SATFINITE.E4M3.F32.PACK_AB_MERGE_C R143, R27, R26, R13 ;  /* 0x0000001a1b8f723e */ /* 0x000fe2000480700d */
[--C-:B------:R-:W-:Y:S01]  /*a090*/  IMAD.MOV.U32 R54, RZ, RZ, R55.reuse ;  /* 0x000000ffff367224 */ /* 0x100fe200078e0037 */
[----:B------:R-:W1:Y:S01]  /*a0a0*/  MUFU.EX2 R24, R24 ;  /* 0x0000001800187308 */ /* 0x000e620000000800 */
[--C-:B------:R-:W-:Y:S01]  /*a0b0*/  IMAD.MOV.U32 R52, RZ, RZ, R55.reuse ;  /* 0x000000ffff347224 */ /* 0x100fe200078e0037 */
[----:B------:R-:W-:Y:S01]  /*a0c0*/  MOV R49, R55 ;  /* 0x0000003700317202 */ /* 0x000fe20000000f00 */
[--C-:B------:R-:W-:Y:S02]  /*a0d0*/  IMAD.MOV.U32 R50, RZ, RZ, R55.reuse ;  /* 0x000000ffff327224 */ /* 0x100fe400078e0037 */
[--C-:B------:R-:W-:Y:S02]  /*a0e0*/  IMAD.MOV.U32 R48, RZ, RZ, R55.reuse ;  /* 0x000000ffff307224 */ /* 0x100fe400078e0037 */
[--C-:B------:R-:W-:Y:S01]  /*a0f0*/  IMAD.MOV.U32 R46, RZ, RZ, R55.reuse ;  /* 0x000000ffff2e7224 */ /* 0x100fe200078e0037 */
[----:B------:R-:W2:Y:S01]  /*a100*/  MUFU.EX2 R51, R51 ;  /* 0x0000003300337308 */ /* 0x000ea20000000800 */
[----:B0-----:R-:W-:Y:S01]  /*a110*/  F2FP.SATFINITE.E4M3.F32.PACK_AB_MERGE_C R15, R29, R28, RZ ;  /* 0x0000001c1d0f723e */ /* 0x001fe200048070ff */
[----:B------:R-:W-:-:S02]  /*a120*/  IMAD.MOV.U32 R45, RZ, RZ, R55 ;  /* 0x000000ffff2d7224 */ /* 0x000fc400078e0037 */
[--C-:B------:R-:W-:Y:S02]  /*a130*/  IMAD.MOV.U32 R44, RZ, RZ, R55.reuse ;  /* 0x000000ffff2c7224 */ /* 0x100fe400078e0037 */
[----:B------:R-:W-:Y:S02]  /*a140*/  IMAD.MOV.U32 R43, RZ, RZ, R55 ;  /* 0x000000ffff2b7224 */ /* 0x000fe400078e0037 */
[----:B------:R-:W0:Y:S01]  /*a150*/  MUFU.EX2 R25, R25 ;  /* 0x0000001900197308 */ /* 0x000e220000000800 */
[----:B-1----:R-:W-:-:S01]  /*a160*/  FADD.FTZ R14, R24, R53 ;  /* 0x00000035180e7221 */ /* 0x002fc20000010000 */
[--C-:B------:R-:W-:Y:S02]  /*a170*/  IMAD.MOV.U32 R53, RZ, RZ, R55.reuse ;  /* 0x000000ffff357224 */ /* 0x100fe400078e0037 */
[--C-:B------:R-:W-:Y:S02]  /*a180*/  IMAD.MOV.U32 R42, RZ, RZ, R55.reuse ;  /* 0x000000ffff2a7224 */ /* 0x100fe400078e0037 */
[----:B------:R-:W-:-:S02]  /*a190*/  IMAD.MOV.U32 R40, RZ, RZ, R55 ;  /* 0x000000ffff287224 */ /* 0x000fc400078e0037 */
[----:B------:R1:W3:Y:S01]  /*a1a0*/  MUFU.EX2 R12, R47 ;  /* 0x0000002f000c7308 */ /* 0x0002e20000000800 */
[----:B--2---:R-:W-:-:S01]  /*a1b0*/  FADD.FTZ R11, R51, R10 ;  /* 0x0000000a330b7221 */ /* 0x004fc20000010000 */
[--C-:B------:R-:W-:Y:S02]  /*a1c0*/  IMAD.MOV.U32 R39, RZ, RZ, R55.reuse ;  /* 0x000000ffff277224 */ /* 0x100fe400078e0037 */
[--C-:B------:R-:W-:Y:S02]  /*a1d0*/  IMAD.MOV.U32 R38, RZ, RZ, R55.reuse ;  /* 0x000000ffff267224 */ /* 0x100fe400078e0037 */
[----:B------:R-:W-:Y:S02]  /*a1e0*/  IMAD.MOV.U32 R37, RZ, RZ, R55 ;  /* 0x000000ffff257224 */ /* 0x000fe400078e0037 */
[----:B------:R-:W2:Y:S01]  /*a1f0*/  MUFU.EX2 R113, R113 ;  /* 0x0000007100717308 */ /* 0x000ea20000000800 */
[C---:B0-----:R-:W-:Y:S01]  /*a200*/  F2FP.SATFINITE.E4M3.F32.PACK_AB_MERGE_C R144, R25.reuse, R24, R15 ;  /* 0x000000181990723e */ /* 0x041fe2000480700f */
[----:B------:R-:W-:Y:S01]  /*a210*/  FADD.FTZ R25, R25, R14 ;  /* 0x0000000e19197221 */ /* 0x000fe20000010000 */
[----:B-1----:R-:W-:-:S02]  /*a220*/  IMAD.MOV.U32 R47, RZ, RZ, R55 ;  /* 0x000000ffff2f7224 */ /* 0x002fc400078e0037 */
[----:B------:R-:W-:Y:S02]  /*a230*/  IMAD.MOV.U32 R36, RZ, RZ, R55 ;  /* 0x000000ffff247224 */ /* 0x000fe400078e0037 */
[----:B------:R-:W-:-:S01]  /*a240*/  FADD.FTZ R28, R28, R25 ;  /* 0x000000191c1c7221 */ /* 0x000fc20000010000 */
[----:B------:R-:W-:Y:S01]  /*a250*/  IMAD.MOV.U32 R34, RZ, RZ, R55 ;  /* 0x000000ffff227224 */ /* 0x000fe200078e0037 */
[----:B------:R0:W1:Y:S01]  /*a260*/  MUFU.EX2 R20, R31 ;  /* 0x0000001f00147308 */ /* 0x0000620000000800 */
[----:B---3--:R-:W-:-:S01]  /*a270*/  FADD.FTZ R14, R12, R11 ;  /* 0x0000000b0c0e7221 */ /* 0x008fc20000010000 */
[----:B------:R-:W-:Y:S01]  /*a280*/  FADD.FTZ R29, R29, R28 ;  /* 0x0000001c1d1d7221 */ /* 0x000fe20000010000 */
[--C-:B------:R-:W-:Y:S02]  /*a290*/  IMAD.MOV.U32 R28, RZ, RZ, R55.reuse ;  /* 0x000000ffff1c7224 */ /* 0x100fe400078e0037 */
[--C-:B------:R-:W-:Y:S02]  /*a2a0*/  IMAD.MOV.U32 R27, RZ, RZ, R55.reuse ;  /* 0x000000ffff1b7224 */ /* 0x100fe400078e0037 */
[----:B------:R-:W-:Y:S01]  /*a2b0*/  IMAD.MOV.U32 R26, RZ, RZ, R55 ;  /* 0x000000ffff1a7224 */ /* 0x000fe200078e0037 */
[----:B------:R-:W-:Y:S01]  /*a2c0*/  MUFU.EX2 R8, R8 ;  /* 0x0000000800087308 */ /* 0x000fe20000000800 */
[----:B--2---:R-:W-:-:S01]  /*a2d0*/  FADD.FTZ R11, R113, R14 ;  /* 0x0000000e710b7221 */ /* 0x004fc20000010000 */
[----:B0-----:R-:W-:-:S02]  /*a2e0*/  IMAD.MOV.U32 R31, RZ, RZ, R55 ;  /* 0x000000ffff1f7224 */ /* 0x001fc400078e0037 */
[--C-:B------:R-:W-:Y:S02]  /*a2f0*/  IMAD.MOV.U32 R25, RZ, RZ, R55.reuse ;  /* 0x000000ffff197224 */ /* 0x100fe400078e0037 */
[----:B------:R-:W-:Y:S02]  /*a300*/  IMAD.MOV.U32 R24, RZ, RZ, R55 ;  /* 0x000000ffff187224 */ /* 0x000fe400078e0037 */
[----:B------:R-:W0:Y:S01]  /*a310*/  MUFU.EX2 R33, R33 ;  /* 0x0000002100217308 */ /* 0x000e220000000800 */
[C---:B-1----:R-:W-:Y:S01]  /*a320*/  F2FP.SATFINITE.E4M3.F32.PACK_AB_MERGE_C R113, R20.reuse, R113, RZ ;  /* 0x000000711471723e */ /* 0x042fe200048070ff */
[----:B------:R-:W-:-:S03]  /*a330*/  FADD.FTZ R20, R20, R11 ;  /* 0x0000000b14147221 */ /* 0x000fc60000010000 */
[----:B------:R-:W-:Y:S01]  /*a340*/  F2FP.SATFINITE.E4M3.F32.PACK_AB_MERGE_C R145, R12, R51, R113 ;  /* 0x000000330c91723e */ /* 0x000fe20004807071 */
[----:B------:R-:W-:Y:S02]  /*a350*/  IMAD.MOV.U32 R51, RZ, RZ, R55 ;  /* 0x000000ffff337224 */ /* 0x000fe400078e0037 */
[----:B------:R-:W1:Y:S08]  /*a360*/  MUFU.EX2 R32, R32 ;  /* 0x0000002000207308 */ /* 0x000e700000000800 */
[----:B------:R-:W2:Y:S01]  /*a370*/  MUFU.EX2 R115, R115 ;  /* 0x0000007300737308 */ /* 0x000ea20000000800 */
[----:B0-----:R-:W-:-:S07]  /*a380*/  F2FP.SATFINITE.E4M3.F32.PACK_AB_MERGE_C R11, R33, R8, RZ ;  /* 0x00000008210b723e */ /* 0x001fce00048070ff */
[----:B------:R-:W0:Y:S01]  /*a390*/  MUFU.EX2 R119, R119 ;  /* 0x0000007700777308 */ /* 0x000e220000000800 */
[----:B-1----:R-:W-:-:S01]  /*a3a0*/  FADD.FTZ R14, R32, R29 ;  /* 0x0000001d200e7221 */ /* 0x002fc20000010000 */
[----:B------:R-:W-:-:S06]  /*a3b0*/  IMAD.MOV.U32 R29, RZ, RZ, R55 ;  /* 0x000000ffff1d7224 */ /* 0x000fcc00078e0037 */
[----:B------:R1:W3:Y:S01]  /*a3c0*/  MUFU.EX2 R30, R35 ;  /* 0x00000023001e7308 */ /* 0x0002e20000000800 */
[----:B--2---:R-:W-:-:S07]  /*a3d0*/  FADD.FTZ R3, R115, R20 ;  /* 0x0000001473037221 */ /* 0x004fce0000010000 */
[----:B------:R-:W-:Y:S01]  /*a3e0*/  MUFU.EX2 R117, R117 ;  /* 0x0000007500757308 */ /* 0x000fe20000000800 */
[C---:B0-----:R-:W-:Y:S01]  /*a3f0*/  F2FP.SATFINITE.E4M3.F32.PACK_AB_MERGE_C R146, R119.reuse, R32, R11 ;  /* 0x000000207792723e */ /* 0x041fe2000480700b */
[----:B------:R-:W-:Y:S01]  /*a400*/  FADD.FTZ R119, R119, R14 ;  /* 0x0000000e77777221 */ /* 0x000fe20000010000 */
[--C-:B-1----:R-:W-:Y:S02]  /*a410*/  IMAD.MOV.U32 R35, RZ, RZ, R55.reuse ;  /* 0x000000ffff237224 */ /* 0x102fe400078e0037 */
[----:B------:R-:W-:Y:S02]  /*a420*/  IMAD.MOV.U32 R32, RZ, RZ, R55 ;  /* 0x000000ffff207224 */ /* 0x000fe400078e0037 */
[----:B------:R-:W-:-:S01]  /*a430*/  FADD.FTZ R8, R8, R119 ;  /* 0x0000007708087221 */ /* 0x000fc20000010000 */
[----:B------:R0:W1:Y:S01]  /*a440*/  MUFU.EX2 R10, R41 ;  /* 0x00000029000a7308 */ /* 0x0000620000000800 */
[----:B---3--:R-:W-:-:S02]  /*a450*/  FADD.FTZ R14, R30, R3 ;  /* 0x000000031e0e7221 */ /* 0x008fc40000010000 */
[----:B------:R-:W-:Y:S01]  /*a460*/  FADD.FTZ R21, R33, R8 ;  /* 0x0000000821157221 */ /* 0x000fe20000010000 */
[----:B------:R-:W-:-:S02]  /*a470*/  IMAD.MOV.U32 R33, RZ, RZ, R55 ;  /* 0x000000ffff217224 */ /* 0x000fc400078e0037 */
[----:B0-----:R-:W-:Y:S01]  /*a480*/  IMAD.MOV.U32 R41, RZ, RZ, R55 ;  /* 0x000000ffff297224 */ /* 0x001fe200078e0037 */
[----:B-1----:R-:W-:Y:S01]  /*a490*/  F2FP.SATFINITE.E4M3.F32.PACK_AB_MERGE_C R3, R10, R117, RZ ;  /* 0x000000750a03723e */ /* 0x002fe200048070ff */
[----:B------:R-:W-:-:S03]  /*a4a0*/  FADD.FTZ R117, R117, R14 ;  /* 0x0000000e75757221 */ /* 0x000fc60000010000 */
[----:B------:R-:W-:Y:S01]  /*a4b0*/  F2FP.SATFINITE.E4M3.F32.PACK_AB_MERGE_C R147, R30, R115, R3 ;  /* 0x000000731e93723e */ /* 0x000fe20004807003 */
[----:B------:R-:W-:-:S01]  /*a4c0*/  FADD.FTZ R20, R10, R117 ;  /* 0x000000750a147221 */ /* 0x000fc20000010000 */
[----:B------:R-:W-:Y:S01]  /*a4d0*/  IMAD.MOV.U32 R30, RZ, RZ, R55 ;  /* 0x000000ffff1e7224 */ /* 0x000fe200078e0037 */
[----:B------:R-:W-:Y:S06]  /*a4e0*/  @!P1 BRA `(.L_x_360) ;  /* 0x0000002400809947 */ /* 0x000fec0003800000 */
[----:B------:R0:W5:Y:S01]  /*a4f0*/  LDL.LU R12, [R1] ;  /* 0x00000000010c7983 */ /* 0x0001620000300800 */
[----:B------:R-:W-:Y:S01]  /*a500*/  VIADD R3, R104, 0xfffffffe ;  /* 0xfffffffe68037836 */ /* 0x000fe20000000000 */
[----:B------:R-:W-:Y:S01]  /*a510*/  CS2R R54, SRZ ;  /* 0x0000000000367805 */ /* 0x000fe2000001ff00 */
[----:B------:R-:W-:Y:S01]  /*a520*/  IMAD.MOV.U32 R10, RZ, RZ, R9 ;  /* 0x000000ffff0a7224 */ /* 0x000fe200078e0009 */
[----:B------:R-:W-:Y:S01]  /*a530*/  CS2R R52, SRZ ;  /* 0x0000000000347805 */ /* 0x000fe2000001ff00 */
[----:B------:R-:W-:Y:S01]  /*a540*/  IMAD.MOV.U32 R11, RZ, RZ, R0 ;  /* 0x000000ffff0b7224 */ /* 0x000fe200078e0000 */
[----:B------:R-:W-:Y:S01]  /*a550*/  CS2R R50, SRZ ;  /* 0x0000000000327805 */ /* 0x000fe2000001ff00 */
[----:B------:R-:W-:Y:S01]  /*a560*/  IMAD.MOV.U32 R8, RZ, RZ, R157 ;  /* 0x000000ffff087224 */ /* 0x000fe200078e009d */
        /* <DEDUP_REMOVED lines=12> */
[----:B0-----:R-:W-:-:S07]  /*a630*/  CS2R R24, SRZ ;  /* 0x0000000000187805 */ /* 0x001fce000001ff00 */
.L_x_372:
[----:B------:R-:W-:-:S04]  /*a640*/  ISETP.NE.AND P1, PT, R8, 0x1, PT ;  /* 0x000000010800780c */ /* 0x000fc80003f25270 */
[----:B------:R-:W-:-:S04]  /*a650*/  SEL R9, RZ, 0x1, P1 ;  /* 0x00000001ff097807 */ /* 0x000fc80000800000 */
[----:B-----5:R-:W-:-:S05]  /*a660*/  LOP3.LUT R0, R12, R9, RZ, 0x3c, !PT ;  /* 0x000000090c007212 */ /* 0x020fca00078e3cff */
[----:B0-----:R0:W-:Y:S01]  /*a670*/  STL [R1], R0 ;  /* 0x0000000001007387 */ /* 0x0011e20000100800 */
[----:B------:R-:W-:Y:S05]  /*a680*/  @!P0 BRA `(.L_x_361) ;  /* 0x0000000000048947 */ /* 0x000fea0003800000 */
[----:B------:R-:W-:Y:S01]  /*a690*/  BPT.TRAP 0x1 ;  /* 0x000000040000795c */ /* 0x000fe20000300000 */
.L_x_361:
[----:B------:R-:W-:Y:S01]  /*a6a0*/  VIADD R157, R8, 0x1 ;  /* 0x00000001089d7836 */ /* 0x000fe20000000000 */
[----:B------:R-:W-:-:S04]  /*a6b0*/  SHF.L.U32 R9, R0, 0x1f, RZ ;  /* 0x0000001f00097819 */ /* 0x000fc800000006ff */
[----:B------:R-:W-:-:S04]  /*a6c0*/  ISETP.NE.AND P1, PT, R157, 0x2, PT ;  /* 0x000000029d00780c */ /* 0x000fc80003f25270 */
[----:B------:R-:W-:-:S05]  /*a6d0*/  SEL R157, R157, RZ, P1 ;  /* 0x000000ff9d9d7207 */ /* 0x000fca0000800000 */
[----:B------:R-:W-:-:S04]  /*a6e0*/  IMAD R14, R157, 0x8, R16 ;  /* 0x000000089d0e7824 */ /* 0x000fc800078e0210 */
[----:B------:R1:W2:Y:S01]  /*a6f0*/  SYNCS.PHASECHK.TRANS64.TRYWAIT P1, [R14+URZ+0x13230], R9 ;  /* 0x013230090e0075a7 */ /* 0x0002a2000802017f */
[----:B------:R-:W-:Y:S05]  /*a700*/  @!P0 BRA `(.L_x_362) ;  /* 0x0000000000048947 */ /* 0x000fea0003800000 */
[----:B------:R-:W-:Y:S01]  /*a710*/  BPT.TRAP 0x1 ;  /* 0x000000040000795c */ /* 0x000fe20000300000 */
.L_x_362:
[----:B0-----:R-:W3:Y:S01]  /*a720*/  LDL R0, [R1+0x10] ;  /* 0x0000100001007983 */ /* 0x001ee20000100800 */
[----:B------:R-:W-:Y:S01]  /*a730*/  BSSY B1, `(.L_x_363) ;  /* 0x0000007000017945 */ /* 0x000fe20003800000 */
[----:B---3--:R-:W-:-:S04]  /*a740*/  IMAD R0, R157, 0x280, R0 ;  /* 0x000002809d007824 */ /* 0x008fc800078e0200 */
[C---:B------:R-:W-:Y:S02]  /*a750*/  VIADD R58, R0.reuse, 0x80 ;  /* 0x00000080003a7836 */ /* 0x040fe40000000000 */
[----:B------:R-:W-:Y:S01]  /*a760*/  VIADD R13, R0, 0x100 ;  /* 0x00000100000d7836 */ /* 0x000fe20000000000 */
[----:B--2---:R-:W-:Y:S06]  /*a770*/  @P1 BRA `(.L_x_364) ;  /* 0x0000000000081947 */ /* 0x004fec0003800000 */
[----:B------:R-:W0:Y:S02]  /*a780*/  SYNCS.PHASECHK.TRANS64.TRYWAIT P1, [R14+URZ+0x13230], R9 ;  /* 0x013230090e0075a7 */ /* 0x000e24000802017f */
[----:B0-----:R-:W-:Y:S05]  /*a790*/  @!P1 BRA `(.L_x_365) ;  /* 0x000000a0003c9947 */ /* 0x001fea0003800000 */
.L_x_364:
[----:B------:R-:W-:Y:S05]  /*a7a0*/  BSYNC B1 ;  /* 0x0000000000017941 */ /* 0x000fea0003800000 */
.L_x_363:
[----:B------:R-:W-:Y:S01]  /*a7b0*/  IMAD.MOV.U32 R56, RZ, RZ, R0 ;  /* 0x000000ffff387224 */ /* 0x000fe200078e0000 */
[----:B------:R-:W-:Y:S01]  /*a7c0*/  R2UR UR4, R4 ;  /* 0x00000000040472ca */ /* 0x000fe200000e0000 */
[----:B------:R-:W-:Y:S01]  /*a7d0*/  IMAD.MOV.U32 R57, RZ, RZ, -0x7fffffe0 ;  /* 0x80000020ff397424 */ /* 0x000fe200078e00ff */
[----:B------:R-:W-:Y:S01]  /*a7e0*/  R2UR UR5, R5 ;  /* 0x00000000050572ca */ /* 0x000fe200000e0000 */
[----:B------:R-:W-:Y:S01]  /*a7f0*/  WARPGROUP.ARRIVE ;  /* 0x00000000000079c5 */ /* 0x000fe20000000000 */
[----:B------:R-:W-:Y:S01]  /*a800*/  R2UR UR6, R56 ;  /* 0x00000000380672ca */ /* 0x000fe200000e0000 */
[----:B------:R-:W-:Y:S01]  /*a810*/  IMAD.MOV.U32 R59, RZ, RZ, -0x7fffffe0 ;  /* 0x80000020ff3b7424 */ /* 0x000fe200078e00ff */
[----:B------:R-:W-:Y:S01]  /*a820*/  R2UR UR7, R57 ;  /* 0x00000000390772ca */ /* 0x000fe200000e0000 */
[----:B------:R-:W-:Y:S01]  /*a830*/  IMAD.MOV.U32 R56, RZ, RZ, R13 ;  /* 0x000000ffff387224 */ /* 0x000fe200078e000d */
[----:B------:R-:W-:Y:S01]  /*a840*/  R2UR UR10, R58 ;  /* 0x000000003a0a72ca */ /* 0x000fe200000e0000 */
[C---:B------:R-:W-:Y:S01]  /*a850*/  VIADD R58, R0.reuse, 0x180 ;  /* 0x00000180003a7836 */ /* 0x040fe20000000000 */
[----:B------:R-:W-:Y:S01]  /*a860*/  R2UR UR11, R59 ;  /* 0x000000003b0b72ca */ /* 0x000fe200000e0000 */
[----:B------:R-:W-:Y:S01]  /*a870*/  VIADD R60, R0, 0x182 ;  /* 0x00000182003c7836 */ /* 0x000fe20000000000 */
[----:B------:R-:W-:Y:S01]  /*a880*/  R2UR UR8, R4 ;  /* 0x00000000040872ca */ /* 0x000fe200000e0000 */
[----:B------:R-:W-:Y:S01]  /*a890*/  IMAD.MOV.U32 R61, RZ, RZ, -0x7fffffe0 ;  /* 0x80000020ff3d7424 */ /* 0x000fe200078e00ff */
[----:B------:R-:W-:-:S02]  /*a8a0*/  R2UR UR9, R5 ;  /* 0x00000000050972ca */ /* 0x000fc400000e0000 */
[----:B------:R-:W-:Y:S01]  /*a8b0*/  R2UR UR14, R56 ;  /* 0x00000000380e72ca */ /* 0x000fe200000e0000 */
[----:B------:R-:W-:Y:S01]  /*a8c0*/  VIADD R56, R0, 0x200 ;  /* 0x0000020000387836 */ /* 0x000fe20000000000 */
[----:B------:R-:W-:Y:S01]  /*a8d0*/  R2UR UR15, R57 ;  /* 0x00000000390f72ca */ /* 0x000fe200000e0000 */
[----:B------:R-:W-:Y:S01]  /*a8e0*/  QGMMA.64x32x32.F32.E4M3.E4M3 R120, gdesc[UR4], RZ, !UPT, gsb0 ;  /* 0x00600000047879f3 */ /* 0x000fe2000c0008ff */
[----:B------:R-:W-:Y:S02]  /*a8f0*/  R2UR UR12, R4 ;  /* 0x00000000040c72ca */ /* 0x000fe400000e0000 */
[----:B------:R-:W-:Y:S02]  /*a900*/  R2UR UR13, R5 ;  /* 0x00000000050d72ca */ /* 0x000fe400000e0000 */
[----:B------:R-:W-:Y:S01]  /*a910*/  R2UR UR18, R58 ;  /* 0x000000003a1272ca */ /* 0x000fe200000e0000 */
[----:B------:R-:W-:Y:S01]  /*a920*/  VIADD R58, R0, 0x2 ;  /* 0x00000002003a7836 */ /* 0x000fe20000000000 */
[----:B------:R-:W-:-:S02]  /*a930*/  R2UR UR19, R59 ;  /* 0x000000003b1372ca */ /* 0x000fc400000e0000 */
[----:B------:R-:W-:Y:S02]  /*a940*/  R2UR UR16, R4 ;  /* 0x00000000041072ca */ /* 0x000fe400000e0000 */
[----:B------:R-:W-:Y:S02]  /*a950*/  R2UR UR17, R5 ;  /* 0x00000000051172ca */ /* 0x000fe400000e0000 */
[----:B------:R-:W-:Y:S01]  /*a960*/  R2UR UR22, R56 ;  /* 0x00000000381672ca */ /* 0x000fe200000e0000 */
[----:B------:R-:W-:Y:S01]  /*a970*/  VIADD R56, R0, 0x82 ;  /* 0x0000008200387836 */ /* 0x000fe20000000000 */
[----:B------:R-:W-:Y:S01]  /*a980*/  R2UR UR23, R57 ;  /* 0x00000000391772ca */ /* 0x000fe200000e0000 */
[----:B------:R-:W-:Y:S01]  /*a990*/  IMAD.MOV.U32 R57, RZ, RZ, -0x7fffffe0 ;  /* 0x80000020ff397424 */ /* 0x000fe200078e00ff */
[----:B------:R-:W-:Y:S01]  /*a9a0*/  R2UR UR26, R58 ;  /* 0x000000003a1a72ca */ /* 0x000fe200000e0000 */
[----:B------:R-:W-:Y:S01]  /*a9b0*/  VIADD R58, R0, 0x102 ;  /* 0x00000102003a7836 */ /* 0x000fe20000000000 */
[----:B------:R-:W-:Y:S01]  /*a9c0*/  R2UR UR27, R59 ;  /* 0x000000003b1b72ca */ /* 0x000fe200000e0000 */
[----:B------:R-:W-:Y:S01]  /*a9d0*/  IMAD.MOV.U32 R59, RZ, RZ, -0x7fffffe0 ;  /* 0x80000020ff3b7424 */ /* 0x000fe200078e00ff */
[----:B------:R-:W-:-:S02]  /*a9e0*/  R2UR UR20, R4 ;  /* 0x00000000041472ca */ /* 0x000fc400000e0000 */
[----:B------:R-:W-:Y:S02]  /*a9f0*/  R2UR UR21, R5 ;  /* 0x00000000051572ca */ /* 0x000fe400000e0000 */
[----:B------:R-:W-:Y:S01]  /*aa00*/  R2UR UR6, R56 ;  /* 0x00000000380672ca */ /* 0x000fe200000e0000 */
[----:B------:R-:W-:Y:S01]  /*aa10*/  VIADD R56, R0, 0x202 ;  /* 0x0000020200387836 */ /* 0x000fe20000000000 */
[----:B------:R-:W-:Y:S01]  /*aa20*/  R2UR UR7, R57 ;  /* 0x00000000390772ca */ /* 0x000fe200000e0000 */
[----:B------:R-:W-:Y:S01]  /*aa30*/  IMAD.MOV.U32 R57, RZ, RZ, -0x7fffffe0 ;  /* 0x80000020ff397424 */ /* 0x000fe200078e00ff */
[C---:B------:R-:W-:Y:S02]  /*aa40*/  R2UR UR24, R6.reuse ;  /* 0x00000000061872ca */ /* 0x040fe400000e0000 */
[----:B------:R-:W-:Y:S02]  /*aa50*/  R2UR UR25, R7 ;  /* 0x00000000071972ca */ /* 0x000fe400000e0000 */
[----:B------:R-:W-:-:S02]  /*aa60*/  R2UR UR4, R6 ;  /* 0x00000000060472ca */ /* 0x000fc400000e0000 */
[----:B------:R-:W-:Y:S01]  /*aa70*/  R2UR UR5, R7 ;  /* 0x00000000070572ca */ /* 0x000fe200000e0000 */
[----:B------:R-:W-:Y:S02]  /*aa80*/  WARPGROUP.DEPBAR.LE gsb0, 0x0 ;  /* 0x00008000000079c5 */ /* 0x000fe40000010000 */
[----:B------:R-:W-:-:S06]  /*aa90*/  WARPGROUP.ARRIVE ;  /* 0x00000000000079c5 */ /* 0x000fcc0000000000 */
[----:B------:R-:W-:Y:S01]  /*aaa0*/  QGMMA.64x32x32.F32.E4M3.E4M3 R104, gdesc[UR8], RZ, !UPT, gsb0 ;  /* 0x00600000086879f3 */ /* 0x000fe2000c0008ff */
[----:B------:R-:W-:Y:S02]  /*aab0*/  R2UR UR10, R58 ;  /* 0x000000003a0a72ca */ /* 0x000fe400000e0000 */
[----:B------:R-:W-:Y:S02]  /*aac0*/  R2UR UR11, R59 ;  /* 0x000000003b0b72ca */ /* 0x000fe400000e0000 */
[----:B------:R-:W-:Y:S02]  /*aad0*/  R2UR UR8, R6 ;  /* 0x00000000060872ca */ /* 0x000fe400000e0000 */
        /* <DEDUP_REMOVED lines=17> */
[----:B------:R-:W-:Y:S03]  /*abf0*/  QGMMA.64x32x32.F32.E4M3.E4M3 R56, gdesc[UR20], RZ, !UPT, gsb0 ;  /* 0x00600000143879f3 */ /* 0x000fe6000c0008ff */
        /* <DEDUP_REMOVED lines=16> */
[----:B------:R-:W-:Y:S05]  /*ad00*/  @!P0 BRA `(.L_x_366) ;  /* 0x0000000000048947 */ /* 0x000fea0003800000 */
[----:B------:R-:W-:Y:S01]  /*ad10*/  BPT.TRAP 0x1 ;  /* 0x000000040000795c */ /* 0x000fe20000300000 */
.L_x_366:
[----:B------:R-:W-:Y:S01]  /*ad20*/  SHF.L.U32 R0, R12, 0x1f, RZ ;  /* 0x0000001f0c007819 */ /* 0x000fe200000006ff */
[----:B------:R-:W-:-:S04]  /*ad30*/  IMAD R15, R8, 0x8, R16 ;  /* 0x00000008080f7824 */ /* 0x000fc800078e0210 */
[----:B------:R2:W3:Y:S01]  /*ad40*/  SYNCS.PHASECHK.TRANS64.TRYWAIT P1, [R15+URZ+0x13250], R0 ;  /* 0x013250000f0075a7 */ /* 0x0004e2000802017f */
[----:B------:R-:W-:Y:S05]  /*ad50*/  @!P0 BRA `(.L_x_367) ;  /* 0x0000000000048947 */ /* 0x000fea0003800000 */
[----:B------:R-:W-:Y:S01]  /*ad60*/  BPT.TRAP 0x1 ;  /* 0x000000040000795c */ /* 0x000fe20000300000 */
.L_x_367:
[----:B------:R-:W-:Y:S04]  /*ad70*/  BSSY B1, `(.L_x_368) ;  /* 0x0000004000017945 */ /* 0x000fe80003800000 */
[----:B---3--:R-:W-:Y:S05]  /*ad80*/  @P1 BRA `(.L_x_369) ;  /* 0x0000000000081947 */ /* 0x008fea0003800000 */
[----:B------:R-:W3:Y:S02]  /*ad90*/  SYNCS.PHASECHK.TRANS64.TRYWAIT P1, [R15+URZ+0x13250], R0 ;  /* 0x013250000f0075a7 */ /* 0x000ee4000802017f */
[----:B---3--:R-:W-:Y:S05]  /*ada0*/  @!P1 BRA `(.L_x_370) ;  /* 0x0000009800cc9947 */ /* 0x008fea0003800000 */
.L_x_369:
[----:B------:R-:W-:Y:S05]  /*adb0*/  BSYNC B1 ;  /* 0x0000000000017941 */ /* 0x000fea0003800000 */
.L_x_368:
[----:B--23--:R-:W-:Y:S01]  /*adc0*/  VIADD R0, R16, 0x1000 ;  /* 0x0000100010007836 */ /* 0x00cfe20000000000 */
[----:B------:R-:W-:Y:S01]  /*add0*/  WARPGROUP.ARRIVE ;  /* 0x00000000000079c5 */ /* 0x000fe20000000000 */
[----:B01----:R-:W-:Y:S02]  /*ade0*/  IMAD.MOV.U32 R9, RZ, RZ, -0x3ffffff0 ;  /* 0xc0000010ff097424 */ /* 0x003fe400078e00ff */
[----:B------:R-:W-:Y:S01]  /*adf0*/  IMAD.MOV.U32 R13, RZ, RZ, -0x3ffffff0 ;  /* 0xc0000010ff0d7424 */ /* 0x000fe200078e00ff */
[----:B------:R-:W-:Y:S02]  /*ae00*/  SHF.R.U32.HI R0, RZ, 0x4, R0 ;  /* 0x00000004ff007819 */ /* 0x000fe40000011600 */
[----:B------:R-:W-:Y:S02]  /*ae10*/  R2UR UR7, R9 ;  /* 0x00000000090772ca */ /* 0x000fe400000e0000 */
[----:B------:R-:W-:-:S04]  /*ae20*/  LOP3.LUT R0, R0, 0x3fff, RZ, 0xc0, !PT ;  /* 0x00003fff00007812 */ /* 0x000fc800078ec0ff */
[----:B------:R-:W-:-:S05]  /*ae30*/  LOP3.LUT R0, R0, 0x10000, RZ, 0xfc, !PT ;  /* 0x0001000000007812 */ /* 0x000fca00078efcff */
[----:B------:R-:W-:Y:S01]  /*ae40*/  IMAD R8, R8, 0x280, R0 ;  /* 0x0000028008087824 */ /* 0x000fe200078e0200 */
[----:B------:R-:W-:-:S03]  /*ae50*/  FMNMX.FTZ R0, R120, R11, !PT ;  /* 0x0000000b78007209 */ /* 0x000fc60007810000 */
[C---:B------:R-:W-:Y:S01]  /*ae60*/  VIADD R12, R8.reuse, 0x80 ;  /* 0x00000080080c7836 */ /* 0x040fe20000000000 */
[----:B------:R-:W-:Y:S02]  /*ae70*/  R2UR UR6, R8 ;  /* 0x00000000080672ca */ /* 0x000fe400000e0000 */
[----:B------:R-:W-:-:S11]  /*ae80*/  FMNMX.FTZ R0, R121, R0, !PT ;  /* 0x0000000079007209 */ /* 0x000fd60007810000 */
[----:B------:R-:W-:Y:S01]  /*ae90*/  QGMMA.64x64x32.F32.E4M3.E4M3 R24, R152, gdesc[UR4], R24, gsb0 ;  /* 0x00e0000498187df3 */ /* 0x000fe20008000818 */
[----:B------:R-:W-:Y:S01]  /*aea0*/  R2UR UR6, R12 ;  /* 0x000000000c0672ca */ /* 0x000fe200000e0000 */
[----:B------:R-:W-:Y:S01]  /*aeb0*/  VIADD R12, R8, 0x100 ;  /* 0x00000100080c7836 */ /* 0x000fe20000000000 */
[----:B------:R-:W-:Y:S01]  /*aec0*/  R2UR UR7, R13 ;  /* 0x000000000d0772ca */ /* 0x000fe200000e0000 */
[----:B------:R-:W-:Y:S01]  /*aed0*/  IMAD.MOV.U32 R13, RZ, RZ, -0x3ffffff0 ;  /* 0xc0000010ff0d7424 */ /* 0x000fe200078e00ff */
[----:B------:R-:W-:Y:S02]  /*aee0*/  WARPGROUP.DEPBAR.LE gsb0, 0x0 ;  /* 0x00008000000079c5 */ /* 0x000fe40000010000 */
[----:B------:R-:W-:-:S06]  /*aef0*/  WARPGROUP.ARRIVE ;  /* 0x00000000000079c5 */ /* 0x000fcc0000000000 */
[----:B------:R-:W0:Y:S03]  /*af00*/  S2R R155, SR_TID.X ;  /* 0x00000000009b7919 */ /* 0x000e260000002100 */
[----:B------:R-:W-:Y:S01]  /*af10*/  QGMMA.64x64x32.F32.E4M3.E4M3 R24, R148, gdesc[UR4], R24, gsb0 ;  /* 0x00e0000494187df3 */ /* 0x000fe20008000818 */
[----:B------:R-:W-:Y:S02]  /*af20*/  R2UR UR6, R12 ;  /* 0x000000000c0672ca */ /* 0x000fe400000e0000 */
[----:B------:R-:W-:Y:S01]  /*af30*/  R2UR UR7, R13 ;  /* 0x000000000d0772ca */ /* 0x000fe200000e0000 */
[----:B------:R-:W-:Y:S01]  /*af40*/  IMAD.MOV.U32 R13, RZ, RZ, -0x3ffffff0 ;  /* 0xc0000010ff0d7424 */ /* 0x000fe200078e00ff */
[----:B0-----:R-:W-:-:S04]  /*af50*/  LOP3.LUT R155, R155, 0x7f, RZ, 0xc0, !PT ;  /* 0x0000007f9b9b7812 */ /* 0x001fc800078ec0ff */
[----:B------:R-:W-:-:S13]  /*af60*/  ISETP.NE.AND P1, PT, R155, RZ, PT ;  /* 0x000000ff9b00720c */ /* 0x000fda0003f25270 */
[----:B------:R-:W-:-:S05]  /*af70*/  @!P1 VIADD R14, R14, 0x13240 ;  /* 0x000132400e0e9836 */ /* 0x000fca0000000000 */
[----:B------:R-:W-:Y:S01]  /*af80*/  @!P1 PRMT R14, RZ, 0x654, R14 ;  /* 0x00000654ff0e9816 */ /* 0x000fe2000000000e */
[----:B------:R-:W-:Y:S02]  /*af90*/  WARPGROUP.DEPBAR.LE gsb0, 0x0 ;  /* 0x00008000000079c5 */ /* 0x000fe40000010000 */
[----:B------:R-:W-:-:S06]  /*afa0*/  WARPGROUP.ARRIVE ;  /* 0x00000000000079c5 */ /* 0x000fcc0000000000 */
[----:B------:R-:W-:Y:S01]  /*afb0*/  QGMMA.64x64x32.F32.E4M3.E4M3 R24, R136, gdesc[UR4], R24, gsb0 ;  /* 0x00e0000488187df3 */ /* 0x000fe20008000818 */
[----:B------:R-:W-:Y:S02]  /*afc0*/  R2UR UR7, R13 ;  /* 0x000000000d0772ca */ /* 0x000fe400000e0000 */
[----:B------:R-:W-:Y:S02]  /*afd0*/  WARPGROUP.DEPBAR.LE gsb0, 0x0 ;  /* 0x00008000000079c5 */ /* 0x000fe40000010000 */
[----:B------:R-:W-:Y:S01]  /*afe0*/  FMNMX.FTZ R136, R124, R0, !PT ;  /* 0x000000007c887209 */ /* 0x000fe20007810000 */
[----:B------:R-:W-:Y:S01]  /*aff0*/  WARPGROUP.ARRIVE ;  /* 0x00000000000079c5 */ /* 0x000fe20000000000 */
        /* <DEDUP_REMOVED lines=74> */
[----:B------:R-:W-:-:S03]  /*b4a0*/  FMNMX.FTZ R0, R67, R0, !PT ;  /* 0x0000000043007209 */ /* 0x000fc60007810000 */
[----:B------:R-:W0:Y:S01]  /*b4b0*/  SHFL.BFLY PT, R12, R136, 0x2, 0x1f ;  /* 0x0c401f00880c7f89 */ /* 0x000e2200000e0000 */
[----:B------:R-:W-:-:S04]  /*b4c0*/  FMNMX.FTZ R0, R70, R0, !PT ;  /* 0x0000000046007209 */ /* 0x000fc80007810000 */
[----:B------:R-:W-:-:S05]  /*b4d0*/  FMNMX.FTZ R0, R71, R0, !PT ;  /* 0x0000000047007209 */ /* 0x000fca0007810000 */
[----:B------:R-:W1:Y:S01]  /*b4e0*/  SHFL.BFLY PT, R9, R0, 0x2, 0x1f ;  /* 0x0c401f0000097f89 */ /* 0x000e6200000e0000 */
[----:B0-----:R-:W-:Y:S02]  /*b4f0*/  FMNMX.FTZ R136, R136, R12, !PT ;  /* 0x0000000c88887209 */ /* 0x001fe40007810000 */
[----:B------:R-:W-:-:S04]  /*b500*/  IADD3 R12, R8, 0x180, RZ ;  /* 0x00000180080c7810 */ /* 0x000fc80007ffe0ff */
[----:B------:R-:W-:Y:S02]  /*b510*/  R2UR UR6, R12 ;  /* 0x000000000c0672ca */ /* 0x000fe400000e0000 */
[----:B-1----:R-:W-:Y:S02]  /*b520*/  FMNMX.FTZ R9, R0, R9, !PT ;  /* 0x0000000900097209 */ /* 0x002fe40007810000 */
[----:B------:R-:W0:Y:S04]  /*b530*/  SHFL.BFLY PT, R0, R136, 0x1, 0x1f ;  /* 0x0c201f0088007f89 */ /* 0x000e2800000e0000 */
[----:B------:R-:W1:Y:S05]  /*b540*/  SHFL.BFLY PT, R12, R9, 0x1, 0x1f ;  /* 0x0c201f00090c7f89 */ /* 0x000e6a00000e0000 */
[----:B------:R-:W-:Y:S01]  /*b550*/  QGMMA.64x64x32.F32.E4M3.E4M3 R24, R140, gdesc[UR4], R24, gsb0 ;  /* 0x00e000048c187df3 */ /* 0x000fe20008000818 */
[----:B0-----:R-:W-:-:S02]  /*b560*/  FMNMX.FTZ R0, R136, R0, !PT ;  /* 0x0000000088007209 */ /* 0x001fc40007810000 */
[----:B-1----:R-:W-:-:S03]  /*b570*/  FMNMX.FTZ R9, R9, R12, !PT ;  /* 0x0000000c09097209 */ /* 0x002fc60007810000 */
[----:B------:R-:W-:Y:S01]  /*b580*/  FFMA.FTZ R13, R2, R0, -8 ;  /* 0xc1000000020d7423 */ /* 0x000fe20000010000 */
[----:B------:R-:W-:-:S03]  /*b590*/  FADD.FTZ R11, -R0, R11 ;  /* 0x0000000b000b7221 */ /* 0x000fc60000010100 */
[C-C-:B------:R-:W-:Y:S01]  /*b5a0*/  FFMA.FTZ R12, R2.reuse, R120, -R13.reuse ;  /* 0x00000078020c7223 */ /* 0x140fe2000001080d */
[----:B------:R-:W-:-:S01]  /*b5b0*/  FFMA.FTZ R120, R2, R121, -R13 ;  /* 0x0000007902787223 */ /* 0x000fc2000001080d */
        /* <DEDUP_REMOVED lines=38> */
[----:B------:R-:W-:Y:S01]  /*b820*/  FADD.FTZ R10, -R9, R10 ;  /* 0x0000000a090a7221 */ /* 0x000fe20000010100 */
[----:B------:R-:W-:-:S01]  /*b830*/  FFMA.FTZ R69, R2, R9, -8 ;  /* 0xc100000002457423 */ /* 0x000fc20000010009 */
[C---:B------:R-:W-:Y:S01]  /*b840*/  FMUL.FTZ R11, R2.reuse, R11 ;  /* 0x0000000b020b7220 */ /* 0x040fe20000410000 */
[----:B------:R-:W-:Y:S01]  /*b850*/  MUFU.EX2 R12, R12 ;  /* 0x0000000c000c7308 */ /* 0x000fe20000000800 */
[C---:B------:R-:W-:Y:S01]  /*b860*/  FMUL.FTZ R10, R2.reuse, R10 ;  /* 0x0000000a020a7220 */ /* 0x040fe20000410000 */
[C-C-:B------:R-:W-:Y:S01]  /*b870*/  FFMA.FTZ R122, R2.reuse, R122, -R69.reuse ;  /* 0x0000007a027a7223 */ /* 0x140fe20000010845 */
[----:B------:R-:W-:-:S01]  /*b880*/  FFMA.FTZ R123, R2, R123, -R69 ;  /* 0x0000007b027b7223 */ /* 0x000fc20000010845 */
[C-C-:B------:R-:W-:Y:S01]  /*b890*/  FFMA.FTZ R126, R2.reuse, R126, -R69.reuse ;  /* 0x0000007e027e7223 */ /* 0x140fe20000010845 */
[----:B------:R-:W-:-:S01]  /*b8a0*/  FFMA.FTZ R127, R2, R127, -R69 ;  /* 0x0000007f027f7223 */ /* 0x000fc20000010845 */
[C-C-:B------:R-:W-:Y:S01]  /*b8b0*/  FFMA.FTZ R130, R2.reuse, R130, -R69.reuse ;  /* 0x0000008202827223 */ /* 0x140fe20000010845 */
[----:B------:R-:W-:-:S01]  /*b8c0*/  FFMA.FTZ R131, R2, R131, -R69 ;  /* 0x0000008302837223 */ /* 0x000fc20000010845 */
[----:B------:R-:W0:Y:S01]  /*b8d0*/  MUFU.EX2 R11, R11 ;  /* 0x0000000b000b7308 */ /* 0x000e220000000800 */
[----:B------:R-:W-:-:S01]  /*b8e0*/  FFMA.FTZ R134, R2, R134, -R69 ;  /* 0x0000008602867223 */ /* 0x000fc20000010845 */
        /* <DEDUP_REMOVED lines=8> */
[C-C-:B------:R-:W-:Y:S01]  /*b970*/  FFMA.FTZ R118, R2.reuse, R118, -R69.reuse ;  /* 0x0000007602767223 */ /* 0x140fe20000010845 */
[----:B------:R-:W-:-:S01]  /*b980*/  FFMA.FTZ R119, R2, R119, -R69 ;  /* 0x0000007702777223 */ /* 0x000fc20000010845 */
[C-C-:B------:R-:W-:Y:S01]  /*b990*/  FFMA.FTZ R90, R2.reuse, R90, -R69.reuse ;  /* 0x0000005a025a7223 */ /* 0x140fe20000010845 */
[----:B------:R-:W-:-:S01]  /*b9a0*/  FFMA.FTZ R91, R2, R91, -R69 ;  /* 0x0000005b025b7223 */ /* 0x000fc20000010845 */
[C-C-:B------:R-:W-:Y:S01]  /*b9b0*/  FFMA.FTZ R94, R2.reuse, R94, -R69.reuse ;  /* 0x0000005e025e7223 */ /* 0x140fe20000010845 */
[----:B------:R-:W-:-:S01]  /*b9c0*/  FFMA.FTZ R95, R2, R95, -R69 ;  /* 0x0000005f025f7223 */ /* 0x000fc20000010845 */
[----:B------:R-:W1:Y:S01]  /*b9d0*/  MUFU.EX2 R122, R122 ;  /* 0x0000007a007a7308 */ /* 0x000e620000000800 */
[----:B0-----:R-:W-:-:S01]  /*b9e0*/  FFMA.FTZ R21, R11, R21, R12 ;  /* 0x000000150b157223 */ /* 0x001fc2000001000c */
[----:B------:R-:W-:Y:S01]  /*b9f0*/  FFMA.FTZ R98, R2, R98, -R69 ;  /* 0x0000006202627223 */ /* 0x000fe20000010845 */
[----:B------:R-:W-:-:S02]  /*ba00*/  VIADD R56, R8, 0x200 ;  /* 0x0000020008387836 */ /* 0x000fc40000000000 */
[C-C-:B------:R-:W-:Y:S01]  /*ba10*/  FFMA.FTZ R8, R2.reuse, R99, -R69.reuse ;  /* 0x0000006302087223 */ /* 0x140fe20000010845 */
[----:B------:R-:W-:Y:S02]  /*ba20*/  IMAD.MOV.U32 R57, RZ, RZ, -0x3ffffff0 ;  /* 0xc0000010ff397424 */ /* 0x000fe400078e00ff */
[C-C-:B------:R-:W-:Y:S01]  /*ba30*/  FFMA.FTZ R74, R2.reuse, R74, -R69.reuse ;  /* 0x0000004a024a7223 */ /* 0x140fe20000010845 */
[----:B------:R-:W-:-:S01]  /*ba40*/  FFMA.FTZ R75, R2, R75, -R69 ;  /* 0x0000004b024b7223 */ /* 0x000fc20000010845 */
[----:B------:R-:W0:Y:S01]  /*ba50*/  MUFU.EX2 R120, R120 ;  /* 0x0000007800787308 */ /* 0x000e220000000800 */
[----:B------:R-:W-:Y:S01]  /*ba60*/  R2UR UR6, R56 ;  /* 0x00000000380672ca */ /* 0x000fe200000e0000 */
[C-C-:B------:R-:W-:Y:S01]  /*ba70*/  FFMA.FTZ R56, R2.reuse, R102, -R69.reuse ;  /* 0x0000006602387223 */ /* 0x140fe20000010845 */
[----:B------:R-:W-:Y:S01]  /*ba80*/  R2UR UR7, R57 ;  /* 0x00000000390772ca */ /* 0x000fe200000e0000 */
[----:B------:R-:W-:Y:S01]  /*ba90*/  FFMA.FTZ R57, R2, R103, -R69 ;  /* 0x0000006702397223 */ /* 0x000fe20000010845 */
[----:B------:R-:W-:-:S02]  /*baa0*/  WARPGROUP.DEPBAR.LE gsb0, 0x0 ;  /* 0x00008000000079c5 */ /* 0x000fc40000010000 */
[----:B------:R-:W-:Y:S01]  /*bab0*/  WARPGROUP.ARRIVE ;  /* 0x00000000000079c5 */ /* 0x000fe20000000000 */
[----:B------:R-:W2:Y:S01]  /*bac0*/  MUFU.EX2 R123, R123 ;  /* 0x0000007b007b7308 */ /* 0x000ea20000000800 */
[----:B-1----:R-:W-:-:S01]  /*bad0*/  FFMA.FTZ R20, R10, R20, R122 ;  /* 0x000000140a147223 */ /* 0x002fc2000001007a */
[C-C-:B------:R-:W-:Y:S01]  /*bae0*/  FFMA.FTZ R78, R2.reuse, R78, -R69.reuse ;  /* 0x0000004e024e7223 */ /* 0x140fe20000010845 */
[----:B------:R-:W-:-:S01]  /*baf0*/  FFMA.FTZ R79, R2, R79, -R69 ;  /* 0x0000004f024f7223 */ /* 0x000fc20000010845 */
[C-C-:B------:R-:W-:Y:S01]  /*bb00*/  FFMA.FTZ R82, R2.reuse, R82, -R69.reuse ;  /* 0x0000005202527223 */ /* 0x140fe20000010845 */
[----:B------:R-:W-:-:S01]  /*bb10*/  FFMA.FTZ R83, R2, R83, -R69 ;  /* 0x0000005302537223 */ /* 0x000fc20000010845 */
[C-C-:B------:R-:W-:Y:S01]  /*bb20*/  FFMA.FTZ R86, R2.reuse, R86, -R69.reuse ;  /* 0x0000005602567223 */ /* 0x140fe20000010845 */
[----:B------:R-:W-:-:S01]  /*bb30*/  FFMA.FTZ R87, R2, R87, -R69 ;  /* 0x0000005702577223 */ /* 0x000fc20000010845 */
[----:B------:R-:W1:Y:S01]  /*bb40*/  MUFU.EX2 R121, R121 ;  /* 0x0000007900797308 */ /* 0x000e620000000800 */
[----:B0-----:R-:W-:-:S01]  /*bb50*/  FADD.FTZ R21, R120, R21 ;  /* 0x0000001578157221 */ /* 0x001fc20000010000 */
[----:B------:R-:W-:Y:S01]  /*bb60*/  QGMMA.64x64x32.F32.E4M3.E4M3 R24, R144, gdesc[UR4], R24, gsb0 ;  /* 0x00e0000490187df3 */ /* 0x000fe20008000818 */
[----:B------:R-:W-:-:S01]  /*bb70*/  FFMA.FTZ R58, R2, R58, -R69 ;  /* 0x0000003a023a7223 */ /* 0x000fc20000010845 */
[C-C-:B------:R-:W-:Y:S01]  /*bb80*/  FFMA.FTZ R59, R2.reuse, R59, -R69.reuse ;  /* 0x0000003b023b7223 */ /* 0x140fe20000010845 */
[----:B------:R-:W-:-:S01]  /*bb90*/  FFMA.FTZ R62, R2, R62, -R69 ;  /* 0x0000003e023e7223 */ /* 0x000fc20000010845 */
[C-C-:B------:R-:W-:Y:S01]  /*bba0*/  FFMA.FTZ R63, R2.reuse, R63, -R69.reuse ;  /* 0x0000003f023f7223 */ /* 0x140fe20000010845 */
[----:B------:R-:W-:-:S01]  /*bbb0*/  FFMA.FTZ R66, R2, R66, -R69 ;  /* 0x0000004202427223 */ /* 0x000fc20000010845 */
[----:B------:R-:W0:Y:S01]  /*bbc0*/  MUFU.EX2 R126, R126 ;  /* 0x0000007e007e7308 */ /* 0x000e220000000800 */
[----:B--2---:R-:W-:-:S01]  /*bbd0*/  FADD.FTZ R20, R123, R20 ;  /* 0x000000147b147221 */ /* 0x004fc20000010000 */
[C-C-:B------:R-:W-:Y:S01]  /*bbe0*/  FFMA.FTZ R67, R2.reuse, R67, -R69.reuse ;  /* 0x0000004302437223 */ /* 0x140fe20000010845 */
[----:B------:R-:W-:-:S01]  /*bbf0*/  FFMA.FTZ R70, R2, R70, -R69 ;  /* 0x0000004602467223 */ /* 0x000fc20000010845 */
[----:B------:R-:W-:-:S04]  /*bc00*/  FFMA.FTZ R69, R2, R71, -R69 ;  /* 0x0000004702457223 */ /* 0x000fc80000010845 */
        /* <DEDUP_REMOVED lines=19> */
[----:B------:R2:W-:Y:S04]  /*bd40*/  @!P1 SYNCS.ARRIVE.TRANS64.RED.A1T0 RZ, [R14+URZ], RZ ;  /* 0x000000ff0eff99a7 */ /* 0x0005e8000810043f */
[----:B------:R-:W3:Y:S01]  /*bd50*/  MUFU.EX2 R135, R135 ;  /* 0x0000008700877308 */ /* 0x000ee20000000800 */
[----:B-1----:R-:W-:-:S07]  /*bd60*/  FADD.FTZ R20, R134, R20 ;  /* 0x0000001486147221 */ /* 0x002fce0000010000 */
[----:B------:R-:W1:Y:S01]  /*bd70*/  MUFU.EX2 R104, R104 ;  /* 0x0000006800687308 */ /* 0x000e620000000800 */
[----:B0-----:R-:W-:-:S07]  /*bd80*/  FADD.FTZ R21, R132, R21 ;  /* 0x0000001584157221 */ /* 0x001fce0000010000 */
[----:B------:R-:W0:Y:S01]  /*bd90*/  MUFU.EX2 R106, R106 ;  /* 0x0000006a006a7308 */ /* 0x000e220000000800 */
[----:B---3--:R-:W-:-:S07]  /*bda0*/  FADD.FTZ R20, R135, R20 ;  /* 0x0000001487147221 */ /* 0x008fce0000010000 */
        /* <DEDUP_REMOVED lines=123> */
[----:B0-----:R-:W-:-:S01]  /*c560*/  FADD.FTZ R20, R70, R20 ;  /* 0x0000001446147221 */ /* 0x001fc20000010000 */
[----:B---3--:R-:W-:-:S03]  /*c570*/  FADD.FTZ R21, R13, R21 ;  /* 0x000000150d157221 */ /* 0x008fc60000010000 */
[----:B-1----:R-:W-:Y:S01]  /*c580*/  FADD.FTZ R20, R69, R20 ;  /* 0x0000001445147221 */ /* 0x002fe20000010000 */
[----:B--2---:R-:W-:Y:S06]  /*c590*/  @!P0 BRA `(.L_x_371) ;  /* 0x0000000000048947 */ /* 0x004fec0003800000 */
[----:B------:R-:W-:Y:S01]  /*c5a0*/  BPT.TRAP 0x1 ;  /* 0x000000040000795c */ /* 0x000fe20000300000 */
.L_x_371:
[----:B------:R-:W2:Y:S01]  /*c5b0*/  LDL R14, [R1+0x14] ;  /* 0x00001400010e7983 */ /* 0x000ea20000100800 */
[----:B------:R-:W-:Y:S01]  /*c5c0*/  F2FP.SATFINITE.E4M3.F32.PACK_AB_MERGE_C R121, R124, R121, RZ ;  /* 0x000000797c79723e */ /* 0x000fe200048070ff */
[----:B------:R-:W-:Y:S01]  /*c5d0*/  VIADD R15, R15, 0x13260 ;  /* 0x000132600f0f7836 */ /* 0x000fe20000000000 */
[----:B------:R-:W-:Y:S01]  /*c5e0*/  ISETP.GT.AND P1, PT, R3, RZ, PT ;  /* 0x000000ff0300720c */ /* 0x000fe20003f24270 */
[-C--:B------:R-:W-:Y:S01]  /*c5f0*/  FMUL.FTZ R24, R24, R11.reuse ;  /* 0x0000000b18187220 */ /* 0x080fe20000410000 */
[----:B------:R-:W-:Y:S01]  /*c600*/  F2FP.SATFINITE.E4M3.F32.PACK_AB_MERGE_C R152, R120, R12, R121 ;  /* 0x0000000c7898723e */ /* 0x000fe20004807079 */
[-C--:B------:R-:W-:Y:S01]  /*c610*/  FMUL.FTZ R25, R25, R11.reuse ;  /* 0x0000000b19197220 */ /* 0x080fe20000410000 */
[----:B------:R0:W5:Y:S01]  /*c620*/  LDL R12, [R1] ;  /* 0x00000000010c7983 */ /* 0x0001620000100800 */
[----:B------:R-:W-:Y:S01]  /*c630*/  F2FP.SATFINITE.E4M3.F32.PACK_AB_MERGE_C R92, R93, R92, RZ ;  /* 0x0000005c5d5c723e */ /* 0x000fe200048070ff */
[-C--:B------:R-:W-:Y:S01]  /*c640*/  FMUL.FTZ R28, R28, R11.reuse ;  /* 0x0000000b1c1c7220 */ /* 0x080fe20000410000 */
[----:B------:R-:W-:Y:S01]  /*c650*/  F2FP.SATFINITE.E4M3.F32.PACK_AB_MERGE_C R57, R57, R56, RZ ;  /* 0x000000383939723e */ /* 0x000fe200048070ff */
[-C--:B------:R-:W-:Y:S01]  /*c660*/  FMUL.FTZ R29, R29, R11.reuse ;  /* 0x0000000b1d1d7220 */ /* 0x080fe20000410000 */
[----:B------:R-:W-:Y:S01]  /*c670*/  F2FP.SATFINITE.E4M3.F32.PACK_AB_MERGE_C R60, R61, R60, RZ ;  /* 0x0000003c3d3c723e */ /* 0x000fe200048070ff */
[-C--:B------:R-:W-:Y:S01]  /*c680*/  FMUL.FTZ R32, R32, R11.reuse ;  /* 0x0000000b20207220 */ /* 0x080fe20000410000 */
[----:B------:R-:W-:Y:S01]  /*c690*/  F2FP.SATFINITE.E4M3.F32.PACK_AB_MERGE_C R92, R89, R88, R92 ;  /* 0x00000058595c723e */ /* 0x000fe2000480705c */
[-C--:B------:R-:W-:Y:S01]  /*c6a0*/  FMUL.FTZ R33, R33, R11.reuse ;  /* 0x0000000b21217220 */ /* 0x080fe20000410000 */
        /* <DEDUP_REMOVED lines=32> */
[----:B------:R-:W-:Y:S01]  /*c8b0*/  F2FP.SATFINITE.E4M3.F32.PACK_AB_MERGE_C R139, R8, R98, R57 ;  /* 0x00000062088b723e */ /* 0x000fe20004807039 */
[-C--:B------:R-:W-:Y:S01]  /*c8c0*/  FMUL.FTZ R38, R38, R10.reuse ;  /* 0x0000000a26267220 */ /* 0x080fe20000410000 */
[----:B------:R-:W-:Y:S01]  /*c8d0*/  F2FP.SATFINITE.E4M3.F32.PACK_AB_MERGE_C R144, R136, R133, R60 ;  /* 0x000000858890723e */ /* 0x000fe2000480703c */
        /* <DEDUP_REMOVED lines=9> */
[----:B------:R-:W-:Y:S01]  /*c970*/  F2FP.SATFINITE.E4M3.F32.PACK_AB_MERGE_C R153, R123, R122, R126 ;  /* 0x0000007a7b99723e */ /* 0x000fe2000480707e */
[----:B------:R-:W-:Y:S01]  /*c980*/  VIADD R3, R3, 0xffffffff ;  /* 0xffffffff03037836 */ /* 0x000fe20000000000 */
[----:B------:R-:W-:Y:S01]  /*c990*/  F2FP.SATFINITE.E4M3.F32.PACK_AB_MERGE_C R154, R128, R125, R129 ;  /* 0x0000007d809a723e */ /* 0x000fe20004807081 */
[----:B------:R-:W-:Y:S01]  /*c9a0*/  IMAD.MOV.U32 R10, RZ, RZ, R9 ;  /* 0x000000ffff0a7224 */ /* 0x000fe200078e0009 */
[----:B------:R-:W-:Y:S01]  /*c9b0*/  F2FP.SATFINITE.E4M3.F32.PACK_AB_MERGE_C R155, R131, R130, R134 ;  /* 0x00000082839b723e */ /* 0x000fe20004807086 */
[----:B------:R-:W-:Y:S01]  /*c9c0*/  IMAD.MOV.U32 R11, RZ, RZ, R0 ;  /* 0x000000ffff0b7224 */ /* 0x000fe200078e0000 */
[----:B------:R-:W-:Y:S01]  /*c9d0*/  F2FP.SATFINITE.E4M3.F32.PACK_AB_MERGE_C R148, R105, R104, R108 ;  /* 0x000000686994723e */ /* 0x000fe2000480706c */
[----:B------:R-:W-:Y:S01]  /*c9e0*/  IMAD.MOV.U32 R8, RZ, RZ, R157 ;  /* 0x000000ffff087224 */ /* 0x000fe200078e009d */
[----:B------:R-:W-:Y:S01]  /*c9f0*/  F2FP.SATFINITE.E4M3.F32.PACK_AB_MERGE_C R149, R107, R106, R110 ;  /* 0x0000006a6b95723e */ /* 0x000fe2000480706e */
[----:B------:R-:W-:Y:S01]  /*ca00*/  IMAD.MOV.U32 R136, RZ, RZ, R92 ;  /* 0x000000ffff887224 */ /* 0x000fe200078e005c */
[----:B------:R-:W-:-:S02]  /*ca10*/  F2FP.SATFINITE.E4M3.F32.PACK_AB_MERGE_C R150, R113, R112, R116 ;  /* 0x000000707196723e */ /* 0x000fc40004807074 */
[----:B------:R-:W-:Y:S02]  /*ca20*/  F2FP.SATFINITE.E4M3.F32.PACK_AB_MERGE_C R151, R115, R114, R118 ;  /* 0x000000727397723e */ /* 0x000fe40004807076 */
[----:B------:R-:W-:Y:S02]  /*ca30*/  F2FP.SATFINITE.E4M3.F32.PACK_AB_MERGE_C R137, R91, R90, R94 ;  /* 0x0000005a5b89723e */ /* 0x000fe4000480705e */
[----:B------:R-:W-:Y:S02]  /*ca40*/  F2FP.SATFINITE.E4M3.F32.PACK_AB_MERGE_C R138, R97, R96, R100 ;  /* 0x00000060618a723e */ /* 0x000fe40004807064 */
[----:B------:R-:W-:Y:S02]  /*ca50*/  F2FP.SATFINITE.E4M3.F32.PACK_AB_MERGE_C R140, R73, R72, R76 ;  /* 0x00000048498c723e */ /* 0x000fe4000480704c */
[----:B------:R-:W-:Y:S02]  /*ca60*/  F2FP.SATFINITE.E4M3.F32.PACK_AB_MERGE_C R141, R75, R74, R78 ;  /* 0x0000004a4b8d723e */ /* 0x000fe4000480704e */
[----:B------:R-:W-:-:S02]  /*ca70*/  F2FP.SATFINITE.E4M3.F32.PACK_AB_MERGE_C R142, R81, R80, R84 ;  /* 0x00000050518e723e */ /* 0x000fc40004807054 */
[----:B------:R-:W-:Y:S02]  /*ca80*/  F2FP.SATFINITE.E4M3.F32.PACK_AB_MERGE_C R143, R83, R82, R86 ;  /* 0x00000052538f723e */ /* 0x000fe40004807056 */
[----:B------:R-:W-:Y:S02]  /*ca90*/  F2FP.SATFINITE.E4M3.F32.PACK_AB_MERGE_C R145, R59, R58, R62 ;  /* 0x0000003a3b91723e */ /* 0x000fe4000480703e */
[----:B------:R-:W-:Y:S02]  /*caa0*/  F2FP.SATFINITE.E4M3.F32.PACK_AB_MERGE_C R146, R65, R64, R13 ;  /* 0x000000404192723e */ /* 0x000fe4000480700d */
[----:B------:R-:W-:Y:S02]  /*cab0*/  F2FP.SATFINITE.E4M3.F32.PACK_AB_MERGE_C R147, R67, R66, R69 ;  /* 0x000000424393723e */ /* 0x000fe40004807045 */
[----:B--2---:R-:W-:-:S04]  /*cac0*/  PRMT R15, R14, 0x654, R15 ;  /* 0x000006540e0f7816 */ /* 0x004fc8000000000f */
[----:B------:R0:W-:Y:S01]  /*cad0*/  SYNCS.ARRIVE.TRANS64.RED.A1T0 RZ, [R15+URZ], RZ ;  /* 0x000000ff0fff79a7 */ /* 0x0001e2000810043f */
[----:B------:R-:W-:Y:S05]  /*cae0*/  @P1 BRA `(.L_x_372) ;  /* 0xffffffd800d41947 */ /* 0x000fea000383ffff */
.L_x_360:
[----:B------:R-:W-:Y:S05]  /*caf0*/  BSYNC B0 ;  /* 0x0000000000007941 */ /* 0x000fea0003800000 */
.L_x_359:
[----:B------:R-:W-:Y:S06]  /*cb00*/  BAR.ARV 0x8, 0x1a0 ;  /* 0x0206800000007b1d */ /* 0x000fec0000002000 */
[----:B------:R-:W-:Y:S05]  /*cb10*/  @!P0 BRA `(.L_x_373) ;  /* 0x0000000000048947 */ /* 0x000fea0003800000 */
[----:B------:R-:W-:Y:S01]  /*cb20*/  BPT.TRAP 0x1 ;  /* 0x000000040000795c */ /* 0x000fe20000300000 */
.L_x_373:
[----:B------:R-:W2:Y:S01]  /*cb30*/  LDL R3, [R1] ;  /* 0x0000000001037983 */ /* 0x000ea20000100800 */
[----:B------:R-:W-:Y:S01]  /*cb40*/  IMAD R14, R157, 0x8, R16 ;  /* 0x000000089d0e7824 */ /* 0x000fe200078e0210 */
[----:B--2---:R-:W-:-:S04]  /*cb50*/  SHF.L.U32 R3, R3, 0x1f, RZ ;  /* 0x0000001f03037819 */ /* 0x004fc800000006ff */
[----:B------:R1:W2:Y:S01]  /*cb60*/  SYNCS.PHASECHK.TRANS64.TRYWAIT P1, [R14+URZ+0x13250], R3 ;  /* 0x013250030e0075a7 */ /* 0x0002a2000802017f */
[----:B------:R-:W-:Y:S05]  /*cb70*/  @!P0 BRA `(.L_x_374) ;  /* 0x0000000000048947 */ /* 0x000fea0003800000 */
[----:B------:R-:W-:Y:S01]  /*cb80*/  BPT.TRAP 0x1 ;  /* 0x000000040000795c */ /* 0x000fe20000300000 */
.L_x_374:
[----:B------:R-:W-:Y:S04]  /*cb90*/  BSSY B0, `(.L_x_375) ;  /* 0x0000004000007945 */ /* 0x000fe80003800000 */
[----:B--2---:R-:W-:Y:S05]  /*cba0*/  @P1 BRA `(.L_x_376) ;  /* 0x0000000000081947 */ /* 0x004fea0003800000 */
[----:B------:R-:W2:Y:S02]  /*cbb0*/  SYNCS.PHASECHK.TRANS64.TRYWAIT P1, [R14+URZ+0x13250], R3 ;  /* 0x013250030e0075a7 */ /* 0x000ea4000802017f */
[----:B--2---:R-:W-:Y:S05]  /*cbc0*/  @!P1 BRA `(.L_x_377) ;  /* 0x0000007c00589947 */ /* 0x004fea0003800000 */
.L_x_376:
[----:B------:R-:W-:Y:S05]  /*cbd0*/  BSYNC B0 ;  /* 0x0000000000007941 */ /* 0x000fea0003800000 */
.L_x_375:
[----:B------:R-:W3:Y:S04]  /*cbe0*/  LDL R6, [R1+0x3c] ;  /* 0x00003c0001067983 */ /* 0x000ee80000100800 */
[----:B------:R-:W4:Y:S01]  /*cbf0*/  LDL R7, [R1+0x24] ;  /* 0x0000240001077983 */ /* 0x000f220000100800 */
[----:B------:R-:W-:-:S03]  /*cc00*/  ULDC.64 UR4, c[0x0][0x9a0] ;  /* 0x0002680000047ab9 */ /* 0x000fc60000000a00 */
[----:B0-----:R-:W1:Y:S01]  /*cc10*/  LDL.LU R15, [R1+0x44] ;  /* 0x00004400010f7983 */ /* 0x001e620000300800 */
[----:B------:R-:W-:Y:S01]  /*cc20*/  VIADD R16, R16, 0x1000 ;  /* 0x0000100010107836 */ /* 0x000fe20000000000 */
[----:B------:R-:W-:Y:S01]  /*cc30*/  ISETP.NE.U32.AND P1, PT, RZ, UR4, PT ;  /* 0x00000004ff007c0c */ /* 0x000fe2000bf25070 */
[----:B------:R-:W-:Y:S01]  /*cc40*/  IMAD.MOV.U32 R5, RZ, RZ, -0x3ffffff0 ;  /* 0xc0000010ff057424 */ /* 0x000fe200078e00ff */
[----:B------:R-:W-:Y:S02]  /*cc50*/  WARPGROUP.ARRIVE ;  /* 0x00000000000079c5 */ /* 0x000fe40000000000 */
[----:B------:R-:W-:Y:S02]  /*cc60*/  SHF.R.U32.HI R16, RZ, 0x4, R16 ;  /* 0x00000004ff107819 */ /* 0x000fe40000011610 */
[----:B------:R-:W-:Y:S02]  /*cc70*/  R2UR UR7, R5 ;  /* 0x00000000050772ca */ /* 0x000fe400000e0000 */
[----:B------:R-:W-:-:S02]  /*cc80*/  LOP3.LUT R16, R16, 0x3fff, RZ, 0xc0, !PT ;  /* 0x00003fff10107812 */ /* 0x000fc400078ec0ff */
[----:B------:R-:W-:Y:S02]  /*cc90*/  ISETP.NE.AND.EX P1, PT, RZ, UR5, PT, P1 ;  /* 0x00000005ff007c0c */ /* 0x000fe4000bf25310 */
[----:B------:R-:W-:-:S05]  /*cca0*/  LOP3.LUT R16, R16, 0x10000, RZ, 0xfc, !PT ;  /* 0x0001000010107812 */ /* 0x000fca00078efcff */
[----:B------:R-:W-:-:S05]  /*ccb0*/  IMAD R4, R157, 0x280, R16 ;  /* 0x000002809d047824 */ /* 0x000fca00078e0210 */
[----:B------:R-:W-:Y:S01]  /*ccc0*/  R2UR UR6, R4 ;  /* 0x00000000040672ca */ /* 0x000fe200000e0000 */
[----:B------:R-:W3:Y:S08]  /*ccd0*/  @P1 LDC.64 R10, c[0x0][0x9c8] ;  /* 0x00027200ff0a1b82 */ /* 0x000ef00000000a00 */
[----:B-----5:R-:W0:Y:S04]  /*cce0*/  @P1 LDC.64 R12, c[0x0][0x9d0] ;  /* 0x00027400ff0c1b82 */ /* 0x020e280000000a00 */
[----:B------:R-:W-:Y:S03]  /*ccf0*/  QGMMA.64x64x32.F32.E4M3.E4M3 R24, R152, gdesc[UR4], R24, gsb0 ;  /* 0x00e0000498187df3 */ /* 0x000fe60008000818 */
[----:B------:R-:W-:-:S02]  /*cd00*/  WARPGROUP.DEPBAR.LE gsb0, 0x0 ;  /* 0x00008000000079c5 */ /* 0x000fc40000010000 */
[----:B------:R-:W-:Y:S01]  /*cd10*/  WARPGROUP.ARRIVE ;  /* 0x00000000000079c5 */ /* 0x000fe20000000000 */
[----:B---3--:R-:W-:-:S04]  /*cd20*/  @P1 IMAD R6, R6, R10, RZ ;  /* 0x0000000a06061224 */ /* 0x008fc800078e02ff */
[C---:B----4-:R-:W-:Y:S02]  /*cd30*/  @P1 IMAD R5, R7.reuse, R11, R6 ;  /* 0x0000000b07051224 */ /* 0x050fe400078e0206 */
[----:B------:R-:W-:Y:S01]  /*cd40*/  @P1 IMAD.WIDE.U32 R6, R7, R10, RZ ;  /* 0x0000000a07061225 */ /* 0x000fe200078e00ff */
[----:B-12---:R-:W-:-:S03]  /*cd50*/  @P1 SHF.R.S32.HI R3, RZ, 0x1f, R15 ;  /* 0x0000001fff031819 */ /* 0x006fc6000001140f */
[----:B------:R-:W-:Y:S02]  /*cd60*/  @P1 IMAD.IADD R7, R7, 0x1, R5 ;  /* 0x0000000107071824 */ /* 0x000fe400078e0205 */
[-C--:B0-----:R-:W-:Y:S02]  /*cd70*/  @P1 IMAD R8, R3, R12.reuse, RZ ;  /* 0x0000000c03081224 */ /* 0x081fe400078e02ff */
[----:B------:R-:W-:-:S04]  /*cd80*/  @P1 IMAD.WIDE.U32 R6, R15, R12, R6 ;  /* 0x0000000c0f061225 */ /* 0x000fc800078e0006 */
[----:B------:R-:W-:Y:S01]  /*cd90*/  @P1 IMAD R3, R15, R13, R8 ;  /* 0x0000000d0f031224 */ /* 0x000fe200078e0208 */
[----:B------:R-:W-:Y:S01]  /*cda0*/  @P1 LEA R10, P2, R6, UR4, 0x2 ;  /* 0x00000004060a1c11 */ /* 0x000fe2000f8410ff */
[----:B------:R-:W-:Y:S02]  /*cdb0*/  IMAD.MOV.U32 R8, RZ, RZ, 0x3f800000 ;  /* 0x3f800000ff087424 */ /* 0x000fe400078e00ff */
[----:B------:R-:W-:Y:S02]  /*cdc0*/  @P1 IMAD.IADD R3, R7, 0x1, R3 ;  /* 0x0000000107031824 */ /* 0x000fe400078e0203 */
[----:B------:R-:W-:-:S03]  /*cdd0*/  IMAD.MOV.U32 R7, RZ, RZ, -0x3ffffff0 ;  /* 0xc0000010ff077424 */ /* 0x000fc600078e00ff */
[----:B------:R-:W-:Y:S01]  /*cde0*/  @P1 LEA.HI.X R11, R6, UR5, R3, 0x2, P2 ;  /* 0x00000005060b1c11 */ /* 0x000fe200090f1403 */
[----:B------:R-:W-:Y:S01]  /*cdf0*/  VIADD R6, R4, 0x80 ;  /* 0x0000008004067836 */ /* 0x000fe20000000000 */
[----:B------:R-:W-:-:S03]  /*ce00*/  R2UR UR7, R7 ;  /* 0x00000000070772ca */ /* 0x000fc600000e0000 */
[----:B------:R0:W2:Y:S01]  /*ce10*/  @P1 LDG.E R8, desc[UR42][R10.64] ;  /* 0x0000002a0a081981 */ /* 0x0000a2000c1e1900 */
[----:B------:R-:W-:Y:S01]  /*ce20*/  R2UR UR6, R6 ;  /* 0x00000000060672ca */ /* 0x000fe200000e0000 */
[----:B------:R-:W-:Y:S02]  /*ce30*/  VIADD R6, R4, 0x100 ;  /* 0x0000010004067836 */ /* 0x000fe40000000000 */
[----:B------:R-:W-:Y:S01]  /*ce40*/  IMAD.MOV.U32 R7, RZ, RZ, -0x3ffffff0 ;  /* 0xc0000010ff077424 */ /* 0x000fe200078e00ff */
[----:B------:R-:W1:Y:S01]  /*ce50*/  SHFL.BFLY PT, R5, R20, 0x2, 0x1f ;  /* 0x0c401f0014057f89 */ /* 0x000e6200000e0000 */
[----:B0-----:R-:W-:-:S08]  /*ce60*/  IMAD.MOV.U32 R11, RZ, RZ, RZ ;  /* 0x000000ffff0b7224 */ /* 0x001fd000078e00ff */
[----:B------:R-:W-:Y:S01]  /*ce70*/  QGMMA.64x64x32.F32.E4M3.E4M3 R24, R148, gdesc[UR4], R24, gsb0 ;  /* 0x00e0000494187df3 */ /* 0x000fe20008000818 */
[----:B------:R-:W-:Y:S01]  /*ce80*/  R2UR UR6, R6 ;  /* 0x00000000060672ca */ /* 0x000fe200000e0000 */
[C---:B------:R-:W-:Y:S01]  /*ce90*/  VIADD R6, R4.reuse, 0x180 ;  /* 0x0000018004067836 */ /* 0x040fe20000000000 */
[----:B------:R-:W-:Y:S01]  /*cea0*/  R2UR UR7, R7 ;  /* 0x00000000070772ca */ /* 0x000fe200000e0000 */
[----:B------:R-:W-:Y:S02]  /*ceb0*/  IMAD.MOV.U32 R7, RZ, RZ, -0x3ffffff0 ;  /* 0xc0000010ff077424 */ /* 0x000fe400078e00ff */
[----:B------:R-:W-:Y:S01]  /*cec0*/  VIADD R4, R4, 0x200 ;  /* 0x0000020004047836 */ /* 0x000fe20000000000 */
[----:B------:R-:W-:Y:S02]  /*ced0*/  WARPGROUP.DEPBAR.LE gsb0, 0x0 ;  /* 0x00008000000079c5 */ /* 0x000fe40000010000 */
[----:B------:R-:W-:-:S07]  /*cee0*/  WARPGROUP.ARRIVE ;  /* 0x00000000000079c5 */ /* 0x000fce0000000000 */
[----:B------:R-:W-:Y:S01]  /*cef0*/  QGMMA.64x64x32.F32.E4M3.E4M3 R24, R136, gdesc[UR4], R24, gsb0 ;  /* 0x00e0000488187df3 */ /* 0x000fe20008000818 */
[----:B------:R-:W-:Y:S02]  /*cf00*/  R2UR UR6, R6 ;  /* 0x00000000060672ca */ /* 0x000fe400000e0000 */
[----:B------:R-:W-:Y:S01]  /*cf10*/  R2UR UR7, R7 ;  /* 0x00000000070772ca */ /* 0x000fe200000e0000 */
[----:B------:R-:W0:Y:S01]  /*cf20*/  SHFL.BFLY PT, R6, R21, 0x2, 0x1f ;  /* 0x0c401f0015067f89 */ /* 0x000e2200000e0000 */
[----:B-1----:R-:W-:-:S01]  /*cf30*/  FADD.FTZ R7, R5, R20 ;  /* 0x0000001405077221 */ /* 0x002fc20000010000 */
[----:B------:R-:W-:Y:S02]  /*cf40*/  IMAD.MOV.U32 R5, RZ, RZ, -0x3ffffff0 ;  /* 0xc0000010ff057424 */ /* 0x000fe400078e00ff */
[----:B------:R-:W-:Y:S02]  /*cf50*/  IMAD.MOV.U32 R20, RZ, RZ, -0x800000 ;  /* 0xff800000ff147424 */ /* 0x000fe400078e00ff */
[----:B0-----:R-:W-:-:S05]  /*cf60*/  FADD.FTZ R6, R6, R21 ;  /* 0x0000001506067221 */ /* 0x001fca0000010000 */
[----:B------:R-:W0:Y:S02]  /*cf70*/  SHFL.BFLY PT, R3, R6, 0x1, 0x1f ;  /* 0x0c201f0006037f89 */ /* 0x000e2400000e0000 */
[----:B0-----:R-:W-:-:S01]  /*cf80*/  FADD.FTZ R10, R6, R3 ;  /* 0x00000003060a7221 */ /* 0x001fc20000010000 */
[----:B------:R-:W-:-:S03]  /*cf90*/  IMAD.MOV.U32 R3, RZ, RZ, -0x800000 ;  /* 0xff800000ff037424 */ /* 0x000fc600078e00ff */
[C---:B------:R-:W-:Y:S01]  /*cfa0*/  FMUL.FTZ R13, R10.reuse, 0.00390625 ;  /* 0x3b8000000a0d7820 */ /* 0x040fe20000410000 */
[----:B------:R-:W-:-:S04]  /*cfb0*/  FSETP.NE.FTZ.AND P1, PT, R10, RZ, PT ;  /* 0x000000ff0a00720b */ /* 0x000fc80003f35000 */
[----:B------:R-:W-:Y:S01]  /*cfc0*/  FSETP.NE.FTZ.AND P2, PT, R13, RZ, PT ;  /* 0x000000ff0d00720b */ /* 0x000fe20003f55000 */
[----:B------:R-:W-:Y:S02]  /*cfd0*/  WARPGROUP.DEPBAR.LE gsb0, 0x0 ;  /* 0x00008000000079c5 */ /* 0x000fe40000010000 */
[----:B------:R-:W-:-:S06]  /*cfe0*/  WARPGROUP.ARRIVE ;  /* 0x00000000000079c5 */ /* 0x000fcc0000000000 */
[----:B------:R-:W-:Y:S01]  /*cff0*/  QGMMA.64x64x32.F32.E4M3.E4M3 R24, R140, gdesc[UR4], R24, gsb0 ;  /* 0x00e000048c187df3 */ /* 0x000fe20008000818 */
[----:B------:R-:W-:Y:S02]  /*d000*/  R2UR UR6, R4 ;  /* 0x00000000040672ca */ /* 0x000fe400000e0000 */
[----:B------:R-:W-:Y:S01]  /*d010*/  R2UR UR7, R5 ;  /* 0x00000000050772ca */ /* 0x000fe200000e0000 */
[----:B------:R-:W0:Y:S01]  /*d020*/  SHFL.BFLY PT, R4, R7, 0x1, 0x1f ;  /* 0x0c201f0007047f89 */ /* 0x000e2200000e0000 */
[----:B------:R-:W-:-:S06]  /*d030*/  IMAD.MOV.U32 R5, RZ, RZ, RZ ;  /* 0x000000ffff057224 */ /* 0x000fcc00078e00ff */
[----:B------:R-:W-:Y:S01]  /*d040*/  @P1 MUFU.RCP R5, R10 ;  /* 0x0000000a00051308 */ /* 0x000fe20000001000 */
[----:B0-----:R-:W-:-:S01]  /*d050*/  FADD.FTZ R12, R7, R4 ;  /* 0x00000004070c7221 */ /* 0x001fc20000010000 */
[----:B------:R-:W-:-:S06]  /*d060*/  @P2 FMUL.FTZ R7, R2, 0.69314718246459960938 ;  /* 0x3f31721802072820 */ /* 0x000fcc0000410000 */
[----:B------:R-:W0:Y:S01]  /*d070*/  @P2 MUFU.LG2 R4, R13 ;  /* 0x0000000d00042308 */ /* 0x000e220000000c00 */
[C---:B------:R-:W-:Y:S01]  /*d080*/  FMUL.FTZ R15, R12.reuse, 0.00390625 ;  /* 0x3b8000000c0f7820 */ /* 0x040fe20000410000 */
[----:B------:R-:W-:-:S04]  /*d090*/  FSETP.NE.FTZ.AND P1, PT, R12, RZ, PT ;  /* 0x000000ff0c00720b */ /* 0x000fc80003f35000 */
[----:B------:R-:W-:-:S09]  /*d0a0*/  FSETP.NE.FTZ.AND P3, PT, R15, RZ, PT ;  /* 0x000000ff0f00720b */ /* 0x000fd20003f75000 */
[----:B------:R-:W-:Y:S01]  /*d0b0*/  @P1 MUFU.RCP R11, R12 ;  /* 0x0000000c000b1308 */ /* 0x000fe20000001000 */
[----:B0-----:R-:W-:-:S03]  /*d0c0*/  @P2 FMUL.FTZ R4, R4, 0.69314718246459960938 ;  /* 0x3f31721804042820 */ /* 0x001fc60000410000 */
[----:B------:R-:W-:Y:S01]  /*d0d0*/  @P3 FMUL.FTZ R21, R2, 0.69314718246459960938 ;  /* 0x3f31721802153820 */ /* 0x000fe20000410000 */
[----:B------:R-:W-:-:S03]  /*d0e0*/  @P2 FFMA.FTZ R3, R7, R0, R4 ;  /* 0x0000000007032223 */ /* 0x000fc60000010004 */
[----:B------:R-:W0:Y:S02]  /*d0f0*/  @P3 MUFU.LG2 R6, R15 ;  /* 0x0000000f00063308 */ /* 0x000e240000000c00 */
[----:B0-----:R-:W-:-:S04]  /*d100*/  @P3 FMUL.FTZ R6, R6, 0.69314718246459960938 ;  /* 0x3f31721806063820 */ /* 0x001fc80000410000 */
[----:B------:R-:W-:Y:S01]  /*d110*/  @P3 FFMA.FTZ R20, R21, R9, R6 ;  /* 0x0000000915143223 */ /* 0x000fe20000010006 */
[----:B------:R-:W-:Y:S02]  /*d120*/  WARPGROUP.DEPBAR.LE gsb0, 0x0 ;  /* 0x00008000000079c5 */ /* 0x000fe40000010000 */
[----:B------:R-:W-:-:S06]  /*d130*/  WARPGROUP.ARRIVE ;  /* 0x00000000000079c5 */ /* 0x000fcc0000000000 */
[----:B------:R-:W-:Y:S01]  /*d140*/  QGMMA.64x64x32.F32.E4M3.E4M3 R24, R144, gdesc[UR4], R24, gsb0 ;  /* 0x00e0000490187df3 */ /* 0x000fe20008000818 */
[-C--:B--2---:R-:W-:Y:S01]  /*d150*/  FMUL.FTZ R5, R5, R8.reuse ;  /* 0x0000000805057220 */ /* 0x084fe20000410000 */
[----:B------:R-:W-:Y:S01]  /*d160*/  FMUL.FTZ R2, R11, R8 ;  /* 0x000000080b027220 */ /* 0x000fe20000410000 */
[----:B------:R-:W-:Y:S02]  /*d170*/  WARPGROUP.DEPBAR.LE gsb0, 0x0 ;  /* 0x00008000000079c5 */ /* 0x000fe40000010000 */
[----:B------:R-:W-:Y:S05]  /*d180*/  @!P0 BRA `(.L_x_378) ;  /* 0x0000000000048947 */ /* 0x000fea0003800000 */
[----:B------:R-:W-:Y:S01]  /*d190*/  BPT.TRAP 0x1 ;  /* 0x000000040000795c */ /* 0x000fe20000300000 */
.L_x_378:
[----:B------:R-:W2:Y:S01]  /*d1a0*/  LDL.LU R4, [R1+0x14] ;  /* 0x0000140001047983 */ /* 0x000ea20000300800 */
[----:B------:R-:W-:Y:S02]  /*d1b0*/  VIADD R0, R14, 0x13260 ;  /* 0x000132600e007836 */ /* 0x000fe40000000000 */
[-C--:B------:R-:W-:Y:S01]  /*d1c0*/  FMUL.FTZ R62, R24, R5.reuse ;  /* 0x00000005183e7220 */ /* 0x080fe20000410000 */
[----:B------:R-:W-:Y:S01]  /*d1d0*/  FMUL.FTZ R60, R25, R5 ;  /* 0x00000005193c7220 */ /* 0x000fe20000410000 */
[----:B------:R-:W3:Y:S01]  /*d1e0*/  LDL.LU R16, [R1] ;  /* 0x0000000001107983 */ /* 0x000ee20000300800 */
[----:B------:R-:W-:Y:S01]  /*d1f0*/  VIADD R157, R157, 0x1 ;  /* 0x000000019d9d7836 */ /* 0x000fe20000000000 */
[----:B--2---:R-:W-:Y:S02]  /*d200*/  PRMT R0, R4, 0x654, R0 ;  /* 0x0000065404007816 */ /* 0x004fe40000000000 */
[----:B------:R-:W2:Y:S02]  /*d210*/  LDL.LU R4, [R1+0x38] ;  /* 0x0000380001047983 */ /* 0x000ea40000300800 */
[----:B------:R-:W-:Y:S01]  /*d220*/  ISETP.NE.AND P1, PT, R157, 0x2, PT ;  /* 0x000000029d00780c */ /* 0x000fe20003f25270 */
[----:B------:R0:W-:Y:S03]  /*d230*/  SYNCS.ARRIVE.TRANS64.RED.A1T0 RZ, [R0+URZ], RZ ;  /* 0x000000ff00ff79a7 */ /* 0x0001e6000810043f */
[----:B0-----:R-:W-:-:S04]  /*d240*/  SEL R0, RZ, 0x1, P1 ;  /* 0x00000001ff007807 */ /* 0x001fc80000800000 */
[----:B---3--:R-:W-:Y:S01]  /*d250*/  LOP3.LUT R16, R16, R0, RZ, 0x3c, !PT ;  /* 0x0000000010107212 */ /* 0x008fe200078e3cff */
        /* <DEDUP_REMOVED lines=30> */
[----:B------:R-:W-:Y:S01]  /*d440*/  FMUL.FTZ R55, R55, R2 ;  /* 0x0000000237377220 */ /* 0x000fe20000410000 */
[----:B------:R-:W-:Y:S01]  /*d450*/  SEL R157, R157, RZ, P1 ;  /* 0x000000ff9d9d7207 */ /* 0x000fe20000800000 */
[----:B--2---:R-:W-:-:S05]  /*d460*/  VIADD R4, R4, 0x1 ;  /* 0x0000000104047836 */ /* 0x004fca0000000000 */
[----:B------:R0:W-:Y:S04]  /*d470*/  STL [R1+0x38], R4 ;  /* 0x0000380401007387 */ /* 0x0001e80000100800 */
[----:B------:R0:W-:Y:S02]  /*d480*/  STL [R1], R16 ;  /* 0x0000001001007387 */ /* 0x0001e40000100800 */
.L_x_326:
[----:B------:R-:W1:Y:S08]  /*d490*/  S2UR UR4, SR_CgaCtaId ;  /* 0x00000000000479c3 */ /* 0x000e700000008800 */
[----:B------:R-:W-:Y:S01]  /*d4a0*/  BAR.SYNC.DEFER_BLOCKING 0x5, 0x200 ;  /* 0x0148000000007b1d */ /* 0x000fe20000010000 */
[----:B0-----:R-:W-:-:S05]  /*d4b0*/  MOV R16, 0x400 ;  /* 0x0000040000107802 */ /* 0x001fca0000000f00 */
[----:B------:R-:W-:Y:S01]  /*d4c0*/  BSSY B0, `(.L_x_379) ;  /* 0x00001c6000007945 */ /* 0x000fe20003800000 */
[----:B-1----:R-:W-:-:S05]  /*d4d0*/  IMAD.U32 R0, RZ, RZ, UR4 ;  /* 0x00000004ff007e24 */ /* 0x002fca000f8e00ff */
[----:B------:R0:W-:Y:S01]  /*d4e0*/  STL [R1+0x14], R0 ;  /* 0x0000140001007387 */ /* 0x0001e20000100800 */
[----:B------:R-:W-:-:S05]  /*d4f0*/  LEA R16, R0, R16, 0x18 ;  /* 0x0000001000107211 */ /* 0x000fca00078ec0ff */
[----:B-----5:R0:W1:Y:S01]  /*d500*/  LDS.128 R24, [R16+0x132d0] ;  /* 0x0132d00010187984 */ /* 0x0200620000000c00 */
[----:B------:R-:W-:Y:S06]  /*d510*/  BAR.ARV 0x4, 0x200 ;  /* 0x0108000000007b1d */ /* 0x000fec0000002000 */
[----:B------:R-:W-:Y:S05]  /*d520*/  @P0 BRA `(.L_x_380) ;  /* 0x0000001000a00947 */ /* 0x000fea0003800000 */
[----:B------:R-:W0:Y:S01]  /*d530*/  S2R R2, SR_TID.X ;  /* 0x0000000000027919 */ /* 0x000e220000002100 */
[----:B------:R-:W-:Y:S01]  /*d540*/  ULDC.64 UR4, c[0x4][0x38] ;  /* 0x01000e0000047ab9 */ /* 0x000fe20000000a00 */
[----:B------:R-:W2:Y:S04]  /*d550*/  LDL R38, [R1+0x58] ;  /* 0x0000580001267983 */ /* 0x000ea80000100800 */
[----:B------:R-:W3:Y:S04]  /*d560*/  LDL.LU R48, [R1+0x30] ;  /* 0x0000300001307983 */ /* 0x000ee80000300800 */
[----:B------:R-:W4:Y:S01]  /*d570*/  LDL.LU R46, [R1+0x34] ;  /* 0x00003400012e7983 */ /* 0x000f220000300800 */
[----:B0-----:R-:W-:-:S05]  /*d580*/  IMAD.SHL.U32 R0, R2, 0x4, RZ ;  /* 0x0000000402007824 */ /* 0x001fca00078e00ff */
[----:B------:R-:W-:-:S04]  /*d590*/  LOP3.LUT R0, R0, 0xc, RZ, 0xc0, !PT ;  /* 0x0000000c00007812 */ /* 0x000fc800078ec0ff */
[----:B------:R-:W-:-:S05]  /*d5a0*/  IADD3 R4, P0, R0, UR4, RZ ;  /* 0x0000000400047c10 */ /* 0x000fca000ff1e0ff */
[----:B------:R-:W-:Y:S01]  /*d5b0*/  IMAD.X R5, RZ, RZ, UR5, P0 ;  /* 0x00000005ff057e24 */ /* 0x000fe200080e06ff */
[----:B------:R-:W0:Y:S01]  /*d5c0*/  S2R R43, SR_SWINHI ;  /* 0x00000000002b7919 */ /* 0x000e220000002f00 */
[----:B------:R-:W-:Y:S01]  /*d5d0*/  F2FP.BF16.F32.PACK_AB R56, R33, R56 ;  /* 0x000000382138723e */ /* 0x000fe200000010ff */
[----:B------:R-:W-:Y:S02]  /*d5e0*/  ULDC.64 UR4, c[0x0][0xbd8] ;  /* 0x0002f60000047ab9 */ /* 0x000fe40000000a00 */
[----:B------:R1:W3:Y:S01]  /*d5f0*/  LDG.E.CONSTANT R0, desc[UR42][R4.64] ;  /* 0x0000002a04007981 */ /* 0x0002e2000c1e9900 */
[----:B------:R-:W-:Y:S02]  /*d600*/  LOP3.LUT P0, R2, R2, 0x3, RZ, 0xc0, !PT ;  /* 0x0000000302027812 */ /* 0x000fe4000780c0ff */
[----:B------:R-:W-:Y:S02]  /*d610*/  F2FP.BF16.F32.PACK_AB R29, R29, R32 ;  /* 0x000000201d1d723e */ /* 0x000fe400000010ff */
[----:B------:R-:W-:-:S02]  /*d620*/  F2FP.BF16.F32.PACK_AB R11, R11, R12 ;  /* 0x0000000c0b0b723e */ /* 0x000fc400000010ff */
[----:B------:R-:W-:Y:S02]  /*d630*/  ISETP.EQ.OR P0, PT, R2, 0x3, !P0 ;  /* 0x000000030200780c */ /* 0x000fe40004702670 */
[----:B------:R-:W-:Y:S02]  /*d640*/  F2FP.BF16.F32.PACK_AB R8, R7, R8 ;  /* 0x000000080708723e */ /* 0x000fe400000010ff */
[----:B------:R-:W-:Y:S02]  /*d650*/  F2FP.BF16.F32.PACK_AB R40, R37, R40 ;  /* 0x000000282528723e */ /* 0x000fe400000010ff */
[----:B------:R-:W-:Y:S02]  /*d660*/  F2FP.BF16.F32.PACK_AB R9, R9, R10 ;  /* 0x0000000a0909723e */ /* 0x000fe400000010ff */
[----:B------:R-:W-:Y:S02]  /*d670*/  SEL R37, R11, R8, P0 ;  /* 0x000000080b257207 */ /* 0x000fe40000000000 */
[----:B------:R-:W-:-:S02]  /*d680*/  SEL R39, R8, R11, P0 ;  /* 0x0000000b08277207 */ /* 0x000fc40000000000 */
[----:B------:R-:W-:Y:S02]  /*d690*/  F2FP.BF16.F32.PACK_AB R6, R55, R6 ;  /* 0x000000063706723e */ /* 0x000fe400000010ff */
[----:B------:R-:W-:Y:S02]  /*d6a0*/  F2FP.BF16.F32.PACK_AB R61, R61, R62 ;  /* 0x0000003e3d3d723e */ /* 0x000fe400000010ff */
[----:B------:R-:W-:Y:S02]  /*d6b0*/  F2FP.BF16.F32.PACK_AB R60, R59, R60 ;  /* 0x0000003c3b3c723e */ /* 0x000fe400000010ff */
[----:B------:R-:W-:Y:S02]  /*d6c0*/  F2FP.BF16.F32.PACK_AB R41, R41, R44 ;  /* 0x0000002c2929723e */ /* 0x000fe400000010ff */
[----:B------:R-:W-:Y:S01]  /*d6d0*/  F2FP.BF16.F32.PACK_AB R28, R15, R28 ;  /* 0x0000001c0f1c723e */ /* 0x000fe200000010ff */
[----:B------:R-:W4:Y:S01]  /*d6e0*/  LDL R44, [R1+0x28] ;  /* 0x00002800012c7983 */ /* 0x000f220000100800 */
[----:B------:R-:W-:-:S02]  /*d6f0*/  MOV R32, R16 ;  /* 0x0000001000207202 */ /* 0x000fc40000000f00 */
[----:B0-----:R-:W-:Y:S02]  /*d700*/  MOV R33, R43 ;  /* 0x0000002b00217202 */ /* 0x001fe40000000f00 */
[----:B------:R-:W-:Y:S02]  /*d710*/  F2FP.BF16.F32.PACK_AB R14, R13, R14 ;  /* 0x0000000e0d0e723e */ /* 0x000fe400000010ff */
[----:B------:R-:W-:Y:S02]  /*d720*/  F2FP.BF16.F32.PACK_AB R57, R57, R58 ;  /* 0x0000003a3939723e */ /* 0x000fe400000010ff */
[----:B------:R-:W-:Y:S02]  /*d730*/  F2FP.BF16.F32.PACK_AB R35, R35, R36 ;  /* 0x000000242323723e */ /* 0x000fe400000010ff */
[----:B------:R-:W-:Y:S02]  /*d740*/  F2FP.BF16.F32.PACK_AB R34, R31, R34 ;  /* 0x000000221f22723e */ /* 0x000fe400000010ff */
[----:B------:R-:W-:-:S02]  /*d750*/  SEL R13, R61, R60, P0 ;  /* 0x0000003c3d0d7207 */ /* 0x000fc40000000000 */
[----:B------:R-:W-:Y:S02]  /*d760*/  F2FP.BF16.F32.PACK_AB R21, R21, R30 ;  /* 0x0000001e1515723e */ /* 0x000fe400000010ff */
[----:B------:R-:W-:Y:S02]  /*d770*/  SEL R61, R60, R61, P0 ;  /* 0x0000003d3c3d7207 */ /* 0x000fe40000000000 */
        /* <DEDUP_REMOVED lines=15> */
[----:B------:R-:W-:Y:S02]  /*d870*/  IADD3 R55, P3, R10, 0x20, RZ ;  /* 0x000000200a377810 */ /* 0x000fe40007f7e0ff */
[----:B------:R-:W-:Y:S02]  /*d880*/  SHF.R.U64 R53, R53, 0x3, RZ ;  /* 0x0000000335357819 */ /* 0x000fe400000012ff */
[----:B-1----:R-:W-:Y:S02]  /*d890*/  LOP3.LUT R4, R55, 0x380, RZ, 0xc0, !PT ;  /* 0x0000038037047812 */ /* 0x002fe400078ec0ff */
[----:B------:R-:W-:-:S02]  /*d8a0*/  LOP3.LUT R12, R63, 0x380, RZ, 0xc0, !PT ;  /* 0x000003803f0c7812 */ /* 0x000fc400078ec0ff */
[----:B------:R-:W-:Y:S02]  /*d8b0*/  IADD3 R59, P2, R10, 0x40, RZ ;  /* 0x000000400a3b7810 */ /* 0x000fe40007f5e0ff */
[----:B------:R-:W-:Y:S02]  /*d8c0*/  LOP3.LUT R10, R53, R10, RZ, 0x3c, !PT ;  /* 0x0000000a350a7212 */ /* 0x000fe400078e3cff */
[----:B------:R-:W-:Y:S02]  /*d8d0*/  SHF.R.U64 R4, R4, 0x3, RZ ;  /* 0x0000000304047819 */ /* 0x000fe400000012ff */
[----:B------:R-:W-:Y:S01]  /*d8e0*/  SHF.R.U64 R12, R12, 0x3, RZ ;  /* 0x000000030c0c7819 */ /* 0x000fe200000012ff */
[--C-:B------:R-:W-:Y:S01]  /*d8f0*/  IMAD.X R5, RZ, RZ, R11.reuse, P1 ;  /* 0x000000ffff057224 */ /* 0x100fe200008e060b */
[----:B------:R-:W-:Y:S01]  /*d900*/  LOP3.LUT R8, R4, R55, RZ, 0x3c, !PT ;  /* 0x0000003704087212 */ /* 0x000fe200078e3cff */
[--C-:B------:R-:W-:Y:S01]  /*d910*/  IMAD.X R7, RZ, RZ, R11.reuse, P2 ;  /* 0x000000ffff077224 */ /* 0x100fe200010e060b */
[----:B------:R-:W-:Y:S01]  /*d920*/  MOV R42, R10 ;  /* 0x0000000a002a7202 */ /* 0x000fe20000000f00 */
[----:B------:R-:W-:Y:S01]  /*d930*/  IMAD.X R9, RZ, RZ, R11, P3 ;  /* 0x000000ffff097224 */ /* 0x000fe200018e060b */
[----:B------:R-:W-:-:S02]  /*d940*/  LOP3.LUT R4, R12, R63, RZ, 0x3c, !PT ;  /* 0x0000003f0c047212 */ /* 0x000fc400078e3cff */
[----:B---3--:R-:W-:Y:S01]  /*d950*/  LOP3.LUT R2, R0, 0x2, RZ, 0x3c, !PT ;  /* 0x0000000200027812 */ /* 0x008fe200078e3cff */
[----:B------:R-:W-:Y:S04]  /*d960*/  SHFL.IDX PT, R13, R13, R0, 0x1c1f ;  /* 0x001c1f000d0d7589 */ /* 0x000fe800000e0000 */
[----:B------:R-:W0:Y:S04]  /*d970*/  SHFL.IDX PT, R30, R61, R2, 0x1c1f ;  /* 0x001c1f023d1e7589 */ /* 0x000e2800000e0000 */
[----:B------:R-:W-:Y:S04]  /*d980*/  SHFL.IDX PT, R43, R43, R0, 0x1c1f ;  /* 0x001c1f002b2b7589 */ /* 0x000fe800000e0000 */
[----:B------:R-:W1:Y:S04]  /*d990*/  SHFL.IDX PT, R24, R41, R2, 0x1c1f ;  /* 0x001c1f0229187589 */ /* 0x000e6800000e0000 */
[----:B------:R-:W-:Y:S04]  /*d9a0*/  SHFL.IDX PT, R10, R31, R0, 0x1c1f ;  /* 0x001c1f001f0a7589 */ /* 0x000fe800000e0000 */
[----:B------:R1:W2:Y:S04]  /*d9b0*/  SHFL.IDX PT, R11, R29, R2, 0x1c1f ;  /* 0x001c1f021d0b7589 */ /* 0x0002a800000e0000 */
[----:B------:R-:W-:Y:S04]  /*d9c0*/  SHFL.IDX PT, R15, R15, R0, 0x1c1f ;  /* 0x001c1f000f0f7589 */ /* 0x000fe800000e0000 */
[----:B------:R-:W3:Y:S04]  /*d9d0*/  SHFL.IDX PT, R12, R57, R2, 0x1c1f ;  /* 0x001c1f02390c7589 */ /* 0x000ee800000e0000 */
[----:B------:R-:W-:Y:S04]  /*d9e0*/  SHFL.IDX PT, R45, R45, R0, 0x1c1f ;  /* 0x001c1f002d2d7589 */ /* 0x000fe800000e0000 */
[----:B------:R-:W4:Y:S04]  /*d9f0*/  SHFL.IDX PT, R34, R35, R2, 0x1c1f ;  /* 0x001c1f0223227589 */ /* 0x000f2800000e0000 */
[----:B------:R-:W-:Y:S04]  /*da00*/  SHFL.IDX PT, R37, R37, R0, 0x1c1f ;  /* 0x001c1f0025257589 */ /* 0x000fe800000e0000 */
[----:B------:R2:W4:Y:S04]  /*da10*/  SHFL.IDX PT, R14, R39, R2, 0x1c1f ;  /* 0x001c1f02270e7589 */ /* 0x00052800000e0000 */
[----:B------:R-:W-:Y:S04]  /*da20*/  SHFL.IDX PT, R47, R47, R0, 0x1c1f ;  /* 0x001c1f002f2f7589 */ /* 0x000fe800000e0000 */
[----:B------:R-:W4:Y:S04]  /*da30*/  SHFL.IDX PT, R36, R21, R2, 0x1c1f ;  /* 0x001c1f0215247589 */ /* 0x000f2800000e0000 */
[----:B------:R-:W-:Y:S04]  /*da40*/  SHFL.IDX PT, R49, R49, R0, 0x1c1f ;  /* 0x001c1f0031317589 */ /* 0x000fe800000e0000 */
[----:B------:R-:W4:Y:S01]  /*da50*/  SHFL.IDX PT, R38, R51, R2, 0x1c1f ;  /* 0x001c1f0233267589 */ /* 0x000f2200000e0000 */
[----:B------:R-:W-:-:S04]  /*da60*/  LOP3.LUT R6, R59, 0x380, RZ, 0xc0, !PT ;  /* 0x000003803b067812 */ /* 0x000fc800078ec0ff */
[----:B------:R-:W-:Y:S02]  /*da70*/  SHF.R.U64 R6, R6, 0x3, RZ ;  /* 0x0000000306067819 */ /* 0x000fe400000012ff */
[----:B0-----:R-:W-:Y:S02]  /*da80*/  SEL R28, R13, R30, P0 ;  /* 0x0000001e0d1c7207 */ /* 0x001fe40000000000 */
[----:B------:R-:W-:Y:S02]  /*da90*/  LOP3.LUT R6, R6, R59, RZ, 0x3c, !PT ;  /* 0x0000003b06067212 */ /* 0x000fe400078e3cff */
[----:B------:R-:W-:Y:S02]  /*daa0*/  SEL R30, R30, R13, P0 ;  /* 0x0000000d1e1e7207 */ /* 0x000fe40000000000 */
[----:B-1----:R-:W-:Y:S02]  /*dab0*/  SEL R29, R43, R24, P0 ;  /* 0x000000182b1d7207 */ /* 0x002fe40000000000 */
[----:B------:R-:W-:Y:S01]  /*dac0*/  SEL R31, R24, R43, P0 ;  /* 0x0000002b181f7207 */ /* 0x000fe20000000000 */
[----:B------:R-:W-:Y:S01]  /*dad0*/  BAR.SYNC.DEFER_BLOCKING 0x1, 0x180 ;  /* 0x0046000000007b1d */ /* 0x000fe20000010000 */
[----:B------:R-:W-:-:S02]  /*dae0*/  MOV R40, R8 ;  /* 0x0000000800287202 */ /* 0x000fc40000000f00 */
[----:B--2---:R-:W-:Y:S02]  /*daf0*/  MOV R39, R6 ;  /* 0x0000000600277202 */ /* 0x004fe40000000f00 */
[----:B------:R-:W-:Y:S02]  /*db00*/  MOV R24, R4 ;  /* 0x0000000400187202 */ /* 0x000fe40000000f00 */
[----:B------:R-:W-:Y:S02]  /*db10*/  SEL R8, R10, R11, P0 ;  /* 0x0000000b0a087207 */ /* 0x000fe40000000000 */
[----:B---3--:R-:W-:Y:S02]  /*db20*/  SEL R4, R15, R12, P0 ;  /* 0x0000000c0f047207 */ /* 0x008fe40000000000 */
[----:B------:R-:W-:Y:S02]  /*db30*/  SEL R6, R12, R15, P0 ;  /* 0x0000000f0c067207 */ /* 0x000fe40000000000 */
[----:B------:R-:W-:-:S02]  /*db40*/  SEL R10, R11, R10, P0 ;  /* 0x0000000a0b0a7207 */ /* 0x000fc40000000000 */
[----:B----4-:R-:W-:Y:S02]  /*db50*/  SEL R5, R45, R34, P0 ;  /* 0x000000222d057207 */ /* 0x010fe40000000000 */
[----:B------:R-:W-:Y:S02]  /*db60*/  SEL R7, R34, R45, P0 ;  /* 0x0000002d22077207 */ /* 0x000fe40000000000 */
[----:B------:R-:W-:Y:S02]  /*db70*/  SEL R12, R37, R14, P0 ;  /* 0x0000000e250c7207 */ /* 0x000fe40000000000 */
[----:B------:R-:W-:Y:S02]  /*db80*/  SEL R9, R47, R36, P0 ;  /* 0x000000242f097207 */ /* 0x000fe40000000000 */
[----:B------:R-:W-:Y:S01]  /*db90*/  SEL R11, R36, R47, P0 ;  /* 0x0000002f240b7207 */ /* 0x000fe20000000000 */
[----:B------:R0:W-:Y:S01]  /*dba0*/  STSM.16.M88.4 [R42], R28 ;  /* 0x0000001c2a007844 */ /* 0x0001e20000000200 */
[----:B------:R-:W-:-:S02]  /*dbb0*/  SEL R14, R14, R37, P0 ;  /* 0x000000250e0e7207 */ /* 0x000fc40000000000 */
[----:B------:R-:W-:Y:S02]  /*dbc0*/  SEL R13, R49, R38, P0 ;  /* 0x00000026310d7207 */ /* 0x000fe40000000000 */
[----:B------:R-:W-:Y:S02]  /*dbd0*/  SEL R15, R38, R49, P0 ;  /* 0x00000031260f7207 */ /* 0x000fe40000000000 */
[----:B------:R-:W-:Y:S01]  /*dbe0*/  ISETP.NE.U32.AND P1, PT, RZ, UR4, PT ;  /* 0x00000004ff007c0c */ /* 0x000fe2000bf25070 */
[----:B------:R1:W-:Y:S03]  /*dbf0*/  STSM.16.M88.4 [R40], R4 ;  /* 0x0000000428007844 */ /* 0x0003e60000000200 */
[----:B------:R-:W-:Y:S01]  /*dc00*/  ISETP.NE.AND.EX P1, PT, RZ, UR5, PT, P1 ;  /* 0x00000005ff007c0c */ /* 0x000fe2000bf25310 */
[----:B------:R1:W-:Y:S01]  /*dc10*/  STSM.16.M88.4 [R39], R8 ;  /* 0x0000000827007844 */ /* 0x0003e20000000200 */
[----:B0-----:R-:W-:-:S03]  /*dc20*/  IADD3 R30, P2, R48, UR4, RZ ;  /* 0x00000004301e7c10 */ /* 0x001fc6000ff5e0ff */
[----:B------:R1:W-:Y:S01]  /*dc30*/  STSM.16.M88.4 [R24], R12 ;  /* 0x0000000c18007844 */ /* 0x0003e20000000200 */
[----:B------:R-:W-:Y:S01]  /*dc40*/  IADD3.X R31, R46, UR5, RZ, P2, !PT ;  /* 0x000000052e1f7c10 */ /* 0x000fe200097fe4ff */
[----:B------:R-:W-:Y:S01]  /*dc50*/  ULDC.64 UR4, c[0x0][0xbe0] ;  /* 0x0002f80000047ab9 */ /* 0x000fe20000000a00 */
[----:B------:R-:W-:Y:S01]  /*dc60*/  BAR.SYNC.DEFER_BLOCKING 0x1, 0x180 ;  /* 0x0046000000007b1d */ /* 0x000fe20000010000 */
[----:B------:R-:W-:-:S04]  /*dc70*/  ISETP.NE.U32.AND P0, PT, RZ, UR4, PT ;  /* 0x00000004ff007c0c */ /* 0x000fc8000bf05070 */
[----:B------:R-:W-:Y:S01]  /*dc80*/  ISETP.NE.AND.EX P0, PT, RZ, UR5, PT, P0 ;  /* 0x00000005ff007c0c */ /* 0x000fe2000bf05300 */
[----:B------:R-:W-:-:S12]  /*dc90*/  IMAD.MOV.U32 R21, RZ, RZ, RZ ;  /* 0x000000ffff157224 */ /* 0x000fd800078e00ff */
[----:B------:R-:W-:Y:S01]  /*dca0*/  @P0 IADD3 R28, P2, R48, UR4, RZ ;  /* 0x00000004301c0c10 */ /* 0x000fe2000ff5e0ff */
[----:B------:R-:W-:Y:S02]  /*dcb0*/  ULDC UR4, c[0x0][0xa88] ;  /* 0x0002a20000047ab9 */ /* 0x000fe40000000800 */
[----:B------:R-:W-:Y:S01]  /*dcc0*/  IMAD.U32 R0, RZ, RZ, UR4 ;  /* 0x00000004ff007e24 */ /* 0x000fe2000f8e00ff */
[----:B------:R-:W-:Y:S01]  /*dcd0*/  @P0 IADD3.X R29, R46, UR5, RZ, P2, !PT ;  /* 0x000000052e1d0c10 */ /* 0x000fe200097fe4ff */
[----:B------:R-:W2:Y:S04]  /*dce0*/  @P1 LDG.E R21, desc[UR42][R30.64] ;  /* 0x0000002a1e151981 */ /* 0x000ea8000c1e1900 */
[----:B------:R1:W5:Y:S01]  /*dcf0*/  @P0 LDG.E R0, desc[UR42][R28.64] ;  /* 0x0000002a1c000981 */ /* 0x000362000c1e1900 */
[----:B------:R-:W-:-:S02]  /*dd00*/  SHF.R.S32.HI R38, RZ, 0x1f, R44 ;  /* 0x0000001fff267819 */ /* 0x000fc4000001142c */
[----:B--2---:R-:W-:Y:S01]  /*dd10*/  SHF.R.S32.HI R34, RZ, 0x1f, R21 ;  /* 0x0000001fff227819 */ /* 0x004fe20000011415 */
[----:B-1----:R-:W-:Y:S06]  /*dd20*/  @P0 BRA `(.L_x_381) ;  /* 0x0000000000100947 */ /* 0x002fec0003800000 */
[----:B------:R-:W-:Y:S05]  /*dd30*/  @!P1 BRA `(.L_x_381) ;  /* 0x00000000000c9947 */ /* 0x000fea0003800000 */
[----:B------:R-:W2:Y:S04]  /*dd40*/  LDG.E R5, desc[UR42][R30.64] ;  /* 0x0000002a1e057981 */ /* 0x000ea8000c1e1900 */
[----:B-----5:R-:W2:Y:S02]  /*dd50*/  LDG.E R0, desc[UR42][R30.64+0x4] ;  /* 0x0000042a1e007981 */ /* 0x020ea4000c1e1900 */
[----:B--2---:R-:W-:-:S07]  /*dd60*/  IMAD.IADD R0, R0, 0x1, -R5 ;  /* 0x0000000100007824 */ /* 0x004fce00078e0a05 */
.L_x_381:
[----:B------:R-:W2:Y:S01]  /*dd70*/  LDL.LU R9, [R1+0x3c] ;  /* 0x00003c0001097983 */ /* 0x000ea20000300800 */
[----:B------:R-:W-:Y:S01]  /*dd80*/  ULDC.64 UR4, c[0x0][0xb70] ;  /* 0x0002dc0000047ab9 */ /* 0x000fe20000000a00 */
[----:B------:R-:W-:Y:S01]  /*dd90*/  IMAD.MOV.U32 R4, RZ, RZ, R21 ;  /* 0x000000ffff047224 */ /* 0x000fe200078e0015 */
[----:B------:R-:W-:Y:S01]  /*dda0*/  ULDC.64 UR6, c[0x0][0xae0] ;  /* 0x0002b80000067ab9 */ /* 0x000fe20000000a00 */
[----:B------:R-:W3:Y:S04]  /*ddb0*/  LDL.LU R6, [R1+0x24] ;  /* 0x0000240001067983 */ /* 0x000ee80000300800 */
[----:B------:R-:W4:Y:S04]  /*ddc0*/  LDL R8, [R1+0x54] ;  /* 0x0000540001087983 */ /* 0x000f280000100800 */
[----:B------:R-:W4:Y:S04]  /*ddd0*/  LDL.64 R12, [R1+0x8] ;  /* 0x00000800010c7983 */ /* 0x000f280000100a00 */
[----:B------:R-:W4:Y:S04]  /*dde0*/  LDL R41, [R1+0x2c] ;  /* 0x00002c0001297983 */ /* 0x000f280000100800 */
[----:B------:R-:W4:Y:S04]  /*ddf0*/  LDL.64 R42, [R1+0x8] ;  /* 0x00000800012a7983 */ /* 0x000f280000100a00 */
[----:B------:R-:W4:Y:S01]  /*de00*/  LDL.LU R40, [R1+0x40] ;  /* 0x0000400001287983 */ /* 0x000f220000300800 */
[----:B------:R-:W-:-:S02]  /*de10*/  IMAD R2, R38, UR4, RZ ;  /* 0x0000000426027c24 */ /* 0x000fc4000f8e02ff */
[----:B------:R-:W-:Y:S02]  /*de20*/  IMAD.MOV.U32 R5, RZ, RZ, R34 ;  /* 0x000000ffff057224 */ /* 0x000fe400078e0022 */
[C---:B------:R-:W-:Y:S02]  /*de30*/  IMAD R7, R44.reuse, UR5, R2 ;  /* 0x000000052c077c24 */ /* 0x040fe4000f8e0202 */
[----:B------:R-:W-:Y:S01]  /*de40*/  IMAD.WIDE.U32 R4, R44, UR4, R4 ;  /* 0x000000042c047c25 */ /* 0x000fe2000f8e0004 */
[----:B------:R-:W-:-:S03]  /*de50*/  ULDC.64 UR4, c[0x0][0xb78] ;  /* 0x0002de0000047ab9 */ /* 0x000fc60000000a00 */
[----:B------:R-:W-:Y:S01]  /*de60*/  IMAD.IADD R5, R5, 0x1, R7 ;  /* 0x0000000105057824 */ /* 0x000fe200078e0207 */
[----:B------:R-:W-:Y:S01]  /*de70*/  BSSY B1, `(.L_x_382) ;  /* 0x0000064000017945 */ /* 0x000fe20003800000 */
[----:B--2---:R-:W-:Y:S02]  /*de80*/  SEL R24, R9, RZ, !P1 ;  /* 0x000000ff09187207 */ /* 0x004fe40004800000 */
[----:B---3--:R-:W-:-:S03]  /*de90*/  SEL R39, R6, RZ, !P1 ;  /* 0x000000ff06277207 */ /* 0x008fc60004800000 */
[----:B------:R-:W-:Y:S01]  /*dea0*/  IMAD R2, R24, UR4, RZ ;  /* 0x0000000418027c24 */ /* 0x000fe2000f8e02ff */
[----:B------:R-:W0:Y:S01]  /*deb0*/  S2R R6, SR_TID.X ;  /* 0x0000000000067919 */ /* 0x000e220000002100 */
[----:B------:R-:W-:-:S04]  /*dec0*/  IMAD.WIDE.U32 R4, R39, UR4, R4 ;  /* 0x0000000427047c25 */ /* 0x000fc8000f8e0004 */
[----:B----4-:R-:W-:Y:S02]  /*ded0*/  IMAD.MOV.U32 R42, RZ, RZ, R12 ;  /* 0x000000ffff2a7224 */ /* 0x010fe400078e000c */
[----:B------:R-:W-:Y:S02]  /*dee0*/  IMAD R11, R40, 0xc0, R8 ;  /* 0x000000c0280b7824 */ /* 0x000fe400078e0208 */
[----:B------:R-:W-:-:S04]  /*def0*/  IMAD R7, R42, 0x40, R41 ;  /* 0x000000402a077824 */ /* 0x000fc800078e0229 */
[----:B------:R-:W-:-:S03]  /*df00*/  IMAD.WIDE R32, R7, 0x2, R32 ;  /* 0x0000000207207825 */ /* 0x000fc600078e0220 */
[C---:B------:R-:W-:Y:S02]  /*df10*/  IADD3 R7, P3, R32.reuse, 0x3000, RZ ;  /* 0x0000300020077810 */ /* 0x040fe40007f7e0ff */
[----:B------:R-:W-:Y:S01]  /*df20*/  LOP3.LUT R15, R32, 0x380, RZ, 0xc0, !PT ;  /* 0x00000380200f7812 */ /* 0x000fe200078ec0ff */
[----:B0-----:R-:W-:Y:S02]  /*df30*/  VIADD R9, R6, 0xffffff80 ;  /* 0xffffff8006097836 */ /* 0x001fe40000000000 */
[----:B------:R-:W-:Y:S01]  /*df40*/  IMAD R6, R39, UR5, R2 ;  /* 0x0000000527067c24 */ /* 0x000fe2000f8e0202 */
[----:B------:R-:W-:Y:S01]  /*df50*/  IADD3 R2, P1, R11, R4, RZ ;  /* 0x000000040b027210 */ /* 0x000fe20007f3e0ff */
[----:B------:R-:W-:Y:S01]  /*df60*/  ULDC.64 UR4, c[0x0][0xb40] ;  /* 0x0002d00000047ab9 */ /* 0x000fe20000000a00 */
[----:B------:R-:W-:Y:S01]  /*df70*/  SHF.R.S32.HI R8, RZ, 0x1f, R9 ;  /* 0x0000001fff087819 */ /* 0x000fe20000011409 */
[----:B------:R-:W-:Y:S01]  /*df80*/  IMAD.X R13, RZ, RZ, R33, P3 ;  /* 0x000000ffff0d7224 */ /* 0x000fe200018e0621 */
[----:B------:R-:W-:-:S02]  /*df90*/  LEA R36, P2, R2, UR4, 0x2 ;  /* 0x0000000402247c11 */ /* 0x000fc4000f8410ff */
[----:B------:R-:W-:Y:S02]  /*dfa0*/  LEA.HI R8, R8, R9, RZ, 0x7 ;  /* 0x0000000908087211 */ /* 0x000fe400078f38ff */
[----:B------:R-:W-:Y:S02]  /*dfb0*/  LOP3.LUT R4, R7, 0x380, RZ, 0xc0, !PT ;  /* 0x0000038007047812 */ /* 0x000fe400078ec0ff */
[----:B------:R-:W-:Y:S02]  /*dfc0*/  LOP3.LUT R8, R8, 0xffffff80, RZ, 0xc0, !PT ;  /* 0xffffff8008087812 */ /* 0x000fe400078ec0ff */
[----:B------:R-:W-:Y:S02]  /*dfd0*/  SHF.R.U64 R4, R4, 0x3, RZ ;  /* 0x0000000304047819 */ /* 0x000fe400000012ff */
[----:B------:R-:W-:Y:S01]  /*dfe0*/  SHF.R.U64 R15, R15, 0x3, RZ ;  /* 0x000000030f0f7819 */ /* 0x000fe200000012ff */
[----:B------:R-:W-:Y:S01]  /*dff0*/  IMAD.IADD R8, R9, 0x1, -R8 ;  /* 0x0000000109087824 */ /* 0x000fe200078e0a08 */
[----:B------:R-:W-:-:S02]  /*e000*/  SHF.R.S32.HI R9, RZ, 0x1f, R11 ;  /* 0x0000001fff097819 */ /* 0x000fc4000001140b */
[----:B------:R-:W-:Y:S02]  /*e010*/  LOP3.LUT R12, R4, R7, RZ, 0x3c, !PT ;  /* 0x00000007040c7212 */ /* 0x000fe400078e3cff */
[----:B------:R-:W-:Y:S01]  /*e020*/  IADD3.X R9, R9, R5, R6, P1, !PT ;  /* 0x0000000509097210 */ /* 0x000fe20000ffe406 */
[C---:B------:R-:W-:Y:S01]  /*e030*/  VIADD R5, R11.reuse, 0x8 ;  /* 0x000000080b057836 */ /* 0x040fe20000000000 */
[----:B------:R-:W-:Y:S02]  /*e040*/  LOP3.LUT P0, RZ, R8, 0x3, RZ, 0xc0, !PT ;  /* 0x0000000308ff7812 */ /* 0x000fe4000780c0ff */
[----:B------:R-:W-:Y:S01]  /*e050*/  LEA.HI.X R37, R2, UR5, R9, 0x2, P2 ;  /* 0x0000000502257c11 */ /* 0x000fe200090f1409 */
[----:B------:R-:W-:Y:S01]  /*e060*/  ULDC.64 UR4, c[0x0][0xaa0] ;  /* 0x0002a80000047ab9 */ /* 0x000fe20000000a00 */
[-C--:B-----5:R-:W-:Y:S02]  /*e070*/  ISETP.GE.OR P1, PT, R11, R0.reuse, P0 ;  /* 0x000000000b00720c */ /* 0x0a0fe40000726670 */
[----:B------:R-:W-:-:S02]  /*e080*/  ISETP.GE.OR P0, PT, R5, R0, P0 ;  /* 0x000000000500720c */ /* 0x000fc40000706670 */
[C---:B------:R-:W-:Y:S02]  /*e090*/  IADD3 R11, P2, R32.reuse, 0x1800, RZ ;  /* 0x00001800200b7810 */ /* 0x040fe40007f5e0ff */
[----:B------:R-:W-:Y:S02]  /*e0a0*/  IADD3 R5, P4, R32, 0x4800, RZ ;  /* 0x0000480020057810 */ /* 0x000fe40007f9e0ff */
[----:B------:R-:W-:Y:S01]  /*e0b0*/  LOP3.LUT R6, R11, 0x380, RZ, 0xc0, !PT ;  /* 0x000003800b067812 */ /* 0x000fe200078ec0ff */
[--C-:B------:R-:W-:Y:S01]  /*e0c0*/  IMAD.X R9, RZ, RZ, R33.reuse, P2 ;  /* 0x000000ffff097224 */ /* 0x100fe200010e0621 */
[----:B------:R-:W-:Y:S01]  /*e0d0*/  LOP3.LUT R2, R5, 0x380, RZ, 0xc0, !PT ;  /* 0x0000038005027812 */ /* 0x000fe200078ec0ff */
[----:B------:R-:W-:Y:S01]  /*e0e0*/  IMAD.X R29, RZ, RZ, R33, P4 ;  /* 0x000000ffff1d7224 */ /* 0x000fe200020e0621 */
[----:B------:R-:W-:Y:S01]  /*e0f0*/  SHF.R.U64 R6, R6, 0x3, RZ ;  /* 0x0000000306067819 */ /* 0x000fe200000012ff */
[----:B------:R-:W-:Y:S01]  /*e100*/  @!P1 STG.E desc[UR42][R36.64], R3 ;  /* 0x0000000324009986 */ /* 0x000fe2000c10192a */
[----:B------:R-:W-:-:S02]  /*e110*/  SHF.R.U64 R2, R2, 0x3, RZ ;  /* 0x0000000302027819 */ /* 0x000fc400000012ff */
[----:B------:R-:W-:Y:S01]  /*e120*/  LOP3.LUT R8, R6, R11, RZ, 0x3c, !PT ;  /* 0x0000000b06087212 */ /* 0x000fe200078e3cff */
[----:B------:R0:W-:Y:S01]  /*e130*/  @!P0 STG.E desc[UR42][R36.64+0x20], R20 ;  /* 0x0000201424008986 */ /* 0x0001e2000c10192a */
[----:B------:R-:W-:Y:S01]  /*e140*/  LOP3.LUT R28, R2, R5, RZ, 0x3c, !PT ;  /* 0x00000005021c7212 */ /* 0x000fe200078e3cff */
[----:B------:R-:W-:Y:S01]  /*e150*/  IMAD R2, R34, UR4, RZ ;  /* 0x0000000422027c24 */ /* 0x000fe2000f8e02ff */
[----:B------:R-:W-:Y:S01]  /*e160*/  LOP3.LUT R32, R15, R32, RZ, 0x3c, !PT ;  /* 0x000000200f207212 */ /* 0x000fe200078e3cff */
[--C-:B------:R-:W-:Y:S01]  /*e170*/  IMAD.MOV.U32 R34, RZ, RZ, R41.reuse ;  /* 0x000000ffff227224 */ /* 0x100fe200078e0029 */
[----:B------:R-:W-:Y:S01]  /*e180*/  SHF.R.S32.HI R35, RZ, 0x1f, R41 ;  /* 0x0000001fff237819 */ /* 0x000fe20000011429 */
[----:B------:R-:W5:Y:S01]  /*e190*/  LD.E.128 R8, desc[UR42][R8.64] ;  /* 0x0000002a08087980 */ /* 0x000f62000c101d00 */
[----:B------:R-:W-:-:S03]  /*e1a0*/  SHF.R.S32.HI R43, RZ, 0x1f, R42 ;  /* 0x0000001fff2b7819 */ /* 0x000fc6000001142a */
[----:B------:R1:W5:Y:S01]  /*e1b0*/  LD.E.128 R4, desc[UR42][R32.64] ;  /* 0x0000002a20047980 */ /* 0x000362000c101d00 */
[C---:B------:R-:W-:Y:S01]  /*e1c0*/  IMAD.WIDE.U32 R34, R21.reuse, UR4, R34 ;  /* 0x0000000415227c25 */ /* 0x040fe2000f8e0022 */
[----:B------:R-:W-:Y:S02]  /*e1d0*/  ULDC UR4, c[0x0][0xa8c] ;  /* 0x0002a30000047ab9 */ /* 0x000fe40000000800 */
[----:B------:R-:W5:Y:S01]  /*e1e0*/  LD.E.128 R12, desc[UR42][R12.64] ;  /* 0x0000002a0c0c7980 */ /* 0x000f62000c101d00 */
[----:B------:R-:W-:-:S03]  /*e1f0*/  IMAD R21, R21, UR5, R2 ;  /* 0x0000000515157c24 */ /* 0x000fc6000f8e0202 */
[----:B------:R-:W5:Y:S01]  /*e200*/  LD.E.128 R28, desc[UR42][R28.64] ;  /* 0x0000002a1c1c7980 */ /* 0x000f62000c101d00 */
[----:B------:R-:W-:Y:S01]  /*e210*/  @!PT LDS RZ, [RZ] ;  /* 0x00000000fffff984 */ /* 0x000fe20000000800 */
[----:B------:R-:W-:Y:S01]  /*e220*/  @!PT LDS RZ, [RZ] ;  /* 0x00000000fffff984 */ /* 0x000fe20000000800 */
[----:B------:R-:W-:Y:S01]  /*e230*/  @!PT LDS RZ, [RZ] ;  /* 0x00000000fffff984 */ /* 0x000fe20000000800 */
[----:B------:R-:W-:Y:S01]  /*e240*/  @!PT LDS RZ, [RZ] ;  /* 0x00000000fffff984 */ /* 0x000fe20000000800 */
[----:B------:R2:W-:Y:S06]  /*e250*/  MEMBAR.ALL.CTA ;  /* 0x0000000000007992 */ /* 0x0005ec0000008000 */
[----:B--2---:R-:W2:Y:S01]  /*e260*/  FENCE.VIEW.ASYNC.S ;  /* 0x00000000000073c6 */ /* 0x004ea20000000000 */
[----:B------:R-:W-:Y:S01]  /*e270*/  IMAD.IADD R35, R35, 0x1, R21 ;  /* 0x0000000123237824 */ /* 0x000fe200078e0215 */
[----:B------:R-:W-:Y:S01]  /*e280*/  ISETP.GE.AND P0, PT, R41, UR4, PT ;  /* 0x0000000429007c0c */ /* 0x000fe2000bf06270 */
[C---:B0-----:R-:W-:Y:S01]  /*e290*/  VIADD R20, R42.reuse, 0x30 ;  /* 0x000000302a147836 */ /* 0x041fe20000000000 */
[----:B------:R0:W-:Y:S01]  /*e2a0*/  STL [R1+0xc], R43 ;  /* 0x00000c2b01007387 */ /* 0x0001e20000100800 */
[----:B------:R-:W-:Y:S01]  /*e2b0*/  VIADD R21, R42, 0x60 ;  /* 0x000000602a157836 */ /* 0x000fe20000000000 */
[----:B------:R-:W-:Y:S01]  /*e2c0*/  ULDC.64 UR4, c[0x0][0xae8] ;  /* 0x0002ba0000047ab9 */ /* 0x000fe20000000a00 */
[----:B------:R-:W-:Y:S01]  /*e2d0*/  IMAD R37, R40, -0xc0, R0 ;  /* 0xffffff4028257824 */ /* 0x000fe200078e0200 */
[----:B------:R-:W-:Y:S01]  /*e2e0*/  IADD3 R0, R42, 0x90, RZ ;  /* 0x000000902a007810 */ /* 0x000fe20007ffe0ff */
[----:B------:R-:W-:-:S03]  /*e2f0*/  IMAD R2, R38, UR6, RZ ;  /* 0x0000000626027c24 */ /* 0x000fc6000f8e02ff */
[-C--:B------:R-:W-:Y:S02]  /*e300*/  ISETP.GE.OR P3, PT, R20, R37.reuse, P0 ;  /* 0x000000251400720c */ /* 0x080fe40000766670 */
[-C--:B------:R-:W-:Y:S02]  /*e310*/  ISETP.GE.OR P1, PT, R21, R37.reuse, P0 ;  /* 0x000000251500720c */ /* 0x080fe40000726670 */
[-C--:B------:R-:W-:Y:S02]  /*e320*/  ISETP.GE.OR P2, PT, R0, R37.reuse, P0 ;  /* 0x000000250000720c */ /* 0x080fe40000746670 */
[----:B------:R-:W-:Y:S01]  /*e330*/  ISETP.GE.OR P0, PT, R42, R37, P0 ;  /* 0x000000252a00720c */ /* 0x000fe20000706670 */
[C---:B-1----:R-:W-:Y:S02]  /*e340*/  IMAD R33, R44.reuse, UR7, R2 ;  /* 0x000000072c217c24 */ /* 0x042fe4000f8e0202 */
[----:B------:R-:W-:-:S04]  /*e350*/  IMAD.WIDE.U32 R2, R44, UR6, R34 ;  /* 0x000000062c027c25 */ /* 0x000fc8000f8e0022 */
[----:B------:R-:W-:Y:S02]  /*e360*/  VIADD R0, R16, 0x13220 ;  /* 0x0001322010007836 */ /* 0x000fe40000000000 */
[----:B------:R-:W-:Y:S02]  /*e370*/  IMAD.IADD R3, R3, 0x1, R33 ;  /* 0x0000000103037824 */ /* 0x000fe400078e0221 */
[----:B------:R-:W-:Y:S01]  /*e380*/  IMAD R20, R24, UR4, RZ ;  /* 0x0000000418147c24 */ /* 0x000fe2000f8e02ff */
[----:B------:R-:W-:Y:S01]  /*e390*/  PRMT R0, RZ, 0x654, R0 ;  /* 0x00000654ff007816 */ /* 0x000fe20000000000 */
[----:B------:R-:W-:-:S03]  /*e3a0*/  IMAD.WIDE.U32 R34, R39, UR4, R2 ;  /* 0x0000000427227c25 */ /* 0x000fc6000f8e0002 */
[----:B--2---:R0:W-:Y:S01]  /*e3b0*/  SYNCS.ARRIVE.TRANS64.RED.A1T0 RZ, [R0+URZ], RZ ;  /* 0x000000ff00ff79a7 */ /* 0x0041e2000810043f */
[----:B------:R-:W-:Y:S02]  /*e3c0*/  IMAD R21, R39, UR5, R20 ;  /* 0x0000000527157c24 */ /* 0x000fe4000f8e0214 */
[----:B------:R-:W-:-:S04]  /*e3d0*/  IMAD.WIDE R32, R40, 0xc0, R42 ;  /* 0x000000c028207825 */ /* 0x000fc800078e022a */
[----:B------:R-:W-:Y:S01]  /*e3e0*/  IMAD.IADD R37, R35, 0x1, R21 ;  /* 0x0000000123257824 */ /* 0x000fe200078e0215 */
[----:B0-----:R-:W-:Y:S06]  /*e3f0*/  @P0 BRA `(.L_x_383) ;  /* 0x00000000002c0947 */ /* 0x001fec0003800000 */
        /* <DEDUP_REMOVED lines=11> */
.L_x_383:
[----:B------:R-:W-:Y:S05]  /*e4b0*/  BSYNC B1 ;  /* 0x0000000000017941 */ /* 0x000fea0003800000 */
.L_x_382:
[----:B------:R-:W-:Y:S04]  /*e4c0*/  BSSY B1, `(.L_x_384) ;  /* 0x000000f000017945 */ /* 0x000fe80003800000 */
[----:B------:R-:W-:Y:S05]  /*e4d0*/  @P3 BRA `(.L_x_385) ;  /* 0x0000000000343947 */ /* 0x000fea0003800000 */
[----:B0----5:R-:W-:Y:S01]  /*e4e0*/  IADD3 R5, P0, R32, 0x30, RZ ;  /* 0x0000003020057810 */ /* 0x021fe20007f1e0ff */
        /* <DEDUP_REMOVED lines=12> */
.L_x_385:
[----:B------:R-:W-:Y:S05]  /*e5b0*/  BSYNC B1 ;  /* 0x0000000000017941 */ /* 0x000fea0003800000 */
.L_x_384:
[----:B------:R-:W-:Y:S04]  /*e5c0*/  BSSY B1, `(.L_x_386) ;  /* 0x000000f000017945 */ /* 0x000fe80003800000 */
[----:B------:R-:W-:Y:S05]  /*e5d0*/  @P1 BRA `(.L_x_387) ;  /* 0x0000000000341947 */ /* 0x000fea0003800000 */
[----:B01---5:R-:W-:Y:S01]  /*e5e0*/  IADD3 R5, P0, R32, 0x60, RZ ;  /* 0x0000006020057810 */ /* 0x023fe20007f1e0ff */
        /* <DEDUP_REMOVED lines=12> */
.L_x_387:
[----:B------:R-:W-:Y:S05]  /*e6b0*/  BSYNC B1 ;  /* 0x0000000000017941 */ /* 0x000fea0003800000 */
.L_x_386:
[----:B------:R-:W-:Y:S05]  /*e6c0*/  @P2 BRA `(.L_x_388) ;  /* 0x0000000800942947 */ /* 0x000fea0003800000 */
[----:B012--5:R-:W-:Y:S01]  /*e6d0*/  IADD3 R5, P0, R32, 0x90, RZ ;  /* 0x0000009020057810 */ /* 0x027fe20007f1e0ff */
        /* <DEDUP_REMOVED lines=13> */
.L_x_380:
[----:B------:R-:W2:Y:S01]  /*e7b0*/  LDL.LU R4, [R1+0x30] ;  /* 0x0000300001047983 */ /* 0x000ea20000300800 */
[----:B------:R-:W-:-:S03]  /*e7c0*/  ULDC.64 UR4, c[0x0][0xbd8] ;  /* 0x0002f60000047ab9 */ /* 0x000fc60000000a00 */
[----:B0-----:R-:W3:Y:S01]  /*e7d0*/  LDL.LU R0, [R1+0x34] ;  /* 0x0000340001007983 */ /* 0x001ee20000300800 */
[----:B------:R-:W-:Y:S01]  /*e7e0*/  ISETP.NE.U32.AND P0, PT, RZ, UR4, PT ;  /* 0x00000004ff007c0c */ /* 0x000fe2000bf05070 */
[----:B------:R-:W-:-:S03]  /*e7f0*/  IMAD.MOV.U32 R7, RZ, RZ, RZ ;  /* 0x000000ffff077224 */ /* 0x000fc600078e00ff */
[----:B------:R-:W-:Y:S02]  /*e800*/  ISETP.NE.AND.EX P0, PT, RZ, UR5, PT, P0 ;  /* 0x00000005ff007c0c */ /* 0x000fe4000bf05300 */
[----:B--2---:R-:W-:-:S04]  /*e810*/  IADD3 R2, P1, R4, UR4, RZ ;  /* 0x0000000404027c10 */ /* 0x004fc8000ff3e0ff */
[----:B---3--:R-:W-:Y:S01]  /*e820*/  IADD3.X R3, R0, UR5, RZ, P1, !PT ;  /* 0x0000000500037c10 */ /* 0x008fe20008ffe4ff */
[----:B------:R-:W-:Y:S02]  /*e830*/  ULDC.64 UR4, c[0x0][0xbe0] ;  /* 0x0002f80000047ab9 */ /* 0x000fe40000000a00 */
[----:B------:R-:W-:-:S04]  /*e840*/  ISETP.NE.U32.AND P1, PT, RZ, UR4, PT ;  /* 0x00000004ff007c0c */ /* 0x000fc8000bf25070 */
[----:B------:R0:W5:Y:S01]  /*e850*/  @P0 LDG.E R7, desc[UR42][R2.64] ;  /* 0x0000002a02070981 */ /* 0x000162000c1e1900 */
[----:B------:R-:W-:Y:S01]  /*e860*/  ISETP.NE.AND.EX P1, PT, RZ, UR5, PT, P1 ;  /* 0x00000005ff007c0c */ /* 0x000fe2000bf25310 */
[----:B------:R-:W2:-:S12]  /*e870*/  S2R R6, SR_TID.X ;  /* 0x0000000000067919 */ /* 0x000e980000002100 */
[----:B------:R-:W-:Y:S01]  /*e880*/  @P1 IADD3 R4, P2, R4, UR4, RZ ;  /* 0x0000000404041c10 */ /* 0x000fe2000ff5e0ff */
[----:B------:R-:W-:-:S03]  /*e890*/  ULDC UR4, c[0x0][0xa88] ;  /* 0x0002a20000047ab9 */ /* 0x000fc60000000800 */
[----:B------:R-:W-:Y:S01]  /*e8a0*/  @P1 IADD3.X R5, R0, UR5, RZ, P2, !PT ;  /* 0x0000000500051c10 */ /* 0x000fe200097fe4ff */
[----:B------:R-:W-:-:S06]  /*e8b0*/  IMAD.U32 R0, RZ, RZ, UR4 ;  /* 0x00000004ff007e24 */ /* 0x000fcc000f8e00ff */
[----:B------:R0:W5:Y:S01]  /*e8c0*/  @P1 LDG.E R0, desc[UR42][R4.64] ;  /* 0x0000002a04001981 */ /* 0x000162000c1e1900 */
[----:B--2---:R-:W-:-:S05]  /*e8d0*/  VIADD R6, R6, 0xffffff80 ;  /* 0xffffff8006067836 */ /* 0x004fca0000000000 */
[----:B------:R-:W-:Y:S01]  /*e8e0*/  ISETP.GT.AND P2, PT, R6, 0xbf, PT ;  /* 0x000000bf0600780c */ /* 0x000fe20003f44270 */
[----:B0-----:R-:W-:-:S12]  /*e8f0*/  @P1 BRA `(.L_x_389) ;  /* 0x0000000000101947 */ /* 0x001fd80003800000 */
[----:B------:R-:W-:Y:S05]  /*e900*/  @!P0 BRA `(.L_x_389) ;  /* 0x00000000000c8947 */ /* 0x000fea0003800000 */
[----:B------:R-:W2:Y:S04]  /*e910*/  LDG.E R5, desc[UR42][R2.64] ;  /* 0x0000002a02057981 */ /* 0x000ea8000c1e1900 */
[----:B-----5:R-:W2:Y:S02]  /*e920*/  LDG.E R0, desc[UR42][R2.64+0x4] ;  /* 0x0000042a02007981 */ /* 0x020ea4000c1e1900 */
[----:B--2---:R-:W-:-:S07]  /*e930*/  IMAD.IADD R0, R0, 0x1, -R5 ;  /* 0x0000000100007824 */ /* 0x004fce00078e0a05 */
.L_x_389:
[----:B------:R-:W2:Y:S04]  /*e940*/  LDL.LU R3, [R1+0x24] ;  /* 0x0000240001037983 */ /* 0x000ea80000300800 */
[----:B------:R-:W3:Y:S04]  /*e950*/  LDL.LU R2, [R1+0x3c] ;  /* 0x00003c0001027983 */ /* 0x000ee80000300800 */
[----:B------:R-:W4:Y:S04]  /*e960*/  LDL R20, [R1+0x2c] ;  /* 0x00002c0001147983 */ /* 0x000f280000100800 */
[----:B------:R-:W4:Y:S04]  /*e970*/  LDL R13, [R1+0x28] ;  /* 0x00002800010d7983 */ /* 0x000f280000100800 */
[----:B------:R0:W5:Y:S01]  /*e980*/  LDL R12, [R1+0x40] ;  /* 0x00004000010c7983 */ /* 0x0001620000100800 */
[----:B------:R-:W-:Y:S01]  /*e990*/  BSSY B1, `(.L_x_390) ;  /* 0x000001d000017945 */ /* 0x000fe20003800000 */
[----:B-----5:R-:W-:-:S02]  /*e9a0*/  SHF.R.S32.HI R6, RZ, 0x1f, R7 ;  /* 0x0000001fff067819 */ /* 0x020fc40000011407 */
[----:B--2---:R-:W-:Y:S02]  /*e9b0*/  SEL R11, R3, RZ, !P0 ;  /* 0x000000ff030b7207 */ /* 0x004fe40004000000 */
[----:B---3--:R-:W-:Y:S02]  /*e9c0*/  SEL R9, R2, RZ, !P0 ;  /* 0x000000ff02097207 */ /* 0x008fe40004000000 */
[----:B----4-:R-:W-:Y:S02]  /*e9d0*/  SHF.R.S32.HI R10, RZ, 0x1f, R20 ;  /* 0x0000001fff0a7819 */ /* 0x010fe40000011414 */
[----:B------:R-:W-:Y:S01]  /*e9e0*/  SHF.R.S32.HI R8, RZ, 0x1f, R13 ;  /* 0x0000001fff087819 */ /* 0x000fe2000001140d */
[----:B0-----:R-:W-:Y:S06]  /*e9f0*/  @P2 BRA `(.L_x_391) ;  /* 0x0000000000582947 */ /* 0x001fec0003800000 */
[----:B------:R-:W0:Y:S02]  /*ea00*/  S2R R2, SR_TID.X ;  /* 0x0000000000027919 */ /* 0x000e240000002100 */
[----:B0-----:R-:W-:-:S04]  /*ea10*/  IMAD R2, R12, 0xc0, R2 ;  /* 0x000000c00c027824 */ /* 0x001fc800078e0202 */
[----:B------:R-:W-:-:S05]  /*ea20*/  VIADD R3, R2, 0xffffff80 ;  /* 0xffffff8002037836 */ /* 0x000fca0000000000 */
[----:B------:R-:W-:-:S13]  /*ea30*/  ISETP.GE.AND P0, PT, R3, R0, PT ;  /* 0x000000000300720c */ /* 0x000fda0003f06270 */
[----:B------:R-:W-:Y:S05]  /*ea40*/  @P0 BRA `(.L_x_391) ;  /* 0x0000000000440947 */ /* 0x000fea0003800000 */
[C---:B------:R-:W-:Y:S01]  /*ea50*/  IADD3 R2, P0, R3.reuse, R7, RZ ;  /* 0x0000000703027210 */ /* 0x040fe20007f1e0ff */
[----:B------:R-:W-:Y:S02]  /*ea60*/  ULDC.64 UR4, c[0x0][0xb70] ;  /* 0x0002dc0000047ab9 */ /* 0x000fe40000000a00 */
[----:B------:R-:W-:Y:S01]  /*ea70*/  IMAD R4, R8, UR4, RZ ;  /* 0x0000000408047c24 */ /* 0x000fe2000f8e02ff */
[----:B------:R-:W-:-:S03]  /*ea80*/  LEA.HI.X.SX32 R3, R3, R6, 0x1, P0 ;  /* 0x0000000603037211 */ /* 0x000fc600000f0eff */
[C---:B------:R-:W-:Y:S02]  /*ea90*/  IMAD R5, R13.reuse, UR5, R4 ;  /* 0x000000050d057c24 */ /* 0x040fe4000f8e0204 */
[----:B------:R-:W-:Y:S01]  /*eaa0*/  IMAD.WIDE.U32 R2, R13, UR4, R2 ;  /* 0x000000040d027c25 */ /* 0x000fe2000f8e0002 */
[----:B------:R-:W-:-:S03]  /*eab0*/  ULDC.64 UR4, c[0x0][0xb78] ;  /* 0x0002de0000047ab9 */ /* 0x000fc60000000a00 */
[----:B------:R-:W-:Y:S02]  /*eac0*/  IMAD R4, R9, UR4, RZ ;  /* 0x0000000409047c24 */ /* 0x000fe4000f8e02ff */
[----:B------:R-:W-:Y:S02]  /*ead0*/  IMAD.IADD R3, R3, 0x1, R5 ;  /* 0x0000000103037824 */ /* 0x000fe400078e0205 */
[C---:B------:R-:W-:Y:S02]  /*eae0*/  IMAD R5, R11.reuse, UR5, R4 ;  /* 0x000000050b057c24 */ /* 0x040fe4000f8e0204 */
[----:B------:R-:W-:Y:S01]  /*eaf0*/  IMAD.WIDE.U32 R2, R11, UR4, R2 ;  /* 0x000000040b027c25 */ /* 0x000fe2000f8e0002 */
[----:B------:R-:W-:-:S03]  /*eb00*/  ULDC.64 UR4, c[0x0][0xb40] ;  /* 0x0002d00000047ab9 */ /* 0x000fc60000000a00 */
[----:B------:R-:W-:Y:S01]  /*eb10*/  IMAD.IADD R3, R3, 0x1, R5 ;  /* 0x0000000103037824 */ /* 0x000fe200078e0205 */
[----:B------:R-:W-:-:S04]  /*eb20*/  LEA R4, P0, R2, UR4, 0x2 ;  /* 0x0000000402047c11 */ /* 0x000fc8000f8010ff */
[----:B------:R-:W-:Y:S01]  /*eb30*/  LEA.HI.X R5, R2, UR5, R3, 0x2, P0 ;  /* 0x0000000502057c11 */ /* 0x000fe200080f1403 */
[----:B------:R-:W-:-:S05]  /*eb40*/  IMAD.MOV.U32 R3, RZ, RZ, -0x800000 ;  /* 0xff800000ff037424 */ /* 0x000fca00078e00ff */
[----:B------:R0:W-:Y:S03]  /*eb50*/  STG.E desc[UR42][R4.64], R3 ;  /* 0x0000000304007986 */ /* 0x0001e6000c10192a */
.L_x_391:
[----:B------:R-:W-:Y:S05]  /*eb60*/  BSYNC B1 ;  /* 0x0000000000017941 */ /* 0x000fea0003800000 */
.L_x_390:
[----:B------:R-:W2:Y:S01]  /*eb70*/  LDL.64 R14, [R1+0x8] ;  /* 0x00000800010e7983 */ /* 0x000ea20000100a00 */
[----:B------:R-:W-:Y:S01]  /*eb80*/  ULDC.64 UR4, c[0x0][0xaa0] ;  /* 0x0002a80000047ab9 */ /* 0x000fe20000000a00 */
[----:B------:R-:W-:Y:S01]  /*eb90*/  IMAD.MOV.U32 R2, RZ, RZ, R20 ;  /* 0x000000ffff027224 */ /* 0x000fe200078e0014 */
[----:B------:R-:W-:Y:S01]  /*eba0*/  ULDC.64 UR6, c[0x0][0xae0] ;  /* 0x0002b80000067ab9 */ /* 0x000fe20000000a00 */
[----:B0-----:R-:W-:Y:S01]  /*ebb0*/  IMAD.MOV.U32 R3, RZ, RZ, R10 ;  /* 0x000000ffff037224 */ /* 0x001fe200078e000a */
[----:B------:R-:W-:Y:S01]  /*ebc0*/  BSSY B1, `(.L_x_392) ;  /* 0x0000027000017945 */ /* 0x000fe20003800000 */
[----:B------:R-:W-:Y:S02]  /*ebd0*/  IMAD R4, R6, UR4, RZ ;  /* 0x0000000406047c24 */ /* 0x000fe4000f8e02ff */
[C---:B------:R-:W-:Y:S01]  /*ebe0*/  IMAD.WIDE.U32 R2, R7.reuse, UR4, R2 ;  /* 0x0000000407027c25 */ /* 0x040fe2000f8e0002 */
[----:B------:R-:W-:Y:S02]  /*ebf0*/  ULDC UR4, c[0x0][0xa8c] ;  /* 0x0002a30000047ab9 */ /* 0x000fe40000000800 */
[----:B------:R-:W-:Y:S01]  /*ec00*/  ISETP.GE.AND P0, PT, R20, UR4, PT ;  /* 0x0000000414007c0c */ /* 0x000fe2000bf06270 */
[----:B------:R-:W-:Y:S01]  /*ec10*/  IMAD R7, R7, UR5, R4 ;  /* 0x0000000507077c24 */ /* 0x000fe2000f8e0204 */
[----:B------:R-:W-:Y:S01]  /*ec20*/  ULDC.64 UR4, c[0x0][0xae8] ;  /* 0x0002ba0000047ab9 */ /* 0x000fe20000000a00 */
[----:B------:R-:W-:-:S02]  /*ec30*/  IMAD R6, R12, -0xc0, R0 ;  /* 0xffffff400c067824 */ /* 0x000fc400078e0200 */
[----:B------:R-:W-:Y:S02]  /*ec40*/  IMAD.IADD R3, R3, 0x1, R7 ;  /* 0x0000000103037824 */ /* 0x000fe400078e0207 */
[----:B------:R-:W-:Y:S02]  /*ec50*/  IMAD R4, R8, UR6, RZ ;  /* 0x0000000608047c24 */ /* 0x000fe4000f8e02ff */
[----:B------:R-:W-:-:S04]  /*ec60*/  IMAD.WIDE.U32 R2, R13, UR6, R2 ;  /* 0x000000060d027c25 */ /* 0x000fc8000f8e0002 */
[----:B------:R-:W-:Y:S02]  /*ec70*/  IMAD R5, R13, UR7, R4 ;  /* 0x000000070d057c24 */ /* 0x000fe4000f8e0204 */
[----:B------:R-:W-:Y:S02]  /*ec80*/  IMAD R0, R9, UR4, RZ ;  /* 0x0000000409007c24 */ /* 0x000fe4000f8e02ff */
[----:B------:R-:W-:Y:S02]  /*ec90*/  IMAD.IADD R3, R3, 0x1, R5 ;  /* 0x0000000103037824 */ /* 0x000fe400078e0205 */
[C---:B------:R-:W-:Y:S02]  /*eca0*/  IMAD R9, R11.reuse, UR5, R0 ;  /* 0x000000050b097c24 */ /* 0x040fe4000f8e0200 */
[----:B------:R-:W-:-:S04]  /*ecb0*/  IMAD.WIDE.U32 R4, R11, UR4, R2 ;  /* 0x000000040b047c25 */ /* 0x000fc8000f8e0002 */
[----:B------:R-:W-:Y:S02]  /*ecc0*/  IMAD.IADD R11, R5, 0x1, R9 ;  /* 0x00000001050b7824 */ /* 0x000fe400078e0209 */
[C---:B--2---:R-:W-:Y:S02]  /*ecd0*/  VIADD R7, R14.reuse, 0x30 ;  /* 0x000000300e077836 */ /* 0x044fe40000000000 */
[----:B------:R-:W-:-:S03]  /*ece0*/  VIADD R13, R14, 0x60 ;  /* 0x000000600e0d7836 */ /* 0x000fc60000000000 */
[-C--:B------:R-:W-:Y:S01]  /*ecf0*/  ISETP.GE.OR P3, PT, R7, R6.reuse, P0 ;  /* 0x000000060700720c */ /* 0x080fe20000766670 */
[----:B------:R-:W-:Y:S01]  /*ed00*/  VIADD R7, R14, 0x90 ;  /* 0x000000900e077836 */ /* 0x000fe20000000000 */
[----:B------:R-:W-:-:S04]  /*ed10*/  ISETP.GE.OR P1, PT, R13, R6, P0 ;  /* 0x000000060d00720c */ /* 0x000fc80000726670 */
[-C--:B------:R-:W-:Y:S02]  /*ed20*/  ISETP.GE.OR P2, PT, R7, R6.reuse, P0 ;  /* 0x000000060700720c */ /* 0x080fe40000746670 */
[----:B------:R-:W-:Y:S01]  /*ed30*/  ISETP.GE.OR P0, PT, R14, R6, P0 ;  /* 0x000000060e00720c */ /* 0x000fe20000706670 */
[--C-:B------:R-:W-:Y:S01]  /*ed40*/  IMAD.MOV.U32 R6, RZ, RZ, R14.reuse ;  /* 0x000000ffff067224 */ /* 0x100fe200078e000e */
[----:B------:R-:W-:-:S03]  /*ed50*/  SHF.R.S32.HI R7, RZ, 0x1f, R14 ;  /* 0x0000001fff077819 */ /* 0x000fc6000001140e */
[----:B------:R-:W-:-:S08]  /*ed60*/  IMAD.WIDE R6, R12, 0xc0, R6 ;  /* 0x000000c00c067825 */ /* 0x000fd000078e0206 */
[----:B------:R-:W-:Y:S05]  /*ed70*/  @P0 BRA `(.L_x_393) ;  /* 0x00000000002c0947 */ /* 0x000fea0003800000 */
        /* <DEDUP_REMOVED lines=11> */
.L_x_393:
[----:B------:R-:W-:Y:S05]  /*ee30*/  BSYNC B1 ;  /* 0x0000000000017941 */ /* 0x000fea0003800000 */
.L_x_392:
        /* <DEDUP_REMOVED lines=15> */
.L_x_395:
[----:B------:R-:W-:Y:S05]  /*ef30*/  BSYNC B1 ;  /* 0x0000000000017941 */ /* 0x000fea0003800000 */
.L_x_394:
[----:B------:R-:W-:Y:S04]  /*ef40*/  BSSY B1, `(.L_x_396) ;  /* 0x000000f000017945 */ /* 0x000fe80003800000 */
[----:B------:R-:W-:Y:S05]  /*ef50*/  @P1 BRA `(.L_x_397) ;  /* 0x0000000000341947 */ /* 0x000fea0003800000 */
[----:B0-2---:R-:W-:Y:S01]  /*ef60*/  IADD3 R9, P0, R6, 0x60, RZ ;  /* 0x0000006006097810 */ /* 0x005fe20007f1e0ff */
        /* <DEDUP_REMOVED lines=12> */
.L_x_397:
[----:B------:R-:W-:Y:S05]  /*f030*/  BSYNC B1 ;  /* 0x0000000000017941 */ /* 0x000fea0003800000 */
.L_x_396:
        /* <DEDUP_REMOVED lines=14> */
.L_x_388:
[----:B------:R-:W-:Y:S05]  /*f120*/  BSYNC B0 ;  /* 0x0000000000007941 */ /* 0x000fea0003800000 */
.L_x_379:
[----:B------:R-:W-:Y:S02]  /*f130*/  ULDC UR4, c[0x0][0xc14] ;  /* 0x0003050000047ab9 */ /* 0x000fe40000000800 */
[----:B-1----:R-:W-:-:S13]  /*f140*/  ISETP.GE.AND P0, PT, R27, UR4, PT ;  /* 0x000000041b007c0c */ /* 0x002fda000bf06270 */
[----:B------:R-:W-:Y:S05]  /*f150*/  @!P0 BRA `(.L_x_398) ;  /* 0xffffff1c00bc8947 */ /* 0x000fea000383ffff */
[----:B------:R-:W-:Y:S05]  /*f160*/  BRA `(.L_x_285) ;  /* 0x0000004c00f47947 */ /* 0x000fea0003800000 */
.L_x_283:
[----:B------:R-:W-:-:S08]  /*f170*/  NOP ;  /* 0x0000000000007918 */ /* 0x000fd00000000000 */
[----:B------:R-:W0:-:S00]  /*f180*/  USETMAXREG.DEALLOC.CTAPOOL 0x20 ;  /* 0x00000020000079c8 */ /* 0x000e0000080e0500 */
[----:B0-----:R-:W-:Y:S02]  /*f190*/  LOP3.LUT R0, R0, 0x3, RZ, 0xc0, !PT ;  /* 0x0000000300007812 */ /* 0x001fe400078ec0ff */
[----:B------:R-:W-:-:S04]  /*f1a0*/  LOP3.LUT R22, R22, 0xfffffffd, RZ, 0xc0, !PT ;  /* 0xfffffffd16167812 */ /* 0x000fc800078ec0ff */
[----:B------:R-:W0:Y:S02]  /*f1b0*/  SHFL.IDX PT, R0, R0, RZ, 0x1f ;  /* 0x00001fff00007589 */ /* 0x000e2400000e0000 */
[----:B0-----:R-:W-:Y:S01]  /*f1c0*/  ISETP.NE.AND P0, PT, R0, RZ, PT ;  /* 0x000000ff0000720c */ /* 0x001fe20003f05270 */
[----:B------:R-:W-:-:S12]  /*f1d0*/  IMAD.MOV.U32 R0, RZ, RZ, RZ ;  /* 0x000000ffff007224 */ /* 0x000fd800078e00ff */
[----:B------:R-:W-:Y:S01]  /*f1e0*/  @P0 LOP3.LUT R22, R22, 0x2, RZ, 0xfc, !PT ;  /* 0x0000000216160812 */ /* 0x000fe200078efcff */
[----:B------:R-:W-:Y:S06]  /*f1f0*/  @!P0 BRA `(.L_x_399) ;  /* 0x00000000001c8947 */ /* 0x000fec0003800000 */
[----:B------:R-:W0:Y:S08]  /*f200*/  S2UR UR5, SR_CgaCtaId ;  /* 0x00000000000579c3 */ /* 0x000e300000008800 */
[----:B------:R-:W-:Y:S06]  /*f210*/  BAR.SYNC.DEFER_BLOCKING 0x5, 0x200 ;  /* 0x0148000000007b1d */ /* 0x000fec0000010000 */
[----:B------:R-:W-:-:S02]  /*f220*/  UMOV UR4, 0x400 ;  /* 0x0000040000047882 */ /* 0x000fc40000000000 */
[----:B0-----:R-:W-:-:S09]  /*f230*/  ULEA UR4, UR5, UR4, 0x18 ;  /* 0x0000000405047291 */ /* 0x001fd2000f8ec03f */
[----:B------:R-:W0:Y:S01]  /*f240*/  LDS.128 R16, [UR4+0x132d0] ;  /* 0x0132d004ff107984 */ /* 0x000e220008000c00 */
[----:B------:R-:W-:Y:S06]  /*f250*/  BAR.ARV 0x4, 0x200 ;  /* 0x0108000000007b1d */ /* 0x000fec0000002000 */
[----:B------:R-:W-:Y:S05]  /*f260*/  BRA `(.L_x_400) ;  /* 0x0000000800007947 */ /* 0x000fea0003800000 */
.L_x_399:
[----:B------:R-:W0:Y:S01]  /*f270*/  S2R R2, SR_TID.X ;  /* 0x0000000000027919 */ /* 0x000e220000002100 */
[----:B------:R-:W-:Y:S01]  /*f280*/  ULDC UR4, c[0x0][0xc14] ;  /* 0x0003050000047ab9 */ /* 0x000fe20000000800 */
[----:B------:R-:W1:Y:S01]  /*f290*/  S2UR UR6, SR_CTAID.X ;  /* 0x00000000000679c3 */ /* 0x000e620000002500 */
[----:B------:R-:W-:Y:S01]  /*f2a0*/  ULDC UR5, c[0x0][0xc10] ;  /* 0x0003040000057ab9 */ /* 0x000fe20000000800 */
        /* <DEDUP_REMOVED lines=26> */
[----:B0-----:R-:W-:-:S04]  /*f450*/  SEL R7, R6, RZ, P5 ;  /* 0x000000ff06077207 */ /* 0x001fc80002800000 */
[----:B------:R-:W-:-:S05]  /*f460*/  IADD3 R7, R2, R7, RZ ;  /* 0x0000000702077210 */ /* 0x000fca0007ffe0ff */
[----:B------:R-:W0:Y:S02]  /*f470*/  SHFL.IDX PT, R4, R7, 0x1f, 0x1f ;  /* 0x03e01f0007047f89 */ /* 0x000e2400000e0000 */
[----:B0-----:R-:W-:-:S04]  /*f480*/  IMAD R4, R4, UR5, RZ ;  /* 0x0000000504047c24 */ /* 0x001fc8000f8e02ff */
[----:B------:R-:W-:Y:S01]  /*f490*/  IMAD.MOV.U32 R3, RZ, RZ, R4 ;  /* 0x000000ffff037224 */ /* 0x000fe200078e0004 */
[----:B-1----:R-:W-:-:S13]  /*f4a0*/  ISETP.GT.AND P6, PT, R4, UR6, PT ;  /* 0x0000000604007c0c */ /* 0x002fda000bfc4270 */
[----:B------:R-:W-:Y:S05]  /*f4b0*/  @P6 BRA `(.L_x_401) ;  /* 0x00000000009c6947 */ /* 0x000fea0003800000 */
[----:B------:R-:W0:Y:S01]  /*f4c0*/  LDC R6, c[0x0][0xc14] ;  /* 0x00030500ff067b82 */ /* 0x000e220000000800 */
[----:B------:R-:W-:Y:S01]  /*f4d0*/  IMAD.MOV.U32 R4, RZ, RZ, R3 ;  /* 0x000000ffff047224 */ /* 0x000fe200078e0003 */
[----:B------:R-:W-:Y:S01]  /*f4e0*/  UMOV UR4, URZ ;  /* 0x0000003f00047c82 */ /* 0x000fe20008000000 */
[----:B------:R-:W-:Y:S01]  /*f4f0*/  ULDC UR7, c[0x0][0xc14] ;  /* 0x0003050000077ab9 */ /* 0x000fe20000000800 */
[----:B------:R-:W-:-:S05]  /*f500*/  ULDC UR5, c[0x0][0xc10] ;  /* 0x0003040000057ab9 */ /* 0x000fca0000000800 */
.L_x_405:
[----:B------:R-:W-:Y:S01]  /*f510*/  UIADD3 UR4, UR4, 0x1f, URZ ;  /* 0x0000001f04047890 */ /* 0x000fe2000fffe03f */
[----:B------:R-:W-:-:S05]  /*f520*/  IMAD.U32 R19, RZ, RZ, UR7 ;  /* 0x00000007ff137e24 */ /* 0x000fca000f8e00ff */
[----:B0-----:R-:W-:-:S13]  /*f530*/  ISETP.LE.AND P6, PT, R6, UR4, PT ;  /* 0x0000000406007c0c */ /* 0x001fda000bfc3270 */
[----:B------:R-:W-:Y:S05]  /*f540*/  @P6 BRA `(.L_x_402) ;  /* 0x0000000400246947 */ /* 0x000fea0003800000 */
[----:B------:R-:W-:Y:S01]  /*f550*/  VIADD R7, R5, UR4 ;  /* 0x0000000405077c36 */ /* 0x000fe20008000000 */
[----:B------:R-:W-:Y:S01]  /*f560*/  BSSY B0, `(.L_x_403) ;  /* 0x0000007000007945 */ /* 0x000fe20003800000 */
[----:B------:R-:W-:-:S03]  /*f570*/  IMAD.MOV.U32 R0, RZ, RZ, RZ ;  /* 0x000000ffff007224 */ /* 0x000fc600078e00ff */
[----:B------:R-:W-:-:S13]  /*f580*/  ISETP.GE.OR P6, PT, R7, R6, !P0 ;  /* 0x000000060700720c */ /* 0x000fda00047c6670 */
[----:B------:R-:W-:Y:S05]  /*f590*/  @P6 BRA `(.L_x_404) ;  /* 0x00000000000c6947 */ /* 0x000fea0003800000 */
[----:B------:R-:W0:Y:S02]  /*f5a0*/  LDC.64 R2, c[0x0][0xc58] ;  /* 0x00031600ff027b82 */ /* 0x000e240000000a00 */
[----:B0-----:R-:W-:-:S05]  /*f5b0*/  IMAD.WIDE R2, R7, 0x4, R2 ;  /* 0x0000000407027825 */ /* 0x001fca00078e0202 */
[----:B------:R0:W5:Y:S02]  /*f5c0*/  LDG.E R0, desc[UR42][R2.64] ;  /* 0x0000002a02007981 */ /* 0x000164000c1e1900 */
.L_x_404:
[----:B------:R-:W-:Y:S05]  /*f5d0*/  BSYNC B0 ;  /* 0x0000000000007941 */ /* 0x000fea0003800000 */
.L_x_403:
        /* <DEDUP_REMOVED lines=15> */
[----:B------:R-:W0:Y:S02]  /*f6d0*/  SHFL.IDX PT, R3, R9, 0x1f, 0x1f ;  /* 0x03e01f0009037f89 */ /* 0x000e2400000e0000 */
[----:B0-----:R-:W-:-:S04]  /*f6e0*/  IMAD R3, R3, UR5, RZ ;  /* 0x0000000503037c24 */ /* 0x001fc8000f8e02ff */
[----:B------:R-:W-:-:S05]  /*f6f0*/  IMAD.IADD R4, R3, 0x1, R4 ;  /* 0x0000000103047824 */ /* 0x000fca00078e0204 */
[----:B------:R-:W-:-:S13]  /*f700*/  ISETP.GT.AND P6, PT, R4, UR6, PT ;  /* 0x0000000604007c0c */ /* 0x000fda000bfc4270 */
[----:B------:R-:W-:Y:S05]  /*f710*/  @!P6 BRA `(.L_x_405) ;  /* 0xfffffffc007ce947 */ /* 0x000fea000383ffff */
[----:B------:R-:W-:-:S07]  /*f720*/  IMAD.MOV.U32 R7, RZ, RZ, R9 ;  /* 0x000000ffff077224 */ /* 0x000fce00078e0009 */
.L_x_401:
[----:B------:R-:W-:-:S04]  /*f730*/  IMAD.IADD R9, R4, 0x1, -R3 ;  /* 0x0000000104097824 */ /* 0x000fc800078e0a03 */
[----:B------:R-:W-:-:S05]  /*f740*/  IMAD R2, R7, UR5, R9 ;  /* 0x0000000507027c24 */ /* 0x000fca000f8e0209 */
[----:B------:R-:W-:-:S13]  /*f750*/  ISETP.GT.AND P0, PT, R2, UR6, PT ;  /* 0x0000000602007c0c */ /* 0x000fda000bf04270 */
[----:B------:R-:W-:-:S04]  /*f760*/  VOTE.ANY R6, PT, !P0 ;  /* 0x0000000000067806 */ /* 0x000fc800040e0100 */
[----:B------:R-:W0:Y:S01]  /*f770*/  POPC R19, R6 ;  /* 0x0000000600137309 */ /* 0x000e220000000000 */
[----:B------:R-:W-:Y:S01]  /*f780*/  ISETP.NE.AND P0, PT, R6, RZ, PT ;  /* 0x000000ff0600720c */ /* 0x000fe20003f05270 */
[----:B0-----:R-:W0:Y:S02]  /*f790*/  SHFL.IDX PT, R0, R0, R19, 0x1f ;  /* 0x00001f1300007589 */ /* 0x001e2400000e0000 */
[----:B0-----:R-:W-:-:S04]  /*f7a0*/  IABS R4, R0 ;  /* 0x0000000000047213 */ /* 0x001fc80000000000 */
[----:B------:R-:W0:Y:S08]  /*f7b0*/  I2F.RP R8, R4 ;  /* 0x0000000400087306 */ /* 0x000e300000209400 */
[----:B0-----:R-:W0:Y:S02]  /*f7c0*/  MUFU.RCP R8, R8 ;  /* 0x0000000800087308 */ /* 0x001e240000001000 */
[----:B0-----:R-:W-:-:S06]  /*f7d0*/  VIADD R2, R8, 0xffffffe ;  /* 0x0ffffffe08027836 */ /* 0x001fcc0000000000 */
[----:B------:R0:W1:Y:S01]  /*f7e0*/  F2I.FTZ.U32.TRUNC.NTZ R3, R2 ;  /* 0x0000000200037305 */ /* 0x000062000021f000 */
[----:B------:R-:W-:Y:S05]  /*f7f0*/  @!P0 BRA `(.L_x_406) ;  /* 0x0000000000088947 */ /* 0x000fea0003800000 */
[----:B------:R-:W-:-:S06]  /*f800*/  VIADD R16, R19, 0xffffffff ;  /* 0xffffffff13107836 */ /* 0x000fcc0000000000 */
[----:B------:R2:W3:Y:S02]  /*f810*/  SHFL.IDX PT, R16, R7, R16, 0x1f ;  /* 0x00001f1007107589 */ /* 0x0004e400000e0000 */
.L_x_406:
[----:B---3--:R-:W-:Y:S01]  /*f820*/  IMAD R16, R16, UR5, R9 ;  /* 0x0000000510107c24 */ /* 0x008fe2000f8e0209 */
[----:B0-----:R-:W-:Y:S01]  /*f830*/  IABS R2, R0 ;  /* 0x0000000000027213 */ /* 0x001fe20000000000 */
[----:B-12---:R-:W-:Y:S02]  /*f840*/  IMAD.MOV R7, RZ, RZ, -R3 ;  /* 0x000000ffff077224 */ /* 0x006fe400078e0a03 */
[----:B------:R-:W-:Y:S01]  /*f850*/  VIADD R19, R19, UR4 ;  /* 0x0000000413137c36 */ /* 0x000fe20008000000 */
[----:B------:R-:W-:Y:S01]  /*f860*/  IADD3 R9, -R16, UR6, RZ ;  /* 0x0000000610097c10 */ /* 0x000fe2000fffe1ff */
[----:B------:R-:W-:Y:S02]  /*f870*/  IMAD.MOV R8, RZ, RZ, -R2 ;  /* 0x000000ffff087224 */ /* 0x000fe400078e0a02 */
[----:B------:R-:W-:Y:S01]  /*f880*/  IMAD R7, R7, R4, RZ ;  /* 0x0000000407077224 */ /* 0x000fe200078e02ff */
[----:B------:R-:W-:Y:S01]  /*f890*/  IABS R6, R9 ;  /* 0x0000000900067213 */ /* 0x000fe20000000000 */
        /* <DEDUP_REMOVED lines=15> */
[----:B------:R-:W-:-:S05]  /*f990*/  @!P1 LOP3.LUT R2, RZ, R0, RZ, 0x33, !PT ;  /* 0x00000000ff029212 */ /* 0x000fca00078e33ff */
[--C-:B------:R-:W-:Y:S02]  /*f9a0*/  IMAD.MOV R17, RZ, RZ, -R2.reuse ;  /* 0x000000ffff117224 */ /* 0x100fe400078e0a02 */
[----:B------:R-:W-:Y:S02]  /*f9b0*/  IMAD.MOV.U32 R18, RZ, RZ, R2 ;  /* 0x000000ffff127224 */ /* 0x000fe400078e0002 */
[----:B------:R-:W-:Y:S01]  /*f9c0*/  IMAD R17, R0, R17, R9 ;  /* 0x0000001100117224 */ /* 0x000fe200078e0209 */
[----:B------:R-:W-:Y:S06]  /*f9d0*/  BRA `(.L_x_407) ;  /* 0x00000000000c7947 */ /* 0x000fec0003800000 */
.L_x_402:
[----:B------:R-:W-:Y:S02]  /*f9e0*/  IMAD.MOV.U32 R17, RZ, RZ, RZ ;  /* 0x000000ffff117224 */ /* 0x000fe400078e00ff */
[----:B------:R-:W-:Y:S02]  /*f9f0*/  IMAD.U32 R16, RZ, RZ, UR6 ;  /* 0x00000006ff107e24 */ /* 0x000fe4000f8e00ff */
[----:B------:R-:W-:-:S07]  /*fa00*/  IMAD.MOV.U32 R18, RZ, RZ, RZ ;  /* 0x000000ffff127224 */ /* 0x000fce00078e00ff */
.L_x_407:
[----:B------:R-:W-:-:S13]  /*fa10*/  ISETP.NE.AND P0, PT, R5, RZ, PT ;  /* 0x000000ff0500720c */ /* 0x000fda0003f05270 */
[----:B------:R-:W0:Y:S01]  /*fa20*/  @!P0 S2R R3, SR_CgaCtaId ;  /* 0x0000000000038919 */ /* 0x000e220000008800 */
[----:B------:R-:W-:-:S04]  /*fa30*/  @!P0 MOV R0, 0x400 ;  /* 0x0000040000008802 */ /* 0x000fc80000000f00 */
[----:B0-----:R-:W-:-:S05]  /*fa40*/  @!P0 LEA R0, R3, R0, 0x18 ;  /* 0x0000000003008211 */ /* 0x001fca00078ec0ff */
[----:B------:R1:W-:Y:S01]  /*fa50*/  @!P0 STS.128 [R0+0x132d0], R16 ;  /* 0x0132d01000008388 */ /* 0x0003e20000000c00 */
[----:B------:R-:W-:Y:S06]  /*fa60*/  BAR.ARV 0x5, 0x200 ;  /* 0x0148000000007b1d */ /* 0x000fec0000002000 */
.L_x_400:
[----:B------:R2:W-:Y:S01]  /*fa70*/  STL [R1+0x1c], RZ ;  /* 0x00001cff01007387 */ /* 0x0005e20000100800 */
[----:B------:R-:W-:Y:S01]  /*fa80*/  ULDC UR4, c[0x0][0xc14] ;  /* 0x0003050000047ab9 */ /* 0x000fe20000000800 */
[----:B------:R-:W-:Y:S01]  /*fa90*/  IMAD.MOV.U32 R25, RZ, RZ, 0x1 ;  /* 0x00000001ff197424 */ /* 0x000fe200078e00ff */
[----:B0-----:R-:W-:Y:S01]  /*faa0*/  ISETP.GE.AND P0, PT, R19, UR4, PT ;  /* 0x0000000413007c0c */ /* 0x001fe2000bf06270 */
[----:B------:R-:W-:-:S12]  /*fab0*/  IMAD.MOV.U32 R23, RZ, RZ, RZ ;  /* 0x000000ffff177224 */ /* 0x000fd800078e00ff */
[----:B--2---:R-:W-:Y:S05]  /*fac0*/  @P0 BRA `(.L_x_408) ;  /* 0x0000004000a40947 */ /* 0x004fea0003800000 */
[----:B-1----:R-:W0:Y:S01]  /*fad0*/  S2R R0, SR_TID.X ;  /* 0x0000000000007919 */ /* 0x002e220000002100 */
[----:B------:R-:W-:Y:S01]  /*fae0*/  BSSY B7, `(.L_x_408) ;  /* 0x0000427000077945 */ /* 0x000fe20003800000 */
[----:B------:R-:W-:Y:S01]  /*faf0*/  IMAD.MOV.U32 R26, RZ, RZ, 0x1 ;  /* 0x00000001ff1a7424 */ /* 0x000fe200078e00ff */
[----:B------:R-:W-:Y:S01]  /*fb00*/  ULOP3.LUT UR36, UR37, 0x1, URZ, 0xfc, !UPT ;  /* 0x0000000125247892 */ /* 0x000fe2000f8efc3f */
[----:B------:R-:W1:Y:S01]  /*fb10*/  S2R R8, SR_TID.X ;  /* 0x0000000000087919 */ /* 0x000e620000002100 */
[----:B------:R-:W-:Y:S01]  /*fb20*/  IMAD.MOV.U32 R24, RZ, RZ, RZ ;  /* 0x000000ffff187224 */ /* 0x000fe200078e00ff */
[----:B------:R-:W-:Y:S01]  /*fb30*/  ULOP3.LUT UR39, UR37, 0x2, URZ, 0xfc, !UPT ;  /* 0x0000000225277892 */ /* 0x000fe2000f8efc3f */
[----:B------:R-:W-:Y:S01]  /*fb40*/  IMAD.MOV.U32 R23, RZ, RZ, RZ ;  /* 0x000000ffff177224 */ /* 0x000fe200078e00ff */
[----:B------:R-:W-:Y:S01]  /*fb50*/  ULDC UR38, c[0x0][0xc] ;  /* 0x0000030000267ab9 */ /* 0x000fe20000000800 */
[----:B------:R-:W-:Y:S01]  /*fb60*/  IMAD.MOV.U32 R25, RZ, RZ, 0x1 ;  /* 0x00000001ff197424 */ /* 0x000fe200078e00ff */
[----:B------:R-:W-:Y:S01]  /*fb70*/  ULDC.64 UR40, c[0x0][0x198] ;  /* 0x0000660000287ab9 */ /* 0x000fe20000000a00 */
[----:B0-----:R-:W-:Y:S01]  /*fb80*/  LOP3.LUT R2, R0, 0x7f, RZ, 0xc0, !PT ;  /* 0x0000007f00027812 */ /* 0x001fe200078ec0ff */
[----:B-1----:R-:W-:Y:S01]  /*fb90*/  IMAD.SHL.U32 R0, R8, 0x40, RZ ;  /* 0x0000004008007824 */ /* 0x002fe200078e00ff */
[----:B------:R-:W-:-:S03]  /*fba0*/  SHF.R.U32.HI R3, RZ, 0x1, R8 ;  /* 0x00000001ff037819 */ /* 0x000fc60000011608 */
[----:B------:R-:W-:Y:S02]  /*fbb0*/  IMAD.SHL.U32 R5, R2, 0x10, RZ ;  /* 0x0000001002057824 */ /* 0x000fe400078e00ff */
[----:B------:R-:W-:Y:S01]  /*fbc0*/  IMAD.SHL.U32 R4, R8, 0x20, RZ ;  /* 0x0000002008047824 */ /* 0x000fe200078e00ff */
[----:B------:R-:W-:Y:S01]  /*fbd0*/  LOP3.LUT R2, R0, 0x180, RZ, 0xc0, !PT ;  /* 0x0000018000027812 */ /* 0x000fe200078ec0ff */
[----:B------:R-:W-:Y:S01]  /*fbe0*/  IMAD.SHL.U32 R6, R8, 0x4, RZ ;  /* 0x0000000408067824 */ /* 0x000fe200078e00ff */
[----:B------:R-:W-:Y:S02]  /*fbf0*/  LOP3.LUT R7, R5, 0x600, RZ, 0xc0, !PT ;  /* 0x0000060005077812 */ /* 0x000fe400078ec0ff */
[----:B------:R-:W-:Y:S01]  /*fc00*/  LOP3.LUT R2, R2, 0x30, R3, 0xf8, !PT ;  /* 0x0000003002027812 */ /* 0x000fe200078ef803 */
[----:B------:R-:W-:Y:S01]  /*fc10*/  IMAD.SHL.U32 R3, R8, 0x8, RZ ;  /* 0x0000000808037824 */ /* 0x000fe200078e00ff */
[----:B------:R-:W-:Y:S02]  /*fc20*/  LOP3.LUT R5, R4, 0x80, RZ, 0xc0, !PT ;  /* 0x0000008004057812 */ /* 0x000fe400078ec0ff */
[----:B------:R-:W-:-:S02]  /*fc30*/  LOP3.LUT R7, R7, 0x60, R4, 0xf8, !PT ;  /* 0x0000006007077812 */ /* 0x000fc400078ef804 */
[----:B------:R-:W-:Y:S02]  /*fc40*/  LOP3.LUT R3, R2, 0x30, R3, 0x78, !PT ;  /* 0x0000003002037812 */ /* 0x000fe400078e7803 */
[----:B------:R-:W-:Y:S02]  /*fc50*/  LOP3.LUT R5, R5, 0x10, R8, 0xf8, !PT ;  /* 0x0000001005057812 */ /* 0x000fe400078ef808 */
[----:B------:R-:W-:Y:S02]  /*fc60*/  LOP3.LUT R0, R3, 0x640, R0, 0xf8, !PT ;  /* 0x0000064003007812 */ /* 0x000fe400078ef800 */
[----:B------:R-:W-:Y:S02]  /*fc70*/  LOP3.LUT R5, R5, 0x10, R6, 0x78, !PT ;  /* 0x0000001005057812 */ /* 0x000fe400078e7806 */
[----:B------:R-:W-:Y:S01]  /*fc80*/  LOP3.LUT R4, R7, 0x100, R4, 0xf8, !PT ;  /* 0x0000010007047812 */ /* 0x000fe200078ef804 */
[----:B------:R0:W-:Y:S03]  /*fc90*/  STL [R1], R0 ;  /* 0x0000000001007387 */ /* 0x0001e60000100800 */
[----:B------:R-:W-:Y:S01]  /*fca0*/  LOP3.LUT R29, R4, R5, RZ, 0xfc, !PT ;  /* 0x00000005041d7212 */ /* 0x000fe200078efcff */
[----:B------:R0:W-:Y:S06]  /*fcb0*/  STL [R1+0x1c], RZ ;  /* 0x00001cff01007387 */ /* 0x0001ec0000100800 */
.L_x_503:
[----:B0-----:R-:W1:Y:S02]  /*fcc0*/  LDC.64 R2, c[0x0][0xc60] ;  /* 0x00031800ff027b82 */ /* 0x001e640000000a00 */
[----:B-1----:R-:W-:-:S05]  /*fcd0*/  IMAD.WIDE R2, R19, 0x4, R2 ;  /* 0x0000000413027825 */ /* 0x002fca00078e0202 */
[----:B--2---:R-:W2:Y:S01]  /*fce0*/  LDG.E R28, desc[UR42][R2.64] ;  /* 0x0000002a021c7981 */ /* 0x004ea2000c1e1900 */
[----:B------:R-:W-:Y:S05]  /*fcf0*/  YIELD ;  /* 0x0000000000007946 */ /* 0x000fea0003800000 */
[----:B------:R-:W-:Y:S01]  /*fd00*/  ULDC.64 UR4, c[0x0][0xa28] ;  /* 0x00028a0000047ab9 */ /* 0x000fe20000000a00 */
[----:B------:R-:W-:Y:S01]  /*fd10*/  ULDC.64 UR6, c[0x0][0xa00] ;  /* 0x0002800000067ab9 */ /* 0x000fe20000000a00 */
[----:B------:R-:W-:Y:S01]  /*fd20*/  ISETP.NE.U32.AND P0, PT, RZ, UR4, PT ;  /* 0x00000004ff007c0c */ /* 0x000fe2000bf05070 */
[----:B------:R-:W-:Y:S01]  /*fd30*/  IMAD.MOV.U32 R27, RZ, RZ, RZ ;  /* 0x000000ffff1b7224 */ /* 0x000fe200078e00ff */
[----:B------:R-:W-:-:S02]  /*fd40*/  ISETP.NE.U32.AND P2, PT, RZ, UR6, PT ;  /* 0x00000006ff007c0c */ /* 0x000fc4000bf45070 */
[----:B------:R-:W-:Y:S02]  /*fd50*/  ISETP.NE.AND.EX P1, PT, RZ, UR5, PT, P0 ;  /* 0x00000005ff007c0c */ /* 0x000fe4000bf25300 */
[----:B------:R-:W-:Y:S01]  /*fd60*/  ISETP.NE.AND.EX P0, PT, RZ, UR7, PT, P2 ;  /* 0x00000007ff007c0c */ /* 0x000fe2000bf05320 */
[----:B0-----:R-:W-:Y:S01]  /*fd70*/  IMAD.MOV.U32 R0, RZ, RZ, RZ ;  /* 0x000000ffff007224 */ /* 0x001fe200078e00ff */
[----:B--2---:R-:W-:-:S11]  /*fd80*/  SHF.R.S32.HI R7, RZ, 0x1f, R28 ;  /* 0x0000001fff077819 */ /* 0x004fd6000001141c */
[C---:B------:R-:W-:Y:S02]  /*fd90*/  @P0 LEA R4, P3, R28.reuse, UR6, 0x2 ;  /* 0x000000061c040c11 */ /* 0x040fe4000f8610ff */
[C---:B------:R-:W-:Y:S02]  /*fda0*/  @P1 LEA R2, P2, R28.reuse, UR4, 0x2 ;  /* 0x000000041c021c11 */ /* 0x040fe4000f8410ff */
[C-C-:B------:R-:W-:Y:S01]  /*fdb0*/  @P0 LEA.HI.X R5, R28.reuse, UR7, R7.reuse, 0x2, P3 ;  /* 0x000000071c050c11 */ /* 0x140fe200098f1407 */
[C---:B------:R-:W-:Y:S01]  /*fdc0*/  IMAD.SHL.U32 R10, R28.reuse, 0x4, RZ ;  /* 0x000000041c0a7824 */ /* 0x040fe200078e00ff */
[C-C-:B------:R-:W-:Y:S01]  /*fdd0*/  @P1 LEA.HI.X R3, R28.reuse, UR5, R7.reuse, 0x2, P2 ;  /* 0x000000051c031c11 */ /* 0x140fe200090f1407 */
[----:B------:R-:W-:Y:S01]  /*fde0*/  ULDC.64 UR4, c[0x0][0xa10] ;  /* 0x0002840000047ab9 */ /* 0x000fe20000000a00 */
[----:B------:R-:W-:Y:S01]  /*fdf0*/  SHF.L.U64.HI R9, R28, 0x2, R7 ;  /* 0x000000021c097819 */ /* 0x000fe20000010207 */
[----:B------:R-:W2:Y:S01]  /*fe00*/  @P0 LDG.E R0, desc[UR42][R4.64] ;  /* 0x0000002a04000981 */ /* 0x000ea2000c1e1900 */
[----:B------:R-:W-:Y:S01]  /*fe10*/  ISETP.NE.U32.AND P2, PT, RZ, UR4, PT ;  /* 0x00000004ff007c0c */ /* 0x000fe2000bf45070 */
[----:B------:R-:W-:Y:S01]  /*fe20*/  IMAD.MOV.U32 R6, RZ, RZ, RZ ;  /* 0x000000ffff067224 */ /* 0x000fe200078e00ff */
[----:B------:R-:W-:Y:S01]  /*fe30*/  ULDC.64 UR6, c[0x0][0xa20] ;  /* 0x0002880000067ab9 */ /* 0x000fe20000000a00 */
[----:B------:R0:W5:Y:S01]  /*fe40*/  @P1 LDG.E R27, desc[UR42][R2.64] ;  /* 0x0000002a021b1981 */ /* 0x000162000c1e1900 */
[----:B------:R-:W-:-:S03]  /*fe50*/  ISETP.NE.AND.EX P1, PT, RZ, UR5, PT, P2 ;  /* 0x00000005ff007c0c */ /* 0x000fc6000bf25320 */
[----:B------:R-:W-:Y:S01]  /*fe60*/  STL [R1+0x8], R10 ;  /* 0x0000080a01007387 */ /* 0x000fe20000100800 */
[----:B0-----:R-:W-:-:S03]  /*fe70*/  IADD3 R2, P2, R10, UR4, RZ ;  /* 0x000000040a027c10 */ /* 0x001fc6000ff5e0ff */
[----:B------:R-:W-:Y:S01]  /*fe80*/  STL [R1+0xc], R9 ;  /* 0x00000c0901007387 */ /* 0x000fe20000100800 */
[----:B------:R-:W-:Y:S01]  /*fe90*/  IADD3.X R3, R9, UR5, RZ, P2, !PT ;  /* 0x0000000509037c10 */ /* 0x000fe200097fe4ff */
[----:B------:R-:W-:Y:S02]  /*fea0*/  ULDC.64 UR4, c[0x0][0xa08] ;  /* 0x0002820000047ab9 */ /* 0x000fe40000000a00 */
[----:B------:R-:W-:Y:S02]  /*feb0*/  ISETP.NE.U32.AND P0, PT, RZ, UR4, PT ;  /* 0x00000004ff007c0c */ /* 0x000fe4000bf05070 */
[----:B------:R-:W5:Y:S02]  /*fec0*/  @P1 LDG.E R7, desc[UR42][R2.64] ;  /* 0x0000002a02071981 */ /* 0x000f64000c1e1900 */
[----:B------:R-:W-:Y:S02]  /*fed0*/  ISETP.NE.AND.EX P0, PT, RZ, UR5, PT, P0 ;  /* 0x00000005ff007c0c */ /* 0x000fe4000bf05300 */
[----:B------:R-:W5:Y:S04]  /*fee0*/  @P1 LDG.E R8, desc[UR42][R2.64+0x4] ;  /* 0x0000042a02081981 */ /* 0x000f68000c1e1900 */
[----:B--2---:R0:W-:Y:S02]  /*fef0*/  STL [R1+0x20], R0 ;  /* 0x0000200001007387 */ /* 0x0041e40000100800 */
[----:B0-----:R-:W-:-:S06]  /*ff00*/  IMAD.MOV.U32 R0, RZ, RZ, RZ ;  /* 0x000000ffff007224 */ /* 0x001fcc00078e00ff */
[----:B------:R0:W5:Y:S02]  /*ff10*/  @P1 LDG.E R0, desc[UR42][R2.64] ;  /* 0x0000002a02001981 */ /* 0x000164000c1e1900 */
[----:B0-----:R-:W-:-:S04]  /*ff20*/  IADD3 R2, P2, R10, UR4, RZ ;  /* 0x000000040a027c10 */ /* 0x001fc8000ff5e0ff */
[----:B------:R-:W-:Y:S01]  /*ff30*/  IADD3.X R3, R9, UR5, RZ, P2, !PT ;  /* 0x0000000509037c10 */ /* 0x000fe200097fe4ff */
[----:B------:R-:W-:-:S04]  /*ff40*/  ULDC.64 UR4, c[0x0][0x3f8] ;  /* 0x0000fe0000047ab9 */ /* 0x000fc80000000a00 */
[----:B------:R-:W5:Y:S01]  /*ff50*/  @P0 LDG.E R6, desc[UR42][R2.64] ;  /* 0x0000002a02060981 */ /* 0x000f62000c1e1900 */
[----:B------:R-:W-:Y:S01]  /*ff60*/  ISETP.NE.U32.AND P2, PT, RZ, UR6, PT ;  /* 0x00000006ff007c0c */ /* 0x000fe2000bf45070 */
[----:B------:R-:W-:-:S03]  /*ff70*/  UISETP.NE.U32.AND UP0, UPT, UR4, URZ, UPT ;  /* 0x0000003f0400728c */ /* 0x000fc6000bf05070 */
[----:B------:R-:W-:Y:S01]  /*ff80*/  ISETP.NE.AND.EX P2, PT, RZ, UR7, PT, P2 ;  /* 0x00000007ff007c0c */ /* 0x000fe2000bf45320 */
[----:B------:R-:W-:Y:S01]  /*ff90*/  UISETP.NE.AND.EX UP0, UPT, UR5, URZ, UPT, UP0 ;  /* 0x0000003f0500728c */ /* 0x000fe2000bf05300 */
[----:B------:R-:W-:Y:S02]  /*ffa0*/  ULDC UR4, c[0x0][0x404] ;  /* 0x0001010000047ab9 */ /* 0x000fe40000000800 */
[----:B------:R-:W-:Y:S01]  /*ffb0*/  ULDC UR5, c[0x0][0x2e0] ;  /* 0x0000b80000057ab9 */ /* 0x000fe20000000800 */
[----:B------:R-:W-:-:S04]  /*ffc0*/  USEL UR4, UR4, 0x1, UP0 ;  /* 0x0000000104047887 */ /* 0x000fc80008000000 */
[----:B------:R-:W-:-:S04]  /*ffd0*/  UIMAD UR4, UR4, UR5, URZ ;  /* 0x00000005040472a4 */ /* 0x000fc8000f8e023f */
[----:B------:R-:W-:-:S04]  /*ffe0*/  @P2 IADD3 R4, P3, R10, UR6, RZ ;  /* 0x000000060a042c10 */ /* 0x000fc8000ff7e0ff */
[----:B------:R-:W-:Y:S01]  /*fff0*/  @P2 IADD3.X R5, R9, UR7, RZ, P3, !PT ;  /* 0x0000000709052c10 */ /* 0x000fe20009ffe4ff */
[----:B------:R-:W-:Y:S01]  /*10000*/  IMAD.U32 R9, RZ, RZ, UR4 ;  /* 0x00000004ff097e24 */ /* 0x000fe2000f8e00ff */
[----:B------:R-:W-:-:S05]  /*10010*/  ULDC UR4, c[0x0][0x338] ;  /* 0x0000ce0000047ab9 */ /* 0x000fca0000000800 */
[----:B------:R0:W5:Y:S02]  /*10020*/  @P2 LDG.E R9, desc[UR42][R4.64] ;  /* 0x0000002a04092981 */ /* 0x000164000c1e1900 */
[----:B0-----:R-:W-:Y:S01]  /*10030*/  IMAD.U32 R4, RZ, RZ, UR4 ;  /* 0x00000004ff047e24 */ /* 0x001fe2000f8e00ff */
[----:B------:R-:W-:Y:S06]  /*10040*/  @P2 BRA `(.L_x_409) ;  /* 0x0000000000102947 */ /* 0x000fec0003800000 */
[----:B------:R-:W-:Y:S05]  /*10050*/  @!P0 BRA `(.L_x_409) ;  /* 0x00000000000c8947 */ /* 0x000fea0003800000 */
[----:B------:R-:W2:Y:S04]  /*10060*/  LDG.E R10, desc[UR42][R2.64] ;  /* 0x0000002a020a7981 */ /* 0x000ea8000c1e1900 */
[----:B-----5:R-:W2:Y:S02]  /*10070*/  LDG.E R9, desc[UR42][R2.64+0x4] ;  /* 0x0000042a02097981 */ /* 0x020ea4000c1e1900 */
[----:B--2---:R-:W-:-:S07]  /*10080*/  IMAD.IADD R9, R9, 0x1, -R10 ;  /* 0x0000000109097824 */ /* 0x004fce00078e0a0a */
.L_x_409:
[----:B-----5:R-:W-:Y:S01]  /*10090*/  @P1 IMAD.IADD R4, R8, 0x1, -R7 ;  /* 0x0000000108041824 */ /* 0x020fe200078e0a07 */
[----:B------:R-:W-:Y:S01]  /*100a0*/  BSSY B0, `(.L_x_410) ;  /* 0x00000e7000007945 */ /* 0x000fe20003800000 */
[--C-:B------:R-:W-:Y:S02]  /*100b0*/  IMAD.IADD R9, R9, 0x1, -R27.reuse ;  /* 0x0000000109097824 */ /* 0x100fe400078e0a1b */
[----:B------:R-:W-:Y:S02]  /*100c0*/  IMAD.IADD R27, R6, 0x1, R27 ;  /* 0x00000001061b7824 */ /* 0x000fe400078e021b */
[----:B------:R-:W-:-:S05]  /*100d0*/  IMAD.IADD R2, R9, 0x1, R4 ;  /* 0x0000000109027824 */ /* 0x000fca00078e0204 */
[----:B------:R0:W-:Y:S02]  /*100e0*/  STL [R1+0x14], R2 ;  /* 0x0000140201007387 */ /* 0x0001e40000100800 */
[----:B0-----:R-:W-:-:S04]  /*100f0*/  VIADD R2, R2, 0x9f ;  /* 0x0000009f02027836 */ /* 0x001fc80000000000 */
[----:B------:R-:W-:-:S05]  /*10100*/  IMAD.HI R2, R2, 0x66666667, RZ ;  /* 0x6666666702027827 */ /* 0x000fca00078e02ff */
[----:B------:R-:W-:-:S04]  /*10110*/  SHF.R.U32.HI R3, RZ, 0x1f, R2 ;  /* 0x0000001fff037819 */ /* 0x000fc80000011602 */
[----:B------:R-:W-:Y:S02]  /*10120*/  LEA.HI.SX32 R5, R2, R3, 0x1a ;  /* 0x0000000302057211 */ /* 0x000fe400078fd2ff */
[----:B------:R-:W-:-:S03]  /*10130*/  IADD3 R2, -R9, RZ, RZ ;  /* 0x000000ff09027210 */ /* 0x000fc60007ffe1ff */
[----:B------:R-:W-:Y:S01]  /*10140*/  IMAD R3, R5, 0xa0, -R9 ;  /* 0x000000a005037824 */ /* 0x000fe200078e0a09 */
[----:B------:R-:W-:Y:S01]  /*10150*/  VIMNMX R2, RZ, R2, !PT ;  /* 0x00000002ff027248 */ /* 0x000fe20007fe0100 */
[----:B------:R0:W-:Y:S03]  /*10160*/  STL [R1+0x18], R5 ;  /* 0x0000180501007387 */ /* 0x0001e60000100800 */
[----:B------:R-:W-:-:S04]  /*10170*/  VIMNMX R3, R3, R4, PT ;  /* 0x0000000403037248 */ /* 0x000fc80003fe0100 */
[----:B------:R-:W-:-:S13]  /*10180*/  ISETP.GT.AND P0, PT, R3, R2, PT ;  /* 0x000000020300720c */ /* 0x000fda0003f04270 */
[----:B------:R-:W-:Y:S02]  /*10190*/  @P0 VIADD R4, R3, 0x9f ;  /* 0x0000009f03040836 */ /* 0x000fe40000000000 */
[----:B------:R-:W-:-:S04]  /*101a0*/  IMAD.WIDE.U32 R2, R2, -0x33333333, RZ ;  /* 0xcccccccd02027825 */ /* 0x000fc800078e00ff */
[----:B------:R-:W-:Y:S01]  /*101b0*/  @P0 IMAD.HI R4, R4, 0x66666667, RZ ;  /* 0x6666666704040827 */ /* 0x000fe200078e02ff */
[----:B------:R-:W-:-:S04]  /*101c0*/  SHF.R.U32.HI R3, RZ, 0x7, R3 ;  /* 0x00000007ff037819 */ /* 0x000fc80000011603 */
[----:B0-----:R-:W-:Y:S01]  /*101d0*/  @P0 SHF.R.U32.HI R5, RZ, 0x1f, R4 ;  /* 0x0000001fff050819 */ /* 0x001fe20000011604 */
[----:B------:R-:W-:-:S03]  /*101e0*/  IMAD.MOV.U32 R2, RZ, RZ, R3 ;  /* 0x000000ffff027224 */ /* 0x000fc600078e0003 */
[----:B------:R-:W-:Y:S02]  /*101f0*/  @P0 LEA.HI.SX32 R2, R4, R5, 0x1a ;  /* 0x0000000504020211 */ /* 0x000fe400078fd2ff */
[----:B------:R-:W-:Y:S02]  /*10200*/  PLOP3.LUT P0, PT, PT, PT, PT, 0x80, 0x0 ;  /* 0x000000000000781c */ /* 0x000fe40003f0f070 */
[----:B------:R-:W-:-:S13]  /*10210*/  ISETP.GT.AND P2, PT, R2, R3, PT ;  /* 0x000000030200720c */ /* 0x000fda0003f44270 */
[----:B------:R-:W-:Y:S05]  /*10220*/  @!P2 BRA `(.L_x_411) ;  /* 0x0000000c0038a947 */ /* 0x000fea0003800000 */
[----:B------:R-:W0:Y:S01]  /*10230*/  LDC R4, c[0x0][0x428] ;  /* 0x00010a00ff047b82 */ /* 0x000e220000000800 */
[----:B------:R-:W-:Y:S01]  /*10240*/  UMOV UR4, 0xffffffff ;  /* 0xffffffff00047882 */ /* 0x000fe20000000000 */
[----:B0-----:R-:W-:-:S13]  /*10250*/  ISETP.NE.AND P0, PT, R4, 0x1, PT ;  /* 0x000000010400780c */ /* 0x001fda0003f05270 */
[----:B------:R-:W0:Y:S08]  /*10260*/  @P0 LDC R5, c[0x0][0x42c] ;  /* 0x00010b00ff050b82 */ /* 0x000e300000000800 */
[----:B------:R-:W1:Y:S01]  /*10270*/  @P0 LDC R7, c[0x0][0x430] ;  /* 0x00010c00ff070b82 */ /* 0x000e620000000800 */
[----:B0-----:R-:W-:-:S04]  /*10280*/  @P0 IMAD.HI.U32 R4, R18, R5, RZ ;  /* 0x0000000512040227 */ /* 0x001fc800078e00ff */
[----:B------:R-:W-:Y:S01]  /*10290*/  IMAD.MOV.U32 R5, RZ, RZ, R18 ;  /* 0x000000ffff057224 */ /* 0x000fe200078e0012 */
[----:B-1----:R-:W-:Y:S02]  /*102a0*/  @P0 SHF.R.U32.HI R5, RZ, R7, R4 ;  /* 0x00000007ff050219 */ /* 0x002fe40000011604 */
[----:B------:R-:W-:Y:S01]  /*102b0*/  SEL R4, R28, RZ, !P1 ;  /* 0x000000ff1c047207 */ /* 0x000fe20004800000 */
[----:B------:R-:W-:Y:S06]  /*102c0*/  BRA.DIV UR4, `(.L_x_412) ;  /* 0x0000004604ac7947 */ /* 0x000fec000b800000 */
[----:B------:R-:W0:Y:S02]  /*102d0*/  S2R R6, SR_TID.X ;  /* 0x0000000000067919 */ /* 0x000e240000002100 */
[----:B0-----:R-:W-:-:S04]  /*102e0*/  SHF.R.U32.HI R6, RZ, 0x5, R6 ;  /* 0x00000005ff067819 */ /* 0x001fc80000011606 */
[----:B------:R-:W-:-:S05]  /*102f0*/  LOP3.LUT R6, R6, 0x3, RZ, 0xc0, !PT ;  /* 0x0000000306067812 */ /* 0x000fca00078ec0ff */
[----:B------:R0:W1:Y:S02]  /*10300*/  SHFL.IDX PT, R14, R6, RZ, 0x1f ;  /* 0x00001fff060e7589 */ /* 0x00006400000e0000 */
.L_x_550:
[----:B-1----:R-:W-:Y:S02]  /*10310*/  ISETP.NE.AND P0, PT, R14, RZ, PT ;  /* 0x000000ff0e00720c */ /* 0x002fe40003f05270 */
[----:B------:R-:W-:-:S11]  /*10320*/  PLOP3.LUT P6, PT, PT, PT, PT, 0x8, 0x0 ;  /* 0x000000000000781c */ /* 0x000fd60003fce170 */
[----:B------:R-:W-:Y:S05]  /*10330*/  @P0 BRA `(.L_x_413) ;  /* 0x00000000000c0947 */ /* 0x000fea0003800000 */
[----:B------:R-:W-:-:S03]  /*10340*/  UMOV UR4, 0xffffffff ;  /* 0xffffffff00047882 */ /* 0x000fc60000000000 */
[----:B------:R-:W-:Y:S05]  /*10350*/  BRA.DIV UR4, `(.L_x_414) ;  /* 0x0000004604bc7947 */ /* 0x000fea000b800000 */
[----:B------:R-:W-:-:S13]  /*10360*/  ELECT P6, URZ, PT ;  /* 0x00000000003f782f */ /* 0x000fda00038c0000 */
.L_x_413:
[----:B0-----:R-:W2:Y:S01]  /*10370*/  LDL R6, [R1+0x1c] ;  /* 0x00001c0001067983 */ /* 0x001ea20000100800 */
[----:B------:R-:W-:Y:S01]  /*10380*/  MOV R8, 0x400 ;  /* 0x0000040000087802 */ /* 0x000fe20000000f00 */
[----:B------:R-:W-:Y:S01]  /*10390*/  BSSY B1, `(.L_x_415) ;  /* 0x000000a000017945 */ /* 0x000fe20003800000 */
[----:B--2---:R-:W-:-:S05]  /*103a0*/  VIADD R7, R6, 0x1 ;  /* 0x0000000106077836 */ /* 0x004fca0000000000 */
[----:B------:R-:W-:-:S04]  /*103b0*/  LEA.HI R6, R7, R7, RZ, 0x1 ;  /* 0x0000000707067211 */ /* 0x000fc800078f08ff */
[----:B------:R-:W-:-:S05]  /*103c0*/  LOP3.LUT R6, R6, 0xfffffffe, RZ, 0xc0, !PT ;  /* 0xfffffffe06067812 */ /* 0x000fca00078ec0ff */
[----:B------:R-:W-:Y:S02]  /*103d0*/  IMAD.IADD R7, R7, 0x1, -R6 ;  /* 0x0000000107077824 */ /* 0x000fe400078e0a06 */
[----:B------:R-:W0:Y:S03]  /*103e0*/  S2R R6, SR_CgaCtaId ;  /* 0x0000000000067919 */ /* 0x000e260000008800 */
[----:B------:R-:W-:Y:S02]  /*103f0*/  SHF.L.U32 R7, R7, 0x1f, RZ ;  /* 0x0000001f07077819 */ /* 0x000fe400000006ff */
[----:B0-----:R-:W-:-:S04]  /*10400*/  LEA R6, R6, R8, 0x18 ;  /* 0x0000000806067211 */ /* 0x001fc800078ec0ff */
[----:B------:R-:W0:Y:S02]  /*10410*/  SYNCS.PHASECHK.TRANS64.TRYWAIT P0, [R6+URZ+0x13220], R7 ;  /* 0x01322007060075a7 */ /* 0x000e24000800017f */
[----:B0-----:R-:W-:Y:S05]  /*10420*/  @!P0 BRA `(.L_x_416) ;  /* 0x0000004400a88947 */ /* 0x001fea0003800000 */
.L_x_553:
[----:B------:R-:W-:Y:S05]  /*10430*/  BSYNC B1 ;  /* 0x0000000000017941 */ /* 0x000fea0003800000 */
.L_x_415:
[----:B------:R-:W-:Y:S04]  /*10440*/  BSSY B1, `(.L_x_417) ;  /* 0x000004d000017945 */ /* 0x000fe80003800000 */
[----:B------:R-:W-:Y:S05]  /*10450*/  @!P6 BRA `(.L_x_418) ;  /* 0x00000004002ce947 */ /* 0x000fea0003800000 */
[----:B------:R-:W1:Y:S01]  /*10460*/  S2R R8, SR_TID.X ;  /* 0x0000000000087919 */ /* 0x000e620000002100 */
[----:B0-----:R-:W-:Y:S01]  /*10470*/  IMAD R7, R24, 0x8, R6 ;  /* 0x0000000818077824 */ /* 0x001fe200078e0206 */
[----:B------:R-:W-:Y:S01]  /*10480*/  BSSY B2, `(.L_x_419) ;  /* 0x0000006000027945 */ /* 0x000fe20003800000 */
[----:B-1----:R-:W-:Y:S02]  /*10490*/  LOP3.LUT R9, R8, 0x7f, RZ, 0xc0, !PT ;  /* 0x0000007f08097812 */ /* 0x002fe400078ec0ff */
[----:B------:R-:W-:Y:S02]  /*104a0*/  SHF.L.U32 R8, R26, 0x1f, RZ ;  /* 0x0000001f1a087819 */ /* 0x000fe400000006ff */
[----:B------:R-:W-:Y:S02]  /*104b0*/  ISETP.NE.AND P1, PT, R9, RZ, PT ;  /* 0x000000ff0900720c */ /* 0x000fe40003f25270 */
[----:B------:R-:W0:Y:S02]  /*104c0*/  SYNCS.PHASECHK.TRANS64.TRYWAIT P0, [R7+URZ+0x132a0], R8 ;  /* 0x0132a008070075a7 */ /* 0x000e24000800017f */
[----:B0-----:R-:W-:Y:S09]  /*104d0*/  @!P0 BRA `(.L_x_420) ;  /* 0x0000004400908947 */ /* 0x001ff20003800000 */
.L_x_554:
[----:B------:R-:W-:Y:S05]  /*104e0*/  BSYNC B2 ;  /* 0x0000000000027941 */ /* 0x000fea0003800000 */
.L_x_419:
[----:B------:R-:W-:Y:S04]  /*104f0*/  BSSY B2, `(.L_x_421) ;  /* 0x0000009000027945 */ /* 0x000fe80003800000 */
[----:B------:R-:W-:Y:S05]  /*10500*/  @P1 BRA `(.L_x_422) ;  /* 0x00000000001c1947 */ /* 0x000fea0003800000 */
[----:B------:R-:W1:Y:S02]  /*10510*/  S2R R9, SR_TID.X ;  /* 0x0000000000097919 */ /* 0x000e640000002100 */
[----:B-1----:R-:W-:Y:S01]  /*10520*/  LOP3.LUT R10, R9, 0x1f, RZ, 0xc0, !PT ;  /* 0x0000001f090a7812 */ /* 0x002fe200078ec0ff */
[----:B------:R-:W-:-:S03]  /*10530*/  IMAD.MOV.U32 R9, RZ, RZ, 0x2800 ;  /* 0x00002800ff097424 */ /* 0x000fc600078e00ff */
[----:B------:R-:W-:Y:S01]  /*10540*/  ISETP.NE.AND P0, PT, R10, RZ, PT ;  /* 0x000000ff0a00720c */ /* 0x000fe20003f05270 */
[----:B------:R1:W-:-:S12]  /*10550*/  SYNCS.ARRIVE.TRANS64 RZ, [R7+URZ+0x13290], R9 ;  /* 0x0132900907ff79a7 */ /* 0x0003d8000800003f */
[----:B-1----:R-:W-:Y:S05]  /*10560*/  @!P0 BRA `(.L_x_422) ;  /* 0x0000000000048947 */ /* 0x002fea0003800000 */
[----:B------:R-:W-:Y:S01]  /*10570*/  BPT.TRAP 0x1 ;  /* 0x000000040000795c */ /* 0x000fe20000300000 */
.L_x_422:
[----:B------:R-:W-:Y:S05]  /*10580*/  BSYNC B2 ;  /* 0x0000000000027941 */ /* 0x000fea0003800000 */
.L_x_421:
[----:B------:R-:W-:Y:S01]  /*10590*/  IMAD.MOV.U32 R13, RZ, RZ, RZ ;  /* 0x000000ffff0d7224 */ /* 0x000fe200078e00ff */
[----:B------:R-:W-:Y:S01]  /*105a0*/  UIADD3 UR4, UP0, UR40, 0x570, URZ ;  /* 0x0000057028047890 */ /* 0x000fe2000ff1e03f */
[----:B------:R-:W-:Y:S01]  /*105b0*/  IMAD R10, R2, 0xa0, R0 ;  /* 0x000000a0020a7824 */ /* 0x000fe200078e0200 */
[----:B------:R-:W-:Y:S01]  /*105c0*/  PLOP3.LUT P0, PT, PT, PT, PT, 0x80, 0x0 ;  /* 0x000000000000781c */ /* 0x000fe20003f0f070 */
[----:B------:R-:W-:Y:S01]  /*105d0*/  IMAD R9, R24, 0x2800, R6 ;  /* 0x0000280018097824 */ /* 0x000fe200078e0206 */
[----:B------:R-:W-:Y:S01]  /*105e0*/  R2UR UR10, R13 ;  /* 0x000000000d0a72ca */ /* 0x000fe200000e0000 */
[----:B------:R-:W-:Y:S01]  /*105f0*/  VIADD R10, R10, 0xffffff60 ;  /* 0xffffff600a0a7836 */ /* 0x000fe20000000000 */
[----:B------:R-:W-:Y:S01]  /*10600*/  UIADD3.X UR5, URZ, UR41, URZ, UP0, !UPT ;  /* 0x000000293f057290 */ /* 0x000fe200087fe43f */
[----:B------:R-:W-:Y:S01]  /*10610*/  VIADD R11, R7, 0x13290 ;  /* 0x00013290070b7836 */ /* 0x000fe20000000000 */
[----:B------:R-:W-:Y:S01]  /*10620*/  UMOV UR6, 0x0 ;  /* 0x0000000000067882 */ /* 0x000fe20000000000 */
[----:B------:R-:W-:Y:S01]  /*10630*/  VIADD R12, R9, 0xe000 ;  /* 0x0000e000090c7836 */ /* 0x000fe20000000000 */
[----:B------:R-:W-:-:S09]  /*10640*/  UMOV UR7, 0x12f00000 ;  /* 0x12f0000000077882 */ /* 0x000fd20000000000 */
.L_x_423:
[----:B------:R-:W-:-:S13]  /*10650*/  @P0 ELECT P2, URZ, PT ;  /* 0x00000000003f082f */ /* 0x000fda0003840000 */
[----:B------:R-:W-:Y:S02]  /*10660*/  @P2 R2UR UR13, R4 ;  /* 0x00000000040d22ca */ /* 0x000fe400000e0000 */
[----:B------:R-:W-:Y:S02]  /*10670*/  @P2 R2UR UR12, R5 ;  /* 0x00000000050c22ca */ /* 0x000fe400000e0000 */
[----:B------:R-:W-:Y:S02]  /*10680*/  @P2 R2UR UR11, R10 ;  /* 0x000000000a0b22ca */ /* 0x000fe400000e0000 */
[----:B------:R-:W-:Y:S02]  /*10690*/  @P2 R2UR UR9, R11 ;  /* 0x000000000b0922ca */ /* 0x000fe400000e0000 */
[----:B------:R-:W-:Y:S02]  /*106a0*/  @P2 R2UR UR8, R12 ;  /* 0x000000000c0822ca */ /* 0x000fe400000e0000 */
[----:B------:R-:W-:-:S02]  /*106b0*/  @P2 PLOP3.LUT P0, PT, P2, PT, PT, 0x8, 0x0 ;  /* 0x000000000000281c */ /* 0x000fc4000170e170 */
[----:B------:R-:W-:-:S09]  /*106c0*/  PLOP3.LUT P2, PT, PT, PT, PT, 0x8, 0x0 ;  /* 0x000000000000781c */ /* 0x000fd20003f4e170 */
[----:B------:R1:W-:Y:S02]  /*106d0*/  UTMALDG.4D [UR8], [UR4], desc[UR6] ;  /* 0x00000608040075b4 */ /* 0x0003e40008019000 */
[----:B-1----:R-:W-:Y:S05]  /*106e0*/  @P0 BRA.U.ANY `(.L_x_423) ;  /* 0xfffffffd00d80947 */ /* 0x002fea000393ffff */
[----:B------:R-:W1:Y:S01]  /*106f0*/  SYNCS.PHASECHK.TRANS64.TRYWAIT P0, [R7+URZ+0x132c0], R8 ;  /* 0x0132c008070075a7 */ /* 0x000e62000800017f */
[----:B------:R-:W-:Y:S04]  /*10700*/  BSSY B2, `(.L_x_424) ;  /* 0x0000002000027945 */ /* 0x000fe80003800000 */
[----:B-1----:R-:W-:Y:S05]  /*10710*/  @!P0 BRA `(.L_x_425) ;  /* 0x0000004400148947 */ /* 0x002fea0003800000 */
.L_x_555:
[----:B------:R-:W-:Y:S05]  /*10720*/  BSYNC B2 ;  /* 0x0000000000027941 */ /* 0x000fea0003800000 */
.L_x_424:
[----:B------:R-:W-:Y:S01]  /*10730*/  BSSY B2, `(.L_x_426) ;  /* 0x000000b000027945 */ /* 0x000fe20003800000 */
[----:B------:R-:W-:Y:S02]  /*10740*/  IMAD.MOV.U32 R14, RZ, RZ, 0x0 ;  /* 0x00000000ff0e7424 */ /* 0x000fe400078e00ff */
[----:B------:R-:W-:Y:S01]  /*10750*/  IMAD.MOV.U32 R15, RZ, RZ, 0x12f00000 ;  /* 0x12f00000ff0f7424 */ /* 0x000fe200078e00ff */
[----:B------:R-:W-:Y:S06]  /*10760*/  @P1 BRA `(.L_x_427) ;  /* 0x00000000001c1947 */ /* 0x000fec0003800000 */
[----:B------:R-:W2:Y:S01]  /*10770*/  S2R R11, SR_TID.X ;  /* 0x00000000000b7919 */ /* 0x000ea20000002100 */
[----:B01----:R-:W-:-:S04]  /*10780*/  IMAD.MOV.U32 R8, RZ, RZ, 0x2800 ;  /* 0x00002800ff087424 */ /* 0x003fc800078e00ff */
[----:B------:R3:W-:Y:S01]  /*10790*/  SYNCS.ARRIVE.TRANS64 RZ, [R7+URZ+0x132b0], R8 ;  /* 0x0132b00807ff79a7 */ /* 0x0007e2000800003f */
[----:B--2---:R-:W-:-:S04]  /*107a0*/  LOP3.LUT R11, R11, 0x1f, RZ, 0xc0, !PT ;  /* 0x0000001f0b0b7812 */ /* 0x004fc800078ec0ff */
[----:B------:R-:W-:-:S13]  /*107b0*/  ISETP.NE.AND P0, PT, R11, RZ, PT ;  /* 0x000000ff0b00720c */ /* 0x000fda0003f05270 */
[----:B---3--:R-:W-:Y:S05]  /*107c0*/  @!P0 BRA `(.L_x_427) ;  /* 0x0000000000048947 */ /* 0x008fea0003800000 */
[----:B------:R-:W-:Y:S01]  /*107d0*/  BPT.TRAP 0x1 ;  /* 0x000000040000795c */ /* 0x000fe20000300000 */
.L_x_427:
[----:B------:R-:W-:Y:S05]  /*107e0*/  BSYNC B2 ;  /* 0x0000000000027941 */ /* 0x000fea0003800000 */
.L_x_426:
[----:B------:R-:W-:Y:S01]  /*107f0*/  R2UR UR10, R13 ;  /* 0x000000000d0a72ca */ /* 0x000fe200000e0000 */
[----:B------:R-:W-:Y:S01]  /*10800*/  UIADD3 UR4, UP0, UR40, 0x670, URZ ;  /* 0x0000067028047890 */ /* 0x000fe2000ff1e03f */
[----:B------:R-:W-:Y:S01]  /*10810*/  R2UR UR6, R14 ;  /* 0x000000000e0672ca */ /* 0x000fe200000e0000 */
[----:B------:R-:W-:Y:S01]  /*10820*/  VIADD R9, R9, 0x6000 ;  /* 0x0000600009097836 */ /* 0x000fe20000000000 */
[----:B------:R-:W-:Y:S01]  /*10830*/  R2UR UR7, R15 ;  /* 0x000000000f0772ca */ /* 0x000fe200000e0000 */
[----:B01----:R-:W-:Y:S01]  /*10840*/  VIADD R7, R7, 0x132b0 ;  /* 0x000132b007077836 */ /* 0x003fe20000000000 */
[----:B------:R-:W-:Y:S01]  /*10850*/  PLOP3.LUT P0, PT, PT, PT, PT, 0x80, 0x0 ;  /* 0x000000000000781c */ /* 0x000fe20003f0f070 */
[----:B------:R-:W-:-:S12]  /*10860*/  UIADD3.X UR5, URZ, UR41, URZ, UP0, !UPT ;  /* 0x000000293f057290 */ /* 0x000fd800087fe43f */
.L_x_428:
        /* <DEDUP_REMOVED lines=10> */
.L_x_418:
[----:B------:R-:W-:Y:S05]  /*10910*/  BSYNC B1 ;  /* 0x0000000000017941 */ /* 0x000fea0003800000 */
.L_x_417:
[----:B------:R-:W-:Y:S01]  /*10920*/  VIADD R2, R2, 0xfffffffe ;  /* 0xfffffffe02027836 */ /* 0x000fe20000000000 */
[----:B------:R-:W-:Y:S01]  /*10930*/  PLOP3.LUT P0, PT, PT, PT, PT, 0x8, 0x0 ;  /* 0x000000000000781c */ /* 0x000fe20003f0e170 */
[----:B------:R-:W-:-:S03]  /*10940*/  VIADD R24, R24, 0x1 ;  /* 0x0000000118187836 */ /* 0x000fc60000000000 */
[----:B------:R-:W-:Y:S02]  /*10950*/  ISETP.GE.AND P2, PT, R2, R3, PT ;  /* 0x000000030200720c */ /* 0x000fe40003f46270 */
[----:B------:R-:W-:-:S04]  /*10960*/  ISETP.NE.AND P1, PT, R24, 0x2, PT ;  /* 0x000000021800780c */ /* 0x000fc80003f25270 */
[----:B0-----:R-:W-:Y:S02]  /*10970*/  SEL R7, RZ, 0x1, P1 ;  /* 0x00000001ff077807 */ /* 0x001fe40000800000 */
[----:B------:R-:W-:Y:S02]  /*10980*/  SEL R24, R24, RZ, P1 ;  /* 0x000000ff18187207 */ /* 0x000fe40000800000 */
[----:B------:R-:W-:-:S03]  /*10990*/  LOP3.LUT R26, R26, R7, RZ, 0x3c, !PT ;  /* 0x000000071a1a7212 */ /* 0x000fc600078e3cff */
[----:B------:R-:W-:Y:S05]  /*109a0*/  @!P2 BRA `(.L_x_411) ;  /* 0x000000040058a947 */ /* 0x000fea0003800000 */
.L_x_441:
[----:B------:R-:W-:Y:S05]  /*109b0*/  YIELD ;  /* 0x0000000000007946 */ /* 0x000fea0003800000 */
[----:B------:R-:W-:Y:S04]  /*109c0*/  BSSY B1, `(.L_x_429) ;  /* 0x000004c000017945 */ /* 0x000fe80003800000 */
[----:B------:R-:W-:Y:S05]  /*109d0*/  @!P6 BRA `(.L_x_430) ;  /* 0x000000040028e947 */ /* 0x000fea0003800000 */
[----:B------:R-:W0:Y:S01]  /*109e0*/  S2R R7, SR_TID.X ;  /* 0x0000000000077919 */ /* 0x000e220000002100 */
[----:B------:R-:W-:Y:S01]  /*109f0*/  SHF.L.U32 R8, R26, 0x1f, RZ ;  /* 0x0000001f1a087819 */ /* 0x000fe200000006ff */
[----:B------:R-:W-:Y:S01]  /*10a00*/  BSSY B2, `(.L_x_431) ;  /* 0x0000006000027945 */ /* 0x000fe20003800000 */
[----:B0-----:R-:W-:Y:S01]  /*10a10*/  LOP3.LUT R9, R7, 0x7f, RZ, 0xc0, !PT ;  /* 0x0000007f07097812 */ /* 0x001fe200078ec0ff */
[----:B------:R-:W-:-:S03]  /*10a20*/  IMAD R7, R24, 0x8, R6 ;  /* 0x0000000818077824 */ /* 0x000fc600078e0206 */
[----:B------:R-:W-:Y:S01]  /*10a30*/  ISETP.NE.AND P2, PT, R9, RZ, PT ;  /* 0x000000ff0900720c */ /* 0x000fe20003f45270 */
[----:B------:R-:W0:Y:S02]  /*10a40*/  SYNCS.PHASECHK.TRANS64.TRYWAIT P1, [R7+URZ+0x132a0], R8 ;  /* 0x0132a008070075a7 */ /* 0x000e24000802017f */
[----:B0-----:R-:W-:Y:S10]  /*10a50*/  @!P1 BRA `(.L_x_432) ;  /* 0x0000004000589947 */ /* 0x001ff40003800000 */
.L_x_556:
[----:B------:R-:W-:Y:S05]  /*10a60*/  BSYNC B2 ;  /* 0x0000000000027941 */ /* 0x000fea0003800000 */
.L_x_431:
        /* <DEDUP_REMOVED lines=9> */
.L_x_434:
[----:B------:R-:W-:Y:S05]  /*10b00*/  BSYNC B2 ;  /* 0x0000000000027941 */ /* 0x000fea0003800000 */
.L_x_433:
        /* <DEDUP_REMOVED lines=10> */
[----:B------:R-:W-:-:S10]  /*10bb0*/  UMOV UR7, 0x12f00000 ;  /* 0x12f0000000077882 */ /* 0x000fd40000000000 */
.L_x_435:
        /* <DEDUP_REMOVED lines=13> */
.L_x_557:
[----:B------:R-:W-:Y:S05]  /*10c90*/  BSYNC B2 ;  /* 0x0000000000027941 */ /* 0x000fea0003800000 */
.L_x_436:
        /* <DEDUP_REMOVED lines=11> */
.L_x_439:
[----:B------:R-:W-:Y:S05]  /*10d50*/  BSYNC B2 ;  /* 0x0000000000027941 */ /* 0x000fea0003800000 */
.L_x_438:
        /* <DEDUP_REMOVED lines=8> */
.L_x_440:
        /* <DEDUP_REMOVED lines=9> */
[----:B0-----:R-:W-:Y:S05]  /*10e70*/  @P1 BRA.U.ANY `(.L_x_440) ;  /* 0xfffffffd00d81947 */ /* 0x001fea000393ffff */
.L_x_430:
[----:B------:R-:W-:Y:S05]  /*10e80*/  BSYNC B1 ;  /* 0x0000000000017941 */ /* 0x000fea0003800000 */
.L_x_429:
[----:B------:R-:W-:Y:S01]  /*10e90*/  ISETP.GT.AND P2, PT, R2, R3, PT ;  /* 0x000000030200720c */ /* 0x000fe20003f44270 */
[----:B------:R-:W-:Y:S02]  /*10ea0*/  VIADD R24, R24, 0x1 ;  /* 0x0000000118187836 */ /* 0x000fe40000000000 */
[----:B------:R-:W-:-:S03]  /*10eb0*/  VIADD R2, R2, 0xffffffff ;  /* 0xffffffff02027836 */ /* 0x000fc60000000000 */
[----:B------:R-:W-:-:S04]  /*10ec0*/  ISETP.NE.AND P1, PT, R24, 0x2, PT ;  /* 0x000000021800780c */ /* 0x000fc80003f25270 */
[----:B------:R-:W-:Y:S02]  /*10ed0*/  SEL R7, RZ, 0x1, P1 ;  /* 0x00000001ff077807 */ /* 0x000fe40000800000 */
[----:B------:R-:W-:Y:S02]  /*10ee0*/  SEL R24, R24, RZ, P1 ;  /* 0x000000ff18187207 */ /* 0x000fe40000800000 */
[----:B------:R-:W-:Y:S01]  /*10ef0*/  LOP3.LUT R26, R26, R7, RZ, 0x3c, !PT ;  /* 0x000000071a1a7212 */ /* 0x000fe200078e3cff */
[----:B------:R-:W-:Y:S06]  /*10f00*/  @P2 BRA `(.L_x_441) ;  /* 0xfffffff800a82947 */ /* 0x000fec000383ffff */
.L_x_411:
[----:B------:R-:W-:Y:S05]  /*10f10*/  BSYNC B0 ;  /* 0x0000000000007941 */ /* 0x000fea0003800000 */
.L_x_410:
[----:B------:R-:W2:Y:S01]  /*10f20*/  LDL R7, [R1+0x14] ;  /* 0x0000140001077983 */ /* 0x000ea20000100800 */
[----:B------:R-:W-:Y:S05]  /*10f30*/  @!P0 WARPSYNC.ALL ;  /* 0x0000000000008948 */ /* 0x000fea0003800000 */
[----:B------:R-:W-:Y:S06]  /*10f40*/  @!P0 BAR.SYNC.DEFER_BLOCKING 0xc, 0x200 ;  /* 0x0308000000008b1d */ /* 0x000fec0000010000 */
[----:B------:R-:W-:Y:S01]  /*10f50*/  BSSY B6, `(.L_x_442) ;  /* 0x0000242000067945 */ /* 0x000fe20003800000 */
[----:B--2---:R-:W-:-:S13]  /*10f60*/  ISETP.GT.AND P0, PT, R7, RZ, PT ;  /* 0x000000ff0700720c */ /* 0x004fda0003f04270 */
[----:B------:R-:W-:Y:S05]  /*10f70*/  @P0 BRA `(.L_x_443) ;  /* 0x0000000000440947 */ /* 0x000fea0003800000 */
        /* <DEDUP_REMOVED lines=17> */
.L_x_443:
[----:B------:R-:W0:Y:S01]  /*11090*/  S2R R3, SR_CgaCtaId ;  /* 0x0000000000037919 */ /* 0x000e220000008800 */
[----:B------:R-:W-:-:S04]  /*110a0*/  MOV R0, 0x400 ;  /* 0x0000040000007802 */ /* 0x000fc80000000f00 */
[----:B0-----:R-:W-:-:S05]  /*110b0*/  LEA R2, R3, R0, 0x18 ;  /* 0x0000000003027211 */ /* 0x001fca00078ec0ff */
[----:B------:R-:W-:-:S05]  /*110c0*/  VIADD R0, R2, 0xe000 ;  /* 0x0000e00002007836 */ /* 0x000fca0000000000 */
[----:B------:R-:W-:-:S13]  /*110d0*/  LOP3.LUT P0, RZ, R0, 0x1bf, RZ, 0xc0, !PT ;  /* 0x000001bf00ff7812 */ /* 0x000fda000780c0ff */
[----:B------:R-:W-:Y:S05]  /*110e0*/  @!P0 BRA `(.L_x_445) ;  /* 0x0000000000408947 */ /* 0x000fea0003800000 */
[----:B------:R-:W-:Y:S01]  /*110f0*/  MOV R2, 0x0 ;  /* 0x0000000000027802 */ /* 0x000fe20000000f00 */
[----:B------:R-:W-:Y:S01]  /*11100*/  ULDC.64 UR6, c[0x4][0x98] ;  /* 0x0100260000067ab9 */ /* 0x000fe20000000a00 */
[----:B------:R-:W-:Y:S01]  /*11110*/  ULDC.64 UR8, c[0x4][0xa0] ;  /* 0x0100280000087ab9 */ /* 0x000fe20000000a00 */
[----:B------:R-:W-:Y:S01]  /*11120*/  ULDC.64 UR4, c[0x4][0x8] ;  /* 0x0100020000047ab9 */ /* 0x000fe20000000a00 */
[----:B------:R-:W-:Y:S02]  /*11130*/  IMAD.U32 R4, RZ, RZ, UR6 ;  /* 0x00000006ff047e24 */ /* 0x000fe4000f8e00ff */
[----:B------:R-:W0:Y:S01]  /*11140*/  LDC.64 R2, c[0x4][R2] ;  /* 0x0100000002027b82 */ /* 0x000e220000000a00 */
[----:B------:R-:W-:Y:S02]  /*11150*/  IMAD.U32 R5, RZ, RZ, UR7 ;  /* 0x00000007ff057e24 */ /* 0x000fe4000f8e00ff */
        /* <DEDUP_REMOVED lines=9> */
.L_x_445:
[----:B------:R-:W0:Y:S01]  /*111f0*/  S2R R20, SR_CgaCtaId ;  /* 0x0000000000147919 */ /* 0x000e220000008800 */
[----:B------:R-:W-:Y:S02]  /*11200*/  MOV R2, 0x400 ;  /* 0x0000040000027802 */ /* 0x000fe40000000f00 */
[----:B------:R-:W-:Y:S02]  /*11210*/  LOP3.LUT R22, R22, 0xfffffffe, RZ, 0xc0, !PT ;  /* 0xfffffffe16167812 */ /* 0x000fe400078ec0ff */
[----:B0-----:R-:W-:-:S05]  /*11220*/  LEA R2, R20, R2, 0x18 ;  /* 0x0000000214027211 */ /* 0x001fca00078ec0ff */
[----:B------:R-:W-:-:S05]  /*11230*/  VIADD R0, R2, 0x6000 ;  /* 0x0000600002007836 */ /* 0x000fca0000000000 */
[----:B------:R-:W-:-:S13]  /*11240*/  LOP3.LUT P0, RZ, R0, 0x1bf, RZ, 0xc0, !PT ;  /* 0x000001bf00ff7812 */ /* 0x000fda000780c0ff */
[----:B------:R-:W-:Y:S01]  /*11250*/  @P0 LOP3.LUT R22, R22, 0x1, RZ, 0xfc, !PT ;  /* 0x0000000116160812 */ /* 0x000fe200078efcff */
[----:B------:R-:W-:Y:S06]  /*11260*/  @!P0 BRA `(.L_x_446) ;  /* 0x0000000000408947 */ /* 0x000fec0003800000 */
        /* <DEDUP_REMOVED lines=16> */
.L_x_446:
        /* <DEDUP_REMOVED lines=10> */
[----:B------:R-:W-:Y:S01]  /*11410*/  IMAD.U32 R4, RZ, RZ, UR6 ;  /* 0x00000006ff047e24 */ /* 0x000fe2000f8e00ff */
[----:B------:R-:W-:Y:S01]  /*11420*/  MOV R6, UR8 ;  /* 0x0000000800067c02 */ /* 0x000fe20008000f00 */
[----:B------:R-:W0:Y:S01]  /*11430*/  LDC.64 R2, c[0x4][R2] ;  /* 0x0100000002027b82 */ /* 0x000e220000000a00 */
[----:B------:R-:W-:Y:S02]  /*11440*/  IMAD.U32 R5, RZ, RZ, UR7 ;  /* 0x00000007ff057e24 */ /* 0x000fe4000f8e00ff */
[----:B------:R-:W-:Y:S02]  /*11450*/  IMAD.U32 R7, RZ, RZ, UR9 ;  /* 0x00000009ff077e24 */ /* 0x000fe4000f8e00ff */
[----:B------:R-:W-:-:S02]  /*11460*/  IMAD.U32 R10, RZ, RZ, UR4 ;  /* 0x00000004ff0a7e24 */ /* 0x000fc4000f8e00ff */
[----:B------:R-:W-:Y:S02]  /*11470*/  IMAD.U32 R11, RZ, RZ, UR5 ;  /* 0x00000005ff0b7e24 */ /* 0x000fe4000f8e00ff */
[----:B------:R-:W-:Y:S02]  /*11480*/  IMAD.MOV.U32 R8, RZ, RZ, 0x70 ;  /* 0x00000070ff087424 */ /* 0x000fe400078e00ff */
[----:B------:R-:W-:Y:S02]  /*11490*/  IMAD.MOV.U32 R12, RZ, RZ, 0x1 ;  /* 0x00000001ff0c7424 */ /* 0x000fe400078e00ff */
[----:B------:R-:W-:-:S07]  /*114a0*/  IMAD.MOV.U32 R13, RZ, RZ, RZ ;  /* 0x000000ffff0d7224 */ /* 0x000fce00078e00ff */
[----:B------:R-:W-:-:S07]  /*114b0*/  LEPC R20, `(.L_x_447) ;  /* 0x000000001014794e */ /* 0x000fce0000000000 */
[----:B0-----:R-:W-:Y:S05]  /*114c0*/  CALL.ABS.NOINC R2 ;  /* 0x0000000002007343 */ /* 0x001fea0003c00000 */
.L_x_447:
        /* <DEDUP_REMOVED lines=22> */
.L_x_448:
[----:B------:R-:W2:Y:S01]  /*11630*/  LDL.LU R2, [R1+0x8] ;  /* 0x0000080001027983 */ /* 0x000ea20000300800 */
[----:B------:R-:W-:Y:S01]  /*11640*/  ULDC.64 UR4, c[0x0][0x9f8] ;  /* 0x00027e0000047ab9 */ /* 0x000fe20000000a00 */
[----:B------:R-:W0:Y:S02]  /*11650*/  LDC R0, c[0x0][0x428] ;  /* 0x00010a00ff007b82 */ /* 0x000e240000000800 */
[----:B------:R-:W3:Y:S04]  /*11660*/  LDL.LU R20, [R1+0xc] ;  /* 0x00000c0001147983 */ /* 0x000ee80000300800 */
[----:B------:R-:W4:Y:S01]  /*11670*/  LDL.LU R21, [R1+0x20] ;  /* 0x0000200001157983 */ /* 0x000f220000300800 */
[----:B------:R-:W-:Y:S01]  /*11680*/  ISETP.NE.U32.AND P0, PT, RZ, UR4, PT ;  /* 0x00000004ff007c0c */ /* 0x000fe2000bf05070 */
[----:B------:R-:W1:Y:S03]  /*11690*/  S2R R4, SR_TID.X ;  /* 0x0000000000047919 */ /* 0x000e660000002100 */
[----:B------:R-:W-:-:S02]  /*116a0*/  ISETP.NE.AND.EX P0, PT, RZ, UR5, PT, P0 ;  /* 0x00000005ff007c0c */ /* 0x000fc4000bf05300 */
[----:B-1----:R-:W-:-:S11]  /*116b0*/  LOP3.LUT R6, R4, 0x7f, RZ, 0xc0, !PT ;  /* 0x0000007f04067812 */ /* 0x002fd600078ec0ff */
[----:B--2---:R-:W-:-:S04]  /*116c0*/  @P0 IADD3 R2, P1, R2, UR4, RZ ;  /* 0x0000000402020c10 */ /* 0x004fc8000ff3e0ff */
[----:B---3--:R-:W-:Y:S01]  /*116d0*/  @P0 IADD3.X R3, R20, UR5, RZ, P1, !PT ;  /* 0x0000000514030c10 */ /* 0x008fe20008ffe4ff */
[----:B------:R-:W-:Y:S01]  /*116e0*/  IMAD.MOV.U32 R20, RZ, RZ, R28 ;  /* 0x000000ffff147224 */ /* 0x000fe200078e001c */
[----:B------:R-:W-:-:S05]  /*116f0*/  ULDC.64 UR4, c[0x0][0xa00] ;  /* 0x0002800000047ab9 */ /* 0x000fca0000000a00 */
[----:B------:R1:W5:Y:S01]  /*11700*/  @P0 LDG.E R20, desc[UR42][R2.64] ;  /* 0x0000002a02140981 */ /* 0x000362000c1e1900 */
[----:B0-----:R-:W-:Y:S01]  /*11710*/  ISETP.NE.AND P0, PT, R0, 0x1, PT ;  /* 0x000000010000780c */ /* 0x001fe20003f05270 */
[----:B------:R-:W-:Y:S01]  /*11720*/  IMAD.MOV.U32 R0, RZ, RZ, R18 ;  /* 0x000000ffff007224 */ /* 0x000fe200078e0012 */
[----:B------:R-:W-:Y:S01]  /*11730*/  ISETP.NE.AND P1, PT, R6, RZ, PT ;  /* 0x000000ff0600720c */ /* 0x000fe20003f25270 */
[----:B----4-:R-:W-:-:S03]  /*11740*/  IMAD R6, R17, 0xc0, R21 ;  /* 0x000000c011067824 */ /* 0x010fc600078e0215 */
[----:B------:R-:W-:-:S07]  /*11750*/  PLOP3.LUT P3, PT, P1, PT, PT, 0x8, 0x0 ;  /* 0x000000000000781c */ /* 0x000fce0000f6e170 */
[----:B------:R-:W0:Y:S02]  /*11760*/  @P0 LDC R5, c[0x0][0x42c] ;  /* 0x00010b00ff050b82 */ /* 0x000e240000000800 */
[----:B------:R-:W-:-:S05]  /*11770*/  VOTEU.ALL UP1, P1 ;  /* 0x00000000003f7886 */ /* 0x000fca0000820000 */
[----:B------:R-:W-:Y:S01]  /*11780*/  @!UP1 UIADD3 UR8, UP0, UR40, 0x270, URZ ;  /* 0x0000027028089890 */ /* 0x000fe2000ff1e03f */
[----:B------:R-:W2:Y:S03]  /*11790*/  @P0 LDC R4, c[0x0][0x430] ;  /* 0x00010c00ff040b82 */ /* 0x000ea60000000800 */
[----:B------:R-:W-:-:S03]  /*117a0*/  @!UP1 UIADD3.X UR9, URZ, UR41, URZ, UP0, !UPT ;  /* 0x000000293f099290 */ /* 0x000fc600087fe43f */
[----:B------:R-:W-:Y:S01]  /*117b0*/  VOTEU.ALL UP0, P1 ;  /* 0x00000000003f7886 */ /* 0x000fe20000800000 */
[----:B0-----:R-:W-:-:S05]  /*117c0*/  @P0 IMAD.HI.U32 R5, R18, R5, RZ ;  /* 0x0000000512050227 */ /* 0x001fca00078e00ff */
[----:B--2---:R-:W-:Y:S02]  /*117d0*/  @P0 SHF.R.U32.HI R0, RZ, R4, R5 ;  /* 0x00000004ff000219 */ /* 0x004fe40000011605 */
[----:B------:R-:W-:-:S04]  /*117e0*/  ISETP.NE.U32.AND P0, PT, RZ, UR4, PT ;  /* 0x00000004ff007c0c */ /* 0x000fc8000bf05070 */
[----:B------:R-:W-:-:S04]  /*117f0*/  ISETP.NE.AND.EX P2, PT, RZ, UR5, PT, P0 ;  /* 0x00000005ff007c0c */ /* 0x000fc8000bf45300 */
[----:B-1----:R-:W-:-:S09]  /*11800*/  SEL R7, R28, RZ, !P2 ;  /* 0x000000ff1c077207 */ /* 0x002fd20005000000 */
.L_x_449:
[----:B------:R-:W-:Y:S02]  /*11810*/  PLOP3.LUT P0, PT, P0, P3, PT, 0xa2, 0x0 ;  /* 0x000000000000781c */ /* 0x000fe40000707472 */
[----:B------:R-:W-:Y:S01]  /*11820*/  @P3 R2UR P0, UR7, R7 ;  /* 0x00000000070732ca */ /* 0x000fe20000000000 */
[----:B------:R-:W-:-:S07]  /*11830*/  UMOV UR4, URZ ;  /* 0x0000003f00047c82 */ /* 0x000fce0008000000 */
[----:B------:R-:W-:Y:S02]  /*11840*/  PLOP3.LUT P0, PT, P0, P3, PT, 0xa2, 0x0 ;  /* 0x000000000000781c */ /* 0x000fe40000707472 */
[----:B------:R-:W-:-:S08]  /*11850*/  @P3 R2UR.OR P0, UR6, R18 ;  /* 0x00000000120632ca */ /* 0x000fd00000100000 */
[----:B------:R-:W-:Y:S02]  /*11860*/  PLOP3.LUT P0, PT, P0, P3, PT, 0xa2, 0x0 ;  /* 0x000000000000781c */ /* 0x000fe40000707472 */
[----:B------:R-:W-:-:S08]  /*11870*/  @P3 R2UR.OR P0, UR5, R6 ;  /* 0x00000000060532ca */ /* 0x000fd00000100000 */
[----:B------:R-:W-:-:S05]  /*11880*/  @P3 PLOP3.LUT P3, PT, P0, PT, PT, 0x80, 0x0 ;  /* 0x000000000000381c */ /* 0x000fca000076f070 */
[----:B------:R0:W-:Y:S08]  /*11890*/  @!UP0 UTMAPF.L2.4D [UR4], [UR8] ;  /* 0x00000004080085b8 */ /* 0x0001f00008018000 */
[----:B0-----:R-:W-:Y:S05]  /*118a0*/  @P3 BRA.U.ANY `(.L_x_449) ;  /* 0xfffffffd00d83947 */ /* 0x001fea000393ffff */
[----:B------:R-:W0:Y:S01]  /*118b0*/  LDC.64 R4, c[0x0][0x3f8] ;  /* 0x0000fe00ff047b82 */ /* 0x000e220000000a00 */
[----:B------:R-:W-:Y:S01]  /*118c0*/  ULDC.64 UR4, c[0x0][0xa08] ;  /* 0x0002820000047ab9 */ /* 0x000fe20000000a00 */
[----:B-----5:R-:W-:Y:S02]  /*118d0*/  SHF.R.S32.HI R17, RZ, 0x1f, R20 ;  /* 0x0000001fff117819 */ /* 0x020fe40000011414 */
[----:B0-----:R-:W-:Y:S01]  /*118e0*/  LOP3.LUT P0, RZ, R4, UR4, RZ, 0xfc, !PT ;  /* 0x0000000404ff7c12 */ /* 0x001fe2000f80fcff */
[----:B------:R-:W-:-:S03]  /*118f0*/  UMOV UR4, 0xffffffff ;  /* 0xffffffff00047882 */ /* 0x000fc60000000000 */
[----:B------:R-:W-:-:S04]  /*11900*/  LOP3.LUT P0, RZ, R5, UR5, RZ, 0xfc, P0 ;  /* 0x0000000505ff7c12 */ /* 0x000fc8000800fcff */
[----:B------:R-:W-:Y:S01]  /*11910*/  SEL R2, R20, RZ, !P0 ;  /* 0x000000ff14027207 */ /* 0x000fe20004000000 */
[----:B------:R-:W-:Y:S08]  /*11920*/  BRA.DIV UR4, `(.L_x_450) ;  /* 0x0000003204cc7947 */ /* 0x000ff0000b800000 */
[----:B------:R-:W0:Y:S02]  /*11930*/  S2R R3, SR_TID.X ;  /* 0x0000000000037919 */ /* 0x000e240000002100 */
[----:B0-----:R-:W-:-:S04]  /*11940*/  SHF.R.U32.HI R3, RZ, 0x5, R3 ;  /* 0x00000005ff037819 */ /* 0x001fc80000011603 */
[----:B------:R-:W-:-:S05]  /*11950*/  LOP3.LUT R3, R3, 0x3, RZ, 0xc0, !PT ;  /* 0x0000000303037812 */ /* 0x000fca00078ec0ff */
[----:B------:R0:W1:Y:S02]  /*11960*/  SHFL.IDX PT, R14, R3, RZ, 0x1f ;  /* 0x00001fff030e7589 */ /* 0x00006400000e0000 */
.L_x_560:
[----:B-1----:R-:W-:Y:S02]  /*11970*/  ISETP.NE.AND P0, PT, R14, RZ, PT ;  /* 0x000000ff0e00720c */ /* 0x002fe40003f05270 */
[----:B------:R-:W-:-:S11]  /*11980*/  PLOP3.LUT P6, PT, PT, PT, PT, 0x8, 0x0 ;  /* 0x000000000000781c */ /* 0x000fd60003fce170 */
[----:B------:R-:W-:Y:S05]  /*11990*/  @P0 BRA `(.L_x_451) ;  /* 0x0000000400ac0947 */ /* 0x000fea0003800000 */
[----:B------:R-:W-:-:S03]  /*119a0*/  UMOV UR4, 0xffffffff ;  /* 0xffffffff00047882 */ /* 0x000fc60000000000 */
[----:B------:R-:W-:Y:S05]  /*119b0*/  BRA.DIV UR4, `(.L_x_452) ;  /* 0x0000003204dc7947 */ /* 0x000fea000b800000 */
[----:B------:R-:W-:-:S13]  /*119c0*/  ELECT P6, URZ, PT ;  /* 0x00000000003f782f */ /* 0x000fda00038c0000 */
.L_x_563:
[----:B------:R-:W-:Y:S05]  /*119d0*/  @!P6 BRA `(.L_x_453) ;  /* 0x000000040048e947 */ /* 0x000fea0003800000 */
[----:B0-----:R-:W2:Y:S01]  /*119e0*/  LDL R3, [R1+0x18] ;  /* 0x0000180001037983 */ /* 0x001ea20000100800 */
[----:B------:R-:W-:-:S04]  /*119f0*/  ISETP.NE.U32.AND P0, PT, R4, RZ, PT ;  /* 0x000000ff0400720c */ /* 0x000fc80003f05070 */
[----:B------:R-:W-:Y:S01]  /*11a00*/  ISETP.NE.AND.EX P0, PT, R5, RZ, PT, P0 ;  /* 0x000000ff0500720c */ /* 0x000fe20003f05300 */
[----:B--2---:R-:W-:-:S12]  /*11a10*/  VIADD R8, R3, 0xffffffff ;  /* 0xffffffff03087836 */ /* 0x004fd80000000000 */
[----:B------:R-:W-:Y:S05]  /*11a20*/  @!P0 BRA `(.L_x_454) ;  /* 0x0000000000448947 */ /* 0x000fea0003800000 */
[----:B------:R-:W0:Y:S01]  /*11a30*/  LDC R10, c[0x0][0x41c] ;  /* 0x00010700ff0a7b82 */ /* 0x000e220000000800 */
[----:B------:R-:W-:Y:S01]  /*11a40*/  ULDC.64 UR4, c[0x0][0x408] ;  /* 0x0001020000047ab9 */ /* 0x000fe20000000a00 */
[----:B0-----:R-:W-:-:S13]  /*11a50*/  ISETP.NE.AND P0, PT, R10, 0x1, PT ;  /* 0x000000010a00780c */ /* 0x001fda0003f05270 */
[----:B------:R-:W0:Y:S02]  /*11a60*/  @P0 LDC.64 R2, c[0x0][0x420] ;  /* 0x00010800ff020b82 */ /* 0x000e240000000a00 */
[----:B0-----:R-:W-:-:S04]  /*11a70*/  @P0 IMAD.HI.U32 R9, R8, R2, RZ ;  /* 0x0000000208090227 */ /* 0x001fc800078e00ff */
[----:B------:R-:W-:Y:S01]  /*11a80*/  IMAD.MOV.U32 R2, RZ, RZ, R8 ;  /* 0x000000ffff027224 */ /* 0x000fe200078e0008 */
[----:B------:R-:W-:Y:S01]  /*11a90*/  @P0 SHF.R.U32.HI R2, RZ, R3, R9 ;  /* 0x00000003ff020219 */ /* 0x000fe20000011609 */
[----:B------:R-:W-:-:S04]  /*11aa0*/  IMAD R9, R17, UR4, RZ ;  /* 0x0000000411097c24 */ /* 0x000fc8000f8e02ff */
[----:B------:R-:W-:Y:S02]  /*11ab0*/  IMAD.MOV R3, RZ, RZ, -R2 ;  /* 0x000000ffff037224 */ /* 0x000fe400078e0a02 */
[----:B------:R-:W-:Y:S02]  /*11ac0*/  IMAD R9, R20, UR5, R9 ;  /* 0x0000000514097c24 */ /* 0x000fe4000f8e0209 */
[----:B------:R-:W-:Y:S01]  /*11ad0*/  IMAD R8, R10, R3, R8 ;  /* 0x000000030a087224 */ /* 0x000fe200078e0208 */
[----:B------:R-:W-:-:S03]  /*11ae0*/  SHF.R.S32.HI R3, RZ, 0x1f, R2 ;  /* 0x0000001fff037819 */ /* 0x000fc60000011402 */
[----:B------:R-:W-:-:S04]  /*11af0*/  IMAD.WIDE.U32 R2, R20, UR4, R2 ;  /* 0x0000000414027c25 */ /* 0x000fc8000f8e0002 */
[----:B------:R-:W-:Y:S01]  /*11b00*/  IMAD.IADD R9, R3, 0x1, R9 ;  /* 0x0000000103097824 */ /* 0x000fe200078e0209 */
[----:B------:R-:W-:-:S04]  /*11b10*/  LEA R4, P0, R2, R4, 0x2 ;  /* 0x0000000402047211 */ /* 0x000fc800078010ff */
[----:B------:R-:W-:-:S05]  /*11b20*/  LEA.HI.X R5, R2, R5, R9, 0x2, P0 ;  /* 0x0000000502057211 */ /* 0x000fca00000f1409 */
[----:B------:R0:W5:Y:S04]  /*11b30*/  LDG.E R2, desc[UR42][R4.64] ;  /* 0x0000002a04027981 */ /* 0x000168000c1e1900 */
.L_x_454:
[----:B0-----:R-:W0:Y:S01]  /*11b40*/  S2R R4, SR_CgaCtaId ;  /* 0x0000000000047919 */ /* 0x001e220000008800 */
[----:B------:R-:W-:Y:S01]  /*11b50*/  MOV R3, 0x400 ;  /* 0x0000040000037802 */ /* 0x000fe20000000f00 */
[----:B------:R-:W1:Y:S03]  /*11b60*/  S2R R5, SR_TID.X ;  /* 0x0000000000057919 */ /* 0x000e660000002100 */
[----:B0-----:R-:W-:Y:S02]  /*11b70*/  LEA R3, R4, R3, 0x18 ;  /* 0x0000000304037211 */ /* 0x001fe400078ec0ff */
[----:B-1----:R-:W-:-:S03]  /*11b80*/  LOP3.LUT R5, R5, 0x7f, RZ, 0xc0, !PT ;  /* 0x0000007f05057812 */ /* 0x002fc600078ec0ff */
[----:B------:R-:W-:Y:S01]  /*11b90*/  IMAD R4, R23, 0x8, R3 ;  /* 0x0000000817047824 */ /* 0x000fe200078e0203 */
[----:B------:R-:W-:Y:S02]  /*11ba0*/  SHF.L.U32 R3, R25, 0x1f, RZ ;  /* 0x0000001f19037819 */ /* 0x000fe400000006ff */
[----:B------:R-:W-:Y:S02]  /*11bb0*/  ISETP.NE.AND P0, PT, R5, RZ, PT ;  /* 0x000000ff0500720c */ /* 0x000fe40003f05270 */
[----:B------:R-:W0:Y:S02]  /*11bc0*/  SYNCS.PHASECHK.TRANS64.TRYWAIT P2, [R4+URZ+0x13280], R3 ;  /* 0x01328003040075a7 */ /* 0x000e24000804017f */
[----:B0-----:R-:W-:Y:S09]  /*11bd0*/  @!P2 BRA `(.L_x_455) ;  /* 0x000000300074a947 */ /* 0x001ff20003800000 */
.L_x_564:
        /* <DEDUP_REMOVED lines=8> */
.L_x_456:
[----:B------:R-:W1:Y:S01]  /*11c60*/  S2R R9, SR_CgaCtaId ;  /* 0x0000000000097919 */ /* 0x000e620000008800 */
[----:B------:R-:W-:Y:S01]  /*11c70*/  MOV R5, 0x400 ;  /* 0x0000040000057802 */ /* 0x000fe20000000f00 */
[----:B------:R-:W-:Y:S01]  /*11c80*/  IMAD R8, R8, 0xa0, R27 ;  /* 0x000000a008087824 */ /* 0x000fe200078e021b */
[----:B------:R-:W-:Y:S01]  /*11c90*/  R2UR UR9, R4 ;  /* 0x00000000040972ca */ /* 0x000fe200000e0000 */
[----:B------:R-:W-:Y:S01]  /*11ca0*/  UIADD3 UR4, UP0, UR40, 0x470, URZ ;  /* 0x0000047028047890 */ /* 0x000fe2000ff1e03f */
[----:B------:R-:W-:Y:S01]  /*11cb0*/  R2UR UR12, R0 ;  /* 0x00000000000c72ca */ /* 0x000fe200000e0000 */
[----:B------:R-:W-:Y:S01]  /*11cc0*/  UMOV UR6, 0x0 ;  /* 0x0000000000067882 */ /* 0x000fe20000000000 */
[----:B-----5:R-:W-:Y:S01]  /*11cd0*/  R2UR UR13, R2 ;  /* 0x00000000020d72ca */ /* 0x020fe200000e0000 */
[----:B------:R-:W-:Y:S01]  /*11ce0*/  UIADD3.X UR5, URZ, UR41, URZ, UP0, !UPT ;  /* 0x000000293f057290 */ /* 0x000fe200087fe43f */
[----:B------:R-:W-:Y:S01]  /*11cf0*/  R2UR UR11, R8 ;  /* 0x00000000080b72ca */ /* 0x000fe200000e0000 */
[----:B------:R-:W-:Y:S01]  /*11d00*/  UMOV UR7, 0x14f00000 ;  /* 0x14f0000000077882 */ /* 0x000fe20000000000 */
[----:B------:R-:W-:-:S05]  /*11d10*/  UMOV UR10, URZ ;  /* 0x0000003f000a7c82 */ /* 0x000fca0008000000 */
[----:B------:R-:W-:Y:S01]  /*11d20*/  UIADD3 UR9, UR9, 0x13270, URZ ;  /* 0x0001327009097890 */ /* 0x000fe2000fffe03f */
[----:B-1----:R-:W-:-:S05]  /*11d30*/  LEA R5, R9, R5, 0x18 ;  /* 0x0000000509057211 */ /* 0x002fca00078ec0ff */
[----:B------:R-:W-:-:S05]  /*11d40*/  IMAD R5, R23, 0x2800, R5 ;  /* 0x0000280017057824 */ /* 0x000fca00078e0205 */
[----:B------:R-:W-:-:S13]  /*11d50*/  R2UR UR8, R5 ;  /* 0x00000000050872ca */ /* 0x000fda00000e0000 */
[----:B------:R-:W-:-:S09]  /*11d60*/  UIADD3 UR8, UR8, 0x6000, URZ ;  /* 0x0000600008087890 */ /* 0x000fd2000fffe03f */
[----:B------:R1:W-:Y:S01]  /*11d70*/  UTMALDG.4D [UR8], [UR4], desc[UR6] ;  /* 0x00000608040075b4 */ /* 0x0003e20008019000 */
[----:B------:R-:W2:Y:S02]  /*11d80*/  SYNCS.PHASECHK.TRANS64.TRYWAIT P2, [R4+URZ+0x13240], R3 ;  /* 0x01324003040075a7 */ /* 0x000ea4000804017f */
[----:B-12---:R-:W-:Y:S05]  /*11d90*/  @!P2 BRA `(.L_x_457) ;  /* 0x000000300018a947 */ /* 0x006fea0003800000 */
.L_x_565:
[----:B------:R-:W-:Y:S05]  /*11da0*/  @P0 BRA `(.L_x_458) ;  /* 0x00000000001c0947 */ /* 0x000fea0003800000 */
[----:B------:R-:W2:Y:S01]  /*11db0*/  S2R R9, SR_TID.X ;  /* 0x0000000000097919 */ /* 0x000ea20000002100 */
[----:B01----:R-:W-:-:S04]  /*11dc0*/  IMAD.MOV.U32 R3, RZ, RZ, 0x2800 ;  /* 0x00002800ff037424 */ /* 0x003fc800078e00ff */
[----:B------:R3:W-:Y:S01]  /*11dd0*/  SYNCS.ARRIVE.TRANS64 RZ, [R4+URZ+0x13230], R3 ;  /* 0x0132300304ff79a7 */ /* 0x0007e2000800003f */
[----:B--2---:R-:W-:-:S04]  /*11de0*/  LOP3.LUT R9, R9, 0x1f, RZ, 0xc0, !PT ;  /* 0x0000001f09097812 */ /* 0x004fc800078ec0ff */
[----:B------:R-:W-:-:S13]  /*11df0*/  ISETP.NE.AND P0, PT, R9, RZ, PT ;  /* 0x000000ff0900720c */ /* 0x000fda0003f05270 */
[----:B---3--:R-:W-:Y:S05]  /*11e00*/  @!P0 BRA `(.L_x_458) ;  /* 0x0000000000048947 */ /* 0x008fea0003800000 */
[----:B------:R-:W-:Y:S01]  /*11e10*/  BPT.TRAP 0x1 ;  /* 0x000000040000795c */ /* 0x000fe20000300000 */
.L_x_458:
        /* <DEDUP_REMOVED lines=13> */
[----:B--2---:R-:W-:Y:S01]  /*11ef0*/  NOP ;  /* 0x0000000000007918 */ /* 0x004fe20000000000 */
.L_x_453:
[----:B------:R-:W2:Y:S01]  /*11f00*/  S2R R5, SR_CgaCtaId ;  /* 0x0000000000057919 */ /* 0x000ea20000008800 */
[----:B01----:R-:W-:Y:S01]  /*11f10*/  MOV R4, 0x400 ;  /* 0x0000040000047802 */ /* 0x003fe20000000f00 */
[----:B------:R-:W-:Y:S05]  /*11f20*/  WARPSYNC.ALL ;  /* 0x0000000000007948 */ /* 0x000fea0003800000 */
[----:B------:R-:W-:Y:S01]  /*11f30*/  BAR.SYNC.DEFER_BLOCKING 0x8, 0x1a0 ;  /* 0x0206800000007b1d */ /* 0x000fe20000010000 */
[----:B------:R-:W-:-:S13]  /*11f40*/  ELECT P0, URZ, PT ;  /* 0x00000000003f782f */ /* 0x000fda0003800000 */
[----:B------:R-:W-:Y:S01]  /*11f50*/  @P0 R2UR UR13, R7 ;  /* 0x00000000070d02ca */ /* 0x000fe200000e0000 */
[----:B------:R-:W-:Y:S01]  /*11f60*/  UIADD3 UR4, UP0, UR40, 0x270, URZ ;  /* 0x0000027028047890 */ /* 0x000fe2000ff1e03f */
[----:B------:R-:W-:Y:S02]  /*11f70*/  @P0 R2UR UR12, R18 ;  /* 0x00000000120c02ca */ /* 0x000fe400000e0000 */
[----:B------:R-:W-:Y:S01]  /*11f80*/  @P0 R2UR UR11, R6 ;  /* 0x00000000060b02ca */ /* 0x000fe200000e0000 */
[----:B------:R-:W-:Y:S01]  /*11f90*/  UIADD3.X UR5, URZ, UR41, URZ, UP0, !UPT ;  /* 0x000000293f057290 */ /* 0x000fe200087fe43f */
[----:B------:R-:W-:Y:S01]  /*11fa0*/  UMOV UR6, 0x0 ;  /* 0x0000000000067882 */ /* 0x000fe20000000000 */
[----:B------:R-:W-:Y:S01]  /*11fb0*/  UMOV UR7, 0x12f00000 ;  /* 0x12f0000000077882 */ /* 0x000fe20000000000 */
[----:B------:R-:W-:Y:S01]  /*11fc0*/  UMOV UR10, URZ ;  /* 0x0000003f000a7c82 */ /* 0x000fe20008000000 */
[----:B------:R-:W-:Y:S01]  /*11fd0*/  @P0 IMAD.MOV.U32 R3, RZ, RZ, 0x3000 ;  /* 0x00003000ff030424 */ /* 0x000fe200078e00ff */
[----:B--2---:R-:W-:-:S04]  /*11fe0*/  LEA R4, R5, R4, 0x18 ;  /* 0x0000000405047211 */ /* 0x004fc800078ec0ff */
[----:B------:R-:W-:Y:S01]  /*11ff0*/  R2UR UR9, R4 ;  /* 0x00000000040972ca */ /* 0x000fe200000e0000 */
[----:B------:R1:W-:-:S12]  /*12000*/  @P0 SYNCS.ARRIVE.TRANS64 RZ, [R4+URZ+0x13200], R3 ;  /* 0x0132000304ff09a7 */ /* 0x0003d8000800003f */
[----:B------:R-:W-:Y:S02]  /*12010*/  UIADD3 UR8, UR9, 0xb000, URZ ;  /* 0x0000b00009087890 */ /* 0x000fe4000fffe03f */
[----:B------:R-:W-:-:S09]  /*12020*/  UIADD3 UR9, UR9, 0x13200, URZ ;  /* 0x0001320009097890 */ /* 0x000fd2000fffe03f */
[----:B------:R1:W-:Y:S02]  /*12030*/  UTMALDG.4D [UR8], [UR4], desc[UR6] ;  /* 0x00000608040075b4 */ /* 0x0003e40008019000 */
[----:B-1----:R-:W-:Y:S01]  /*12040*/  NOP ;  /* 0x0000000000007918 */ /* 0x002fe20000000000 */
.L_x_451:
[----:B------:R-:W2:Y:S04]  /*12050*/  LDL.LU R7, [R1+0x1c] ;  /* 0x00001c0001077983 */ /* 0x000ea80000300800 */
[----:B------:R-:W3:Y:S01]  /*12060*/  LDL.LU R4, [R1+0x14] ;  /* 0x0000140001047983 */ /* 0x000ee20000300800 */
[----:B------:R-:W-:Y:S01]  /*12070*/  MOV R5, 0x400 ;  /* 0x0000040000057802 */ /* 0x000fe20000000f00 */
[----:B------:R-:W-:Y:S01]  /*12080*/  BSSY B0, `(.L_x_459) ;  /* 0x000000c000007945 */ /* 0x000fe20003800000 */
[----:B------:R-:W1:Y:S02]  /*12090*/  S2R R6, SR_CgaCtaId ;  /* 0x0000000000067919 */ /* 0x000e640000008800 */
[----:B-1----:R-:W-:Y:S01]  /*120a0*/  LEA R5, R6, R5, 0x18 ;  /* 0x0000000506057211 */ /* 0x002fe200078ec0ff */
[----:B--2---:R-:W-:Y:S01]  /*120b0*/  VIADD R7, R7, 0x1 ;  /* 0x0000000107077836 */ /* 0x004fe20000000000 */
[----:B---3--:R-:W-:-:S04]  /*120c0*/  ISETP.GE.AND P2, PT, R4, 0xa1, PT ;  /* 0x000000a10400780c */ /* 0x008fc80003f46270 */
[----:B------:R1:W-:Y:S01]  /*120d0*/  STL [R1+0x1c], R7 ;  /* 0x00001c0701007387 */ /* 0x0003e20000100800 */
[----:B0-----:R-:W-:-:S04]  /*120e0*/  LEA.HI R3, R7, R7, RZ, 0x1 ;  /* 0x0000000707037211 */ /* 0x001fc800078f08ff */
[----:B------:R-:W-:-:S05]  /*120f0*/  LOP3.LUT R3, R3, 0xfffffffe, RZ, 0xc0, !PT ;  /* 0xfffffffe03037812 */ /* 0x000fca00078ec0ff */
[----:B------:R-:W-:-:S05]  /*12100*/  IMAD.IADD R3, R7, 0x1, -R3 ;  /* 0x0000000107037824 */ /* 0x000fca00078e0a03 */
[----:B------:R-:W-:-:S04]  /*12110*/  SHF.L.U32 R3, R3, 0x1f, RZ ;  /* 0x0000001f03037819 */ /* 0x000fc800000006ff */
[----:B------:R-:W0:Y:S02]  /*12120*/  SYNCS.PHASECHK.TRANS64.TRYWAIT P0, [R5+URZ+0x13220], R3 ;  /* 0x01322003050075a7 */ /* 0x000e24000800017f */
[----:B01----:R-:W-:Y:S05]  /*12130*/  @!P0 BRA `(.L_x_460) ;  /* 0x0000002c00448947 */ /* 0x003fea0003800000 */
.L_x_566:
[----:B------:R-:W-:Y:S05]  /*12140*/  BSYNC B0 ;  /* 0x0000000000007941 */ /* 0x000fea0003800000 */
.L_x_459:
[----:B------:R-:W-:Y:S05]  /*12150*/  @!P2 BRA `(.L_x_461) ;  /* 0x0000000c000ca947 */ /* 0x000fea0003800000 */
[----:B0-----:R-:W2:Y:S01]  /*12160*/  LDL.LU R4, [R1+0x18] ;  /* 0x0000180001047983 */ /* 0x001ea20000300800 */
[----:B------:R-:W-:Y:S02]  /*12170*/  IMAD.MOV.U32 R8, RZ, RZ, R23 ;  /* 0x000000ffff087224 */ /* 0x000fe400078e0017 */
[----:B------:R-:W-:Y:S02]  /*12180*/  IMAD.MOV.U32 R9, RZ, RZ, R25 ;  /* 0x000000ffff097224 */ /* 0x000fe400078e0019 */
[----:B--2---:R-:W-:-:S07]  /*12190*/  VIADD R3, R4, 0xfffffffe ;  /* 0xfffffffe04037836 */ /* 0x004fce0000000000 */
.L_x_481:
[----:B------:R-:W-:Y:S01]  /*121a0*/  VIADD R23, R8, 0x1 ;  /* 0x0000000108177836 */ /* 0x000fe20000000000 */
[----:B------:R-:W-:Y:S05]  /*121b0*/  YIELD ;  /* 0x0000000000007946 */ /* 0x000fea0003800000 */
[----:B------:R-:W-:Y:S01]  /*121c0*/  ISETP.NE.AND P0, PT, R23, 0x2, PT ;  /* 0x000000021700780c */ /* 0x000fe20003f05270 */
[----:B------:R-:W-:Y:S03]  /*121d0*/  BSSY B0, `(.L_x_462) ;  /* 0x000006c000007945 */ /* 0x000fe60003800000 */
[----:B-1----:R-:W-:-:S02]  /*121e0*/  SEL R4, RZ, 0x1, P0 ;  /* 0x00000001ff047807 */ /* 0x002fc40000000000 */
[----:B------:R-:W-:Y:S02]  /*121f0*/  SEL R23, R23, RZ, P0 ;  /* 0x000000ff17177207 */ /* 0x000fe40000000000 */
[----:B------:R-:W-:Y:S01]  /*12200*/  LOP3.LUT R25, R9, R4, RZ, 0x3c, !PT ;  /* 0x0000000409197212 */ /* 0x000fe200078e3cff */
[----:B------:R-:W-:Y:S06]  /*12210*/  @!P6 BRA `(.L_x_463) ;  /* 0x00000004009ce947 */ /* 0x000fec0003800000 */
[----:B------:R-:W-:Y:S01]  /*12220*/  ULDC.64 UR4, c[0x0][0x3f8] ;  /* 0x0000fe0000047ab9 */ /* 0x000fe20000000a00 */
[----:B------:R-:W-:Y:S01]  /*12230*/  IMAD.MOV.U32 R10, RZ, RZ, R3 ;  /* 0x000000ffff0a7224 */ /* 0x000fe200078e0003 */
[----:B------:R-:W-:-:S04]  /*12240*/  ISETP.NE.U32.AND P0, PT, RZ, UR4, PT ;  /* 0x00000004ff007c0c */ /* 0x000fc8000bf05070 */
[----:B------:R-:W-:-:S13]  /*12250*/  ISETP.NE.AND.EX P0, PT, RZ, UR5, PT, P0 ;  /* 0x00000005ff007c0c */ /* 0x000fda000bf05300 */
        /* <DEDUP_REMOVED lines=19> */
.L_x_464:
[----:B0-----:R-:W0:Y:S01]  /*12390*/  S2R R6, SR_CgaCtaId ;  /* 0x0000000000067919 */ /* 0x001e220000008800 */
[----:B------:R-:W-:Y:S01]  /*123a0*/  MOV R4, 0x400 ;  /* 0x0000040000047802 */ /* 0x000fe20000000f00 */
[----:B------:R-:W-:Y:S01]  /*123b0*/  BSSY B1, `(.L_x_465) ;  /* 0x0000009000017945 */ /* 0x000fe20003800000 */
[----:B------:R-:W1:Y:S02]  /*123c0*/  S2R R5, SR_TID.X ;  /* 0x0000000000057919 */ /* 0x000e640000002100 */
[----:B0-----:R-:W-:Y:S02]  /*123d0*/  LEA R4, R6, R4, 0x18 ;  /* 0x0000000406047211 */ /* 0x001fe400078ec0ff */
[----:B-1----:R-:W-:-:S03]  /*123e0*/  LOP3.LUT R5, R5, 0x7f, RZ, 0xc0, !PT ;  /* 0x0000007f05057812 */ /* 0x002fc600078ec0ff */
[----:B------:R-:W-:Y:S01]  /*123f0*/  IMAD R7, R23, 0x8, R4 ;  /* 0x0000000817077824 */ /* 0x000fe200078e0204 */
[----:B------:R-:W-:Y:S02]  /*12400*/  SHF.L.U32 R4, R25, 0x1f, RZ ;  /* 0x0000001f19047819 */ /* 0x000fe400000006ff */
[----:B------:R-:W-:Y:S02]  /*12410*/  ISETP.NE.AND P2, PT, R5, RZ, PT ;  /* 0x000000ff0500720c */ /* 0x000fe40003f45270 */
[----:B------:R-:W0:Y:S02]  /*12420*/  SYNCS.PHASECHK.TRANS64.TRYWAIT P0, [R7+URZ+0x13280], R4 ;  /* 0x01328004070075a7 */ /* 0x000e24000800017f */
[----:B0-----:R-:W-:Y:S09]  /*12430*/  @!P0 BRA `(.L_x_466) ;  /* 0x0000002800a48947 */ /* 0x001ff20003800000 */
.L_x_567:
[----:B------:R-:W-:Y:S05]  /*12440*/  BSYNC B1 ;  /* 0x0000000000017941 */ /* 0x000fea0003800000 */
.L_x_465:
[----:B------:R-:W-:Y:S04]  /*12450*/  BSSY B1, `(.L_x_467) ;  /* 0x0000009000017945 */ /* 0x000fe80003800000 */
[----:B------:R-:W-:Y:S05]  /*12460*/  @P2 BRA `(.L_x_468) ;  /* 0x00000000001c2947 */ /* 0x000fea0003800000 */
[----:B------:R-:W1:Y:S01]  /*12470*/  S2R R5, SR_TID.X ;  /* 0x0000000000057919 */ /* 0x000e620000002100 */
[----:B------:R-:W-:-:S04]  /*12480*/  IMAD.MOV.U32 R6, RZ, RZ, 0x2800 ;  /* 0x00002800ff067424 */ /* 0x000fc800078e00ff */
[----:B------:R2:W-:Y:S01]  /*12490*/  SYNCS.ARRIVE.TRANS64 RZ, [R7+URZ+0x13270], R6 ;  /* 0x0132700607ff79a7 */ /* 0x0005e2000800003f */
[----:B-1----:R-:W-:-:S04]  /*124a0*/  LOP3.LUT R5, R5, 0x1f, RZ, 0xc0, !PT ;  /* 0x0000001f05057812 */ /* 0x002fc800078ec0ff */
[----:B------:R-:W-:-:S13]  /*124b0*/  ISETP.NE.AND P0, PT, R5, RZ, PT ;  /* 0x000000ff0500720c */ /* 0x000fda0003f05270 */
[----:B--2---:R-:W-:Y:S05]  /*124c0*/  @!P0 BRA `(.L_x_468) ;  /* 0x0000000000048947 */ /* 0x004fea0003800000 */
[----:B------:R-:W-:Y:S01]  /*124d0*/  BPT.TRAP 0x1 ;  /* 0x000000040000795c */ /* 0x000fe20000300000 */
.L_x_468:
[----:B------:R-:W-:Y:S05]  /*124e0*/  BSYNC B1 ;  /* 0x0000000000017941 */ /* 0x000fea0003800000 */
.L_x_467:
[----:B------:R-:W1:Y:S01]  /*124f0*/  S2R R6, SR_CgaCtaId ;  /* 0x0000000000067919 */ /* 0x000e620000008800 */
[----:B------:R-:W-:Y:S01]  /*12500*/  IMAD.MOV.U32 R11, RZ, RZ, RZ ;  /* 0x000000ffff0b7224 */ /* 0x000fe200078e00ff */
[----:B------:R-:W-:Y:S01]  /*12510*/  MOV R5, 0x400 ;  /* 0x0000040000057802 */ /* 0x000fe20000000f00 */
[----:B------:R-:W-:Y:S01]  /*12520*/  UIADD3 UR4, UP0, UR40, 0x470, URZ ;  /* 0x0000047028047890 */ /* 0x000fe2000ff1e03f */
[----:B------:R-:W-:Y:S01]  /*12530*/  PLOP3.LUT P0, PT, PT, PT, PT, 0x80, 0x0 ;  /* 0x000000000000781c */ /* 0x000fe20003f0f070 */
[----:B------:R-:W-:Y:S01]  /*12540*/  IMAD R10, R10, 0xa0, R27 ;  /* 0x000000a00a0a7824 */ /* 0x000fe200078e021b */
[----:B------:R-:W-:Y:S01]  /*12550*/  R2UR UR10, R11 ;  /* 0x000000000b0a72ca */ /* 0x000fe200000e0000 */
[----:B------:R-:W-:Y:S01]  /*12560*/  VIADD R12, R7, 0x13270 ;  /* 0x00013270070c7836 */ /* 0x000fe20000000000 */
[----:B------:R-:W-:Y:S01]  /*12570*/  UIADD3.X UR5, URZ, UR41, URZ, UP0, !UPT ;  /* 0x000000293f057290 */ /* 0x000fe200087fe43f */
[----:B------:R-:W-:Y:S01]  /*12580*/  UMOV UR6, 0x0 ;  /* 0x0000000000067882 */ /* 0x000fe20000000000 */
[----:B------:R-:W-:Y:S01]  /*12590*/  UMOV UR7, 0x14f00000 ;  /* 0x14f0000000077882 */ /* 0x000fe20000000000 */
[----:B-1----:R-:W-:-:S05]  /*125a0*/  LEA R5, R6, R5, 0x18 ;  /* 0x0000000506057211 */ /* 0x002fca00078ec0ff */
[----:B------:R-:W-:-:S04]  /*125b0*/  IMAD R6, R23, 0x2800, R5 ;  /* 0x0000280017067824 */ /* 0x000fc800078e0205 */
[----:B------:R-:W-:-:S07]  /*125c0*/  VIADD R5, R6, 0x6000 ;  /* 0x0000600006057836 */ /* 0x000fce0000000000 */
.L_x_469:
[----:B------:R-:W-:-:S13]  /*125d0*/  @P0 ELECT P3, URZ, PT ;  /* 0x00000000003f082f */ /* 0x000fda0003860000 */
[----:B-----5:R-:W-:Y:S02]  /*125e0*/  @P3 R2UR UR13, R2 ;  /* 0x00000000020d32ca */ /* 0x020fe400000e0000 */
        /* <DEDUP_REMOVED lines=11> */
.L_x_568:
[----:B------:R-:W-:Y:S05]  /*126a0*/  BSYNC B1 ;  /* 0x0000000000017941 */ /* 0x000fea0003800000 */
.L_x_470:
[----:B------:R-:W-:Y:S01]  /*126b0*/  BSSY B1, `(.L_x_472) ;  /* 0x000000b000017945 */ /* 0x000fe20003800000 */
[----:B01----:R-:W-:Y:S02]  /*126c0*/  IMAD.MOV.U32 R4, RZ, RZ, 0x0 ;  /* 0x00000000ff047424 */ /* 0x003fe400078e00ff */
[----:B------:R-:W-:Y:S01]  /*126d0*/  IMAD.MOV.U32 R5, RZ, RZ, 0x14f00000 ;  /* 0x14f00000ff057424 */ /* 0x000fe200078e00ff */
[----:B------:R-:W-:Y:S06]  /*126e0*/  @P2 BRA `(.L_x_473) ;  /* 0x00000000001c2947 */ /* 0x000fec0003800000 */
[----:B------:R-:W0:Y:S02]  /*126f0*/  S2R R12, SR_TID.X ;  /* 0x00000000000c7919 */ /* 0x000e240000002100 */
[----:B0-----:R-:W-:Y:S01]  /*12700*/  LOP3.LUT R13, R12, 0x1f, RZ, 0xc0, !PT ;  /* 0x0000001f0c0d7812 */ /* 0x001fe200078ec0ff */
[----:B------:R-:W-:-:S03]  /*12710*/  IMAD.MOV.U32 R12, RZ, RZ, 0x2800 ;  /* 0x00002800ff0c7424 */ /* 0x000fc600078e00ff */
[----:B------:R-:W-:Y:S01]  /*12720*/  ISETP.NE.AND P0, PT, R13, RZ, PT ;  /* 0x000000ff0d00720c */ /* 0x000fe20003f05270 */
[----:B------:R0:W-:-:S12]  /*12730*/  SYNCS.ARRIVE.TRANS64 RZ, [R7+URZ+0x13230], R12 ;  /* 0x0132300c07ff79a7 */ /* 0x0001d8000800003f */
[----:B0-----:R-:W-:Y:S05]  /*12740*/  @!P0 BRA `(.L_x_473) ;  /* 0x0000000000048947 */ /* 0x001fea0003800000 */
[----:B------:R-:W-:Y:S01]  /*12750*/  BPT.TRAP 0x1 ;  /* 0x000000040000795c */ /* 0x000fe20000300000 */
.L_x_473:
[----:B------:R-:W-:Y:S05]  /*12760*/  BSYNC B1 ;  /* 0x0000000000017941 */ /* 0x000fea0003800000 */
.L_x_472:
[----:B------:R-:W-:Y:S01]  /*12770*/  R2UR UR6, R4 ;  /* 0x00000000040672ca */ /* 0x000fe200000e0000 */
[----:B------:R-:W-:Y:S01]  /*12780*/  UIADD3 UR4, UP0, UR40, 0x370, URZ ;  /* 0x0000037028047890 */ /* 0x000fe2000ff1e03f */
[----:B------:R-:W-:Y:S01]  /*12790*/  R2UR UR7, R5 ;  /* 0x00000000050772ca */ /* 0x000fe200000e0000 */
[----:B------:R-:W-:Y:S01]  /*127a0*/  VIADD R6, R6, 0xe000 ;  /* 0x0000e00006067836 */ /* 0x000fe20000000000 */
[----:B------:R-:W-:Y:S01]  /*127b0*/  R2UR UR10, R11 ;  /* 0x000000000b0a72ca */ /* 0x000fe200000e0000 */
[----:B------:R-:W-:Y:S01]  /*127c0*/  VIADD R7, R7, 0x13230 ;  /* 0x0001323007077836 */ /* 0x000fe20000000000 */
[----:B------:R-:W-:Y:S01]  /*127d0*/  PLOP3.LUT P0, PT, PT, PT, PT, 0x80, 0x0 ;  /* 0x000000000000781c */ /* 0x000fe20003f0f070 */
[----:B------:R-:W-:-:S12]  /*127e0*/  UIADD3.X UR5, URZ, UR41, URZ, UP0, !UPT ;  /* 0x000000293f057290 */ /* 0x000fd800087fe43f */
.L_x_474:
        /* <DEDUP_REMOVED lines=10> */
.L_x_463:
[----:B------:R-:W-:Y:S05]  /*12890*/  BSYNC B0 ;  /* 0x0000000000007941 */ /* 0x000fea0003800000 */
.L_x_462:
[----:B------:R-:W-:-:S06]  /*128a0*/  UISETP.NE.AND UP0, UPT, UR36, 0x3, UPT ;  /* 0x000000032400788c */ /* 0x000fcc000bf05270 */
[----:B------:R-:W-:-:S13]  /*128b0*/  PLOP3.LUT P0, PT, PT, PT, UP0, 0x80, 0x0 ;  /* 0x000000000000781c */ /* 0x000fda0003f0f008 */
[----:B------:R-:W-:Y:S05]  /*128c0*/  @!P0 BRA `(.L_x_475) ;  /* 0x0000000000048947 */ /* 0x000fea0003800000 */
[----:B------:R-:W-:Y:S01]  /*128d0*/  BPT.TRAP 0x1 ;  /* 0x000000040000795c */ /* 0x000fe20000300000 */
.L_x_475:
[----:B------:R-:W0:Y:S01]  /*128e0*/  S2R R6, SR_CgaCtaId ;  /* 0x0000000000067919 */ /* 0x000e220000008800 */
[----:B------:R-:W-:Y:S01]  /*128f0*/  MOV R5, 0x400 ;  /* 0x0000040000057802 */ /* 0x000fe20000000f00 */
[----:B------:R-:W-:Y:S01]  /*12900*/  BSSY B0, `(.L_x_476) ;  /* 0x0000009000007945 */ /* 0x000fe20003800000 */
[----:B------:R-:W-:-:S04]  /*12910*/  LOP3.LUT R4, R9, 0x1, RZ, 0x3c, !PT ;  /* 0x0000000109047812 */ /* 0x000fc800078e3cff */
[----:B------:R-:W-:Y:S02]  /*12920*/  SHF.L.U32 R4, R4, 0x1f, RZ ;  /* 0x0000001f04047819 */ /* 0x000fe400000006ff */
[----:B0-----:R-:W-:-:S05]  /*12930*/  LEA R5, R6, R5, 0x18 ;  /* 0x0000000506057211 */ /* 0x001fca00078ec0ff */
[----:B------:R-:W-:Y:S02]  /*12940*/  IMAD R13, R8, 0x8, R5 ;  /* 0x00000008080d7824 */ /* 0x000fe400078e0205 */
[----:B------:R-:W-:Y:S02]  /*12950*/  IMAD.U32 R5, RZ, RZ, UR39 ;  /* 0x00000027ff057e24 */ /* 0x000fe4000f8e00ff */
[----:B------:R-:W0:Y:S03]  /*12960*/  SYNCS.PHASECHK.TRANS64.TRYWAIT P2, [R13+URZ+0x13270], R4 ;  /* 0x013270040d0075a7 */ /* 0x000e26000804017f */
[----:B------:R-:W-:Y:S01]  /*12970*/  ISETP.NE.AND P0, PT, R5, 0x3, PT ;  /* 0x000000030500780c */ /* 0x000fe20003f05270 */
[----:B0-----:R-:W-:-:S12]  /*12980*/  @!P2 BRA `(.L_x_477) ;  /* 0x000000240078a947 */ /* 0x001fd80003800000 */
.L_x_569:
[----:B------:R-:W-:Y:S05]  /*12990*/  BSYNC B0 ;  /* 0x0000000000007941 */ /* 0x000fea0003800000 */
.L_x_476:
[----:B------:R-:W-:Y:S05]  /*129a0*/  @!P0 BRA `(.L_x_478) ;  /* 0x0000000000048947 */ /* 0x000fea0003800000 */
[----:B------:R-:W-:Y:S01]  /*129b0*/  BPT.TRAP 0x1 ;  /* 0x000000040000795c */ /* 0x000fe20000300000 */
.L_x_478:
[----:B0-----:R-:W-:Y:S01]  /*129c0*/  SHF.L.U32 R4, R9, 0x1f, RZ ;  /* 0x0000001f09047819 */ /* 0x001fe200000006ff */
[----:B------:R-:W-:-:S03]  /*129d0*/  IMAD R10, R8, 0x2800, RZ ;  /* 0x00002800080a7824 */ /* 0x000fc600078e02ff */
[----:B------:R-:W0:Y:S02]  /*129e0*/  SYNCS.PHASECHK.TRANS64.TRYWAIT P2, [R13+URZ+0x13260], R4 ;  /* 0x013260040d0075a7 */ /* 0x000e24000804017f */
[----:B0-----:R-:W-:Y:S05]  /*129f0*/  @!P2 BRA `(.L_x_479) ;  /* 0x000000240070a947 */ /* 0x001fea0003800000 */
.L_x_570:
[----:B------:R-:W2:Y:S01]  /*12a00*/  LDL R5, [R1] ;  /* 0x0000000001057983 */ /* 0x000ea20000100800 */
[----:B------:R-:W-:Y:S01]  /*12a10*/  MOV R15, 0x400 ;  /* 0x00000400000f7802 */ /* 0x000fe20000000f00 */
[----:B------:R-:W-:Y:S05]  /*12a20*/  WARPSYNC.ALL ;  /* 0x0000000000007948 */ /* 0x000fea0003800000 */
[----:B------:R-:W1:Y:S01]  /*12a30*/  S2R R18, SR_CgaCtaId ;  /* 0x0000000000127919 */ /* 0x000e620000008800 */
[----:B------:R-:W-:Y:S02]  /*12a40*/  LOP3.LUT R14, R10, R29, RZ, 0xfc, !PT ;  /* 0x0000001d0a0e7212 */ /* 0x000fe400078efcff */
[----:B-1----:R-:W-:-:S05]  /*12a50*/  LEA R15, R18, R15, 0x18 ;  /* 0x0000000f120f7211 */ /* 0x002fca00078ec0ff */
[----:B------:R-:W-:Y:S01]  /*12a60*/  IMAD.IADD R14, R15, 0x1, R14 ;  /* 0x000000010f0e7824 */ /* 0x000fe200078e020e */
[----:B--2---:R-:W-:-:S05]  /*12a70*/  LOP3.LUT R12, R10, R5, RZ, 0xfc, !PT ;  /* 0x000000050a0c7212 */ /* 0x004fca00078efcff */
[----:B------:R-:W-:-:S05]  /*12a80*/  IMAD.IADD R12, R15, 0x1, R12 ;  /* 0x000000010f0c7824 */ /* 0x000fca00078e020c */
[----:B0-----:R-:W0:Y:S02]  /*12a90*/  LDSM.16.MT88.4 R4, [R12+0x6000] ;  /* 0x006000000c04783b */ /* 0x001e240000004200 */
[C-C-:B0-----:R-:W-:Y:S02]  /*12aa0*/  PRMT R8, R4.reuse, 0x6420, R5.reuse ;  /* 0x0000642004087816 */ /* 0x141fe40000000005 */
[----:B------:R-:W-:Y:S02]  /*12ab0*/  PRMT R9, R4, 0x7531, R5 ;  /* 0x0000753104097816 */ /* 0x000fe40000000005 */
[C-C-:B------:R-:W-:Y:S02]  /*12ac0*/  PRMT R10, R6.reuse, 0x6420, R7.reuse ;  /* 0x00006420060a7816 */ /* 0x140fe40000000007 */
[----:B------:R-:W-:-:S05]  /*12ad0*/  PRMT R11, R6, 0x7531, R7 ;  /* 0x00007531060b7816 */ /* 0x000fca0000000007 */
[----:B------:R-:W-:Y:S04]  /*12ae0*/  STSM.16.M88.4 [R14+0x1000], R8 ;  /* 0x001000080e007844 */ /* 0x000fe80000000200 */
[----:B------:R-:W0:Y:S02]  /*12af0*/  LDSM.16.MT88.4 R4, [R12+0x6800] ;  /* 0x006800000c04783b */ /* 0x000e240000004200 */
[C-C-:B0-----:R-:W-:Y:S02]  /*12b00*/  PRMT R8, R4.reuse, 0x6420, R5.reuse ;  /* 0x0000642004087816 */ /* 0x141fe40000000005 */
[----:B------:R-:W-:Y:S02]  /*12b10*/  PRMT R9, R4, 0x7531, R5 ;  /* 0x0000753104097816 */ /* 0x000fe40000000005 */
[----:B------:R-:W-:-:S02]  /*12b20*/  PRMT R10, R6, 0x6420, R7 ;  /* 0x00006420060a7816 */ /* 0x000fc40000000007 */
        /* <DEDUP_REMOVED lines=28> */
.L_x_480:
[----:B-1----:R1:W-:Y:S01]  /*12cf0*/  SYNCS.ARRIVE.TRANS64.A1T0 RZ, [R13+URZ+0x13250], RZ ;  /* 0x013250ff0dff79a7 */ /* 0x0023e2000810003f */
[----:B------:R-:W-:Y:S01]  /*12d00*/  BAR.SYNC.DEFER_BLOCKING 0x2, 0x80 ;  /* 0x0082000000007b1d */ /* 0x000fe20000010000 */
[----:B------:R-:W-:Y:S01]  /*12d10*/  ISETP.GT.AND P0, PT, R3, RZ, PT ;  /* 0x000000ff0300720c */ /* 0x000fe20003f04270 */
[----:B------:R-:W-:Y:S01]  /*12d20*/  @!P1 VIADD R4, R13, 0x13280 ;  /* 0x000132800d049836 */ /* 0x000fe20000000000 */
[----:B0-----:R-:W-:Y:S01]  /*12d30*/  MOV R9, R25 ;  /* 0x0000001900097202 */ /* 0x001fe20000000f00 */
[----:B------:R-:W-:Y:S02]  /*12d40*/  VIADD R3, R3, 0xffffffff ;  /* 0xffffffff03037836 */ /* 0x000fe40000000000 */
[----:B------:R-:W-:Y:S01]  /*12d50*/  IMAD.MOV.U32 R8, RZ, RZ, R23 ;  /* 0x000000ffff087224 */ /* 0x000fe200078e0017 */
[----:B------:R-:W-:-:S04]  /*12d60*/  @!P1 PRMT R4, RZ, 0x654, R4 ;  /* 0x00000654ff049816 */ /* 0x000fc80000000004 */
[----:B------:R1:W-:Y:S03]  /*12d70*/  @!P1 SYNCS.ARRIVE.TRANS64.RED.A1T0 RZ, [R4+URZ], RZ ;  /* 0x000000ff04ff99a7 */ /* 0x0003e6000810043f */
[----:B------:R-:W-:Y:S05]  /*12d80*/  @P0 BRA `(.L_x_481) ;  /* 0xfffffff400040947 */ /* 0x000fea000383ffff */
.L_x_461:
[----:B------:R-:W-:Y:S04]  /*12d90*/  BSSY B0, `(.L_x_482) ;  /* 0x000000e000007945 */ /* 0x000fe80003800000 */
[----:B------:R-:W-:Y:S05]  /*12da0*/  @P1 BRA `(.L_x_483) ;  /* 0x0000000000301947 */ /* 0x000fea0003800000 */
[----:B------:R-:W2:Y:S01]  /*12db0*/  S2R R7, SR_LANEID ;  /* 0x0000000000077919 */ /* 0x000ea20000000000 */
[----:B------:R-:W-:Y:S01]  /*12dc0*/  VOTEU.ANY UR4, UPT, PT ;  /* 0x0000000000047886 */ /* 0x000fe200038e0100 */
[----:B0-----:R-:W0:Y:S01]  /*12dd0*/  LDC.64 R2, c[0x0][0xc38] ;  /* 0x00030e00ff027b82 */ /* 0x001e220000000a00 */
[----:B------:R-:W2:Y:S08]  /*12de0*/  FLO.U32 R0, UR4 ;  /* 0x0000000400007d00 */ /* 0x000eb000080e0000 */
[----:B------:R-:W0:Y:S01]  /*12df0*/  POPC R5, UR4 ;  /* 0x0000000400057d09 */ /* 0x000e220008000000 */
[----:B--2---:R-:W-:-:S13]  /*12e00*/  ISETP.EQ.U32.AND P0, PT, R0, R7, PT ;  /* 0x000000070000720c */ /* 0x004fda0003f02070 */
[----:B0-----:R-:W2:Y:S01]  /*12e10*/  @P0 ATOMG.E.ADD.STRONG.GPU PT, R3, desc[UR42][R2.64], R5 ;  /* 0x00000005020309a8 */ /* 0x001ea200081ee1ea */
[----:B-1----:R-:W0:Y:S02]  /*12e20*/  S2R R4, SR_LTMASK ;  /* 0x0000000000047919 */ /* 0x002e240000003900 */
[----:B0-----:R-:W-:-:S04]  /*12e30*/  LOP3.LUT R4, R4, UR4, RZ, 0xc0, !PT ;  /* 0x0000000404047c12 */ /* 0x001fc8000f8ec0ff */
[----:B------:R-:W0:Y:S01]  /*12e40*/  POPC R7, R4 ;  /* 0x0000000400077309 */ /* 0x000e220000000000 */
[----:B--2---:R-:W0:Y:S02]  /*12e50*/  SHFL.IDX PT, R0, R3, R0, 0x1f ;  /* 0x00001f0003007589 */ /* 0x004e2400000e0000 */
[----:B0-----:R-:W-:-:S07]  /*12e60*/  IADD3 R16, R0, UR38, R7 ;  /* 0x0000002600107c10 */ /* 0x001fce000fffe007 */
.L_x_483:
[----:B------:R-:W-:Y:S05]  /*12e70*/  BSYNC B0 ;  /* 0x0000000000007941 */ /* 0x000fea0003800000 */
.L_x_482:
[----:B------:R-:W-:-:S06]  /*12e80*/  UISETP.NE.AND UP0, UPT, UR36, 0x3, UPT ;  /* 0x000000032400788c */ /* 0x000fcc000bf05270 */
[----:B------:R-:W-:-:S13]  /*12e90*/  PLOP3.LUT P0, PT, PT, PT, UP0, 0x80, 0x0 ;  /* 0x000000000000781c */ /* 0x000fda0003f0f008 */
[----:B------:R-:W-:Y:S05]  /*12ea0*/  @!P0 BRA `(.L_x_484) ;  /* 0x0000000000048947 */ /* 0x000fea0003800000 */
[----:B------:R-:W-:Y:S01]  /*12eb0*/  BPT.TRAP 0x1 ;  /* 0x000000040000795c */ /* 0x000fe20000300000 */
.L_x_484:
[----:B------:R-:W2:Y:S01]  /*12ec0*/  S2R R2, SR_CgaCtaId ;  /* 0x0000000000027919 */ /* 0x000ea20000008800 */
[----:B------:R-:W-:Y:S01]  /*12ed0*/  MOV R0, 0x400 ;  /* 0x0000040000007802 */ /* 0x000fe20000000f00 */
[----:B------:R-:W-:Y:S01]  /*12ee0*/  BSSY B0, `(.L_x_485) ;  /* 0x0000009000007945 */ /* 0x000fe20003800000 */
[----:B0-----:R-:W-:-:S04]  /*12ef0*/  LOP3.LUT R3, R25, 0x1, RZ, 0x3c, !PT ;  /* 0x0000000119037812 */ /* 0x001fc800078e3cff */
[----:B------:R-:W-:Y:S02]  /*12f00*/  SHF.L.U32 R3, R3, 0x1f, RZ ;  /* 0x0000001f03037819 */ /* 0x000fe400000006ff */
[----:B--2---:R-:W-:-:S05]  /*12f10*/  LEA R0, R2, R0, 0x18 ;  /* 0x0000000002007211 */ /* 0x004fca00078ec0ff */
[----:B------:R-:W-:Y:S02]  /*12f20*/  IMAD R2, R23, 0x8, R0 ;  /* 0x0000000817027824 */ /* 0x000fe400078e0200 */
[----:B------:R-:W-:Y:S02]  /*12f30*/  IMAD.U32 R0, RZ, RZ, UR39 ;  /* 0x00000027ff007e24 */ /* 0x000fe4000f8e00ff */
[----:B------:R-:W0:Y:S03]  /*12f40*/  SYNCS.PHASECHK.TRANS64.TRYWAIT P0, [R2+URZ+0x13270], R3 ;  /* 0x01327003020075a7 */ /* 0x000e26000800017f */
[----:B------:R-:W-:Y:S01]  /*12f50*/  ISETP.NE.AND P2, PT, R0, 0x3, PT ;  /* 0x000000030000780c */ /* 0x000fe20003f45270 */
[----:B0-----:R-:W-:-:S12]  /*12f60*/  @!P0 BRA `(.L_x_486) ;  /* 0x0000002000288947 */ /* 0x001fd80003800000 */
.L_x_571:
[----:B------:R-:W-:Y:S05]  /*12f70*/  BSYNC B0 ;  /* 0x0000000000007941 */ /* 0x000fea0003800000 */
.L_x_485:
[----:B------:R-:W-:Y:S05]  /*12f80*/  @!P2 BRA `(.L_x_487) ;  /* 0x000000000004a947 */ /* 0x000fea0003800000 */
[----:B------:R-:W-:Y:S01]  /*12f90*/  BPT.TRAP 0x1 ;  /* 0x000000040000795c */ /* 0x000fe20000300000 */
.L_x_487:
[----:B------:R-:W2:Y:S01]  /*12fa0*/  LDL R0, [R1] ;  /* 0x0000000001007983 */ /* 0x000ea20000100800 */
[----:B0-----:R-:W-:Y:S01]  /*12fb0*/  SHF.L.U32 R3, R25, 0x1f, RZ ;  /* 0x0000001f19037819 */ /* 0x001fe200000006ff */
[----:B------:R-:W-:-:S03]  /*12fc0*/  IMAD R8, R23, 0x2800, RZ ;  /* 0x0000280017087824 */ /* 0x000fc600078e02ff */
[----:B------:R-:W0:Y:S02]  /*12fd0*/  SYNCS.PHASECHK.TRANS64.TRYWAIT P0, [R2+URZ+0x13260], R3 ;  /* 0x01326003020075a7 */ /* 0x000e24000800017f */
[----:B--2---:R-:W-:Y:S01]  /*12fe0*/  LOP3.LUT R0, R8, R0, RZ, 0xfc, !PT ;  /* 0x0000000008007212 */ /* 0x004fe200078efcff */
[----:B0-----:R-:W-:Y:S06]  /*12ff0*/  @!P0 BRA `(.L_x_488) ;  /* 0x0000002000188947 */ /* 0x001fec0003800000 */
.L_x_572:
[----:B------:R-:W2:Y:S01]  /*13000*/  S2R R10, SR_CgaCtaId ;  /* 0x00000000000a7919 */ /* 0x000ea20000008800 */
[----:B------:R-:W-:Y:S01]  /*13010*/  MOV R9, 0x400 ;  /* 0x0000040000097802 */ /* 0x000fe20000000f00 */
[----:B------:R-:W-:Y:S05]  /*13020*/  WARPSYNC.ALL ;  /* 0x0000000000007948 */ /* 0x000fea0003800000 */
[----:B0-----:R-:W-:Y:S02]  /*13030*/  LOP3.LUT R3, R8, R29, RZ, 0xfc, !PT ;  /* 0x0000001d08037212 */ /* 0x001fe400078efcff */
[----:B--2---:R-:W-:-:S05]  /*13040*/  LEA R9, R10, R9, 0x18 ;  /* 0x000000090a097211 */ /* 0x004fca00078ec0ff */
[C---:B------:R-:W-:Y:S02]  /*13050*/  IMAD.IADD R0, R9.reuse, 0x1, R0 ;  /* 0x0000000109007824 */ /* 0x040fe400078e0200 */
[----:B------:R-:W-:-:S03]  /*13060*/  IMAD.IADD R3, R9, 0x1, R3 ;  /* 0x0000000109037824 */ /* 0x000fc600078e0203 */
[----:B-1----:R-:W0:Y:S02]  /*13070*/  LDSM.16.MT88.4 R4, [R0+0x6000] ;  /* 0x006000000004783b */ /* 0x002e240000004200 */
        /* <DEDUP_REMOVED lines=37> */
.L_x_489:
        /* <DEDUP_REMOVED lines=10> */
.L_x_444:
[----:B------:R-:W-:Y:S05]  /*13370*/  BSYNC B6 ;  /* 0x0000000000067941 */ /* 0x000fea0003800000 */
.L_x_442:
[----:B------:R-:W-:-:S13]  /*13380*/  LOP3.LUT P0, RZ, R22, 0x2, RZ, 0xc0, !PT ;  /* 0x0000000216ff7812 */ /* 0x000fda000780c0ff */
[----:B------:R-:W-:Y:S05]  /*13390*/  @!P0 BRA `(.L_x_490) ;  /* 0x0000000000208947 */ /* 0x000fea0003800000 */
[----:B------:R-:W-:Y:S05]  /*133a0*/  WARPSYNC.ALL ;  /* 0x0000000000007948 */ /* 0x000fea0003800000 */
[----:B------:R-:W1:Y:S08]  /*133b0*/  S2UR UR5, SR_CgaCtaId ;  /* 0x00000000000579c3 */ /* 0x000e700000008800 */
[----:B------:R-:W-:Y:S06]  /*133c0*/  BAR.SYNC.DEFER_BLOCKING 0x5, 0x200 ;  /* 0x0148000000007b1d */ /* 0x000fec0000010000 */
[----:B------:R-:W-:-:S02]  /*133d0*/  UMOV UR4, 0x400 ;  /* 0x0000040000047882 */ /* 0x000fc40000000000 */
[----:B-1----:R-:W-:-:S09]  /*133e0*/  ULEA UR4, UR5, UR4, 0x18 ;  /* 0x0000000405047291 */ /* 0x002fd2000f8ec03f */
[----:B------:R-:W1:Y:S01]  /*133f0*/  LDS.128 R16, [UR4+0x132d0] ;  /* 0x0132d004ff107984 */ /* 0x000e620008000c00 */
[----:B------:R-:W-:Y:S06]  /*13400*/  BAR.ARV 0x4, 0x200 ;  /* 0x0108000000007b1d */ /* 0x000fec0000002000 */
[----:B------:R-:W-:Y:S05]  /*13410*/  BRA `(.L_x_491) ;  /* 0x0000000800407947 */ /* 0x000fea0003800000 */
.L_x_490:
[----:B------:R-:W0:Y:S01]  /*13420*/  S2R R0, SR_TID.X ;  /* 0x0000000000007919 */ /* 0x000e220000002100 */
[----:B------:R-:W-:Y:S01]  /*13430*/  UMOV UR4, 0xffffffff ;  /* 0xffffffff00047882 */ /* 0x000fe20000000000 */
[----:B0-----:R-:W-:-:S04]  /*13440*/  LOP3.LUT R8, R0, 0x1f, RZ, 0xc0, !PT ;  /* 0x0000001f00087812 */ /* 0x001fc800078ec0ff */
[----:B------:R-:W-:Y:S01]  /*13450*/  ISETP.NE.AND P0, PT, R8, 0x1f, PT ;  /* 0x0000001f0800780c */ /* 0x000fe20003f05270 */
[----:B------:R-:W-:-:S12]  /*13460*/  BRA.DIV UR4, `(.L_x_492) ;  /* 0x0000001e04107947 */ /* 0x000fd8000b800000 */
[----:B------:R-:W-:Y:S01]  /*13470*/  IMAD.IADD R5, R19, 0x1, R8 ;  /* 0x0000000113057824 */ /* 0x000fe200078e0208 */
[----:B------:R-:W-:-:S04]  /*13480*/  ULDC UR4, c[0x0][0xc14] ;  /* 0x0003050000047ab9 */ /* 0x000fc80000000800 */
[----:B------:R-:W-:-:S13]  /*13490*/  ISETP.GE.OR P1, PT, R5, UR4, !P0 ;  /* 0x0000000405007c0c */ /* 0x000fda000c726670 */
[----:B------:R-:W0:Y:S02]  /*134a0*/  @!P1 LDC.64 R2, c[0x0][0xc58] ;  /* 0x00031600ff029b82 */ /* 0x000e240000000a00 */
[----:B0-----:R-:W-:-:S06]  /*134b0*/  @!P1 IMAD.WIDE R2, R5, 0x4, R2 ;  /* 0x0000000405029825 */ /* 0x001fcc00078e0202 */
[----:B------:R-:W2:Y:S01]  /*134c0*/  @!P1 LDG.E R2, desc[UR42][R2.64] ;  /* 0x0000002a02029981 */ /* 0x000ea2000c1e1900 */
[----:B------:R-:W-:Y:S01]  /*134d0*/  IMAD.MOV.U32 R4, RZ, RZ, RZ ;  /* 0x000000ffff047224 */ /* 0x000fe200078e00ff */
[C---:B------:R-:W-:Y:S02]  /*134e0*/  ISETP.GE.U32.AND P2, PT, R8.reuse, 0x2, PT ;  /* 0x000000020800780c */ /* 0x040fe40003f46070 */
[C---:B------:R-:W-:Y:S01]  /*134f0*/  ISETP.GE.U32.AND P3, PT, R8.reuse, 0x4, PT ;  /* 0x000000040800780c */ /* 0x040fe20003f66070 */
[----:B------:R-:W-:Y:S01]  /*13500*/  SHFL.IDX PT, R0, R16, 0x1, 0x1f ;  /* 0x00201f0010007f89 */ /* 0x000fe200000e0000 */
[C---:B------:R-:W-:Y:S02]  /*13510*/  ISETP.GE.U32.AND P4, PT, R8.reuse, 0x8, PT ;  /* 0x000000080800780c */ /* 0x040fe40003f86070 */
[C---:B------:R-:W-:Y:S01]  /*13520*/  ISETP.GE.U32.AND P5, PT, R8.reuse, 0x10, PT ;  /* 0x000000100800780c */ /* 0x040fe20003fa6070 */
[----:B--2---:R-:W-:Y:S01]  /*13530*/  @!P1 IMAD.MOV.U32 R4, RZ, RZ, R2 ;  /* 0x000000ffff049224 */ /* 0x004fe200078e0002 */
[----:B------:R-:W-:-:S04]  /*13540*/  ISETP.NE.AND P1, PT, R8, RZ, PT ;  /* 0x000000ff0800720c */ /* 0x000fc80003f25270 */
[----:B------:R-:W0:Y:S02]  /*13550*/  SHFL.UP PT, R14, R4, 0x1, RZ ;  /* 0x04200000040e7989 */ /* 0x000e2400000e00ff */
[----:B0-----:R-:W-:-:S05]  /*13560*/  SEL R5, R14, RZ, P1 ;  /* 0x000000ff0e057207 */ /* 0x001fca0000800000 */
[----:B------:R-:W-:Y:S02]  /*13570*/  IMAD.IADD R6, R4, 0x1, R5 ;  /* 0x0000000104067824 */ /* 0x000fe400078e0205 */
[----:B------:R-:W-:Y:S04]  /*13580*/  SHFL.IDX PT, R5, R16, RZ, 0x1f ;  /* 0x00001fff10057589 */ /* 0x000fe800000e0000 */
        /* <DEDUP_REMOVED lines=12> */
[----:B------:R0:W1:Y:S02]  /*13650*/  SHFL.IDX PT, R14, R2, 0x1f, 0x1f ;  /* 0x03e01f00020e7f89 */ /* 0x00006400000e0000 */
.L_x_582:
[----:B------:R-:W-:Y:S02]  /*13660*/  ULDC UR4, c[0x0][0xc10] ;  /* 0x0003040000047ab9 */ /* 0x000fe40000000800 */
[----:B------:R-:W-:-:S04]  /*13670*/  IMAD.U32 R7, RZ, RZ, UR4 ;  /* 0x00000004ff077e24 */ /* 0x000fc8000f8e00ff */
[----:B-1----:R-:W-:-:S04]  /*13680*/  IMAD R3, R14, R7, RZ ;  /* 0x000000070e037224 */ /* 0x002fc800078e02ff */
[----:B------:R-:W-:-:S05]  /*13690*/  IMAD.IADD R0, R0, 0x1, R3 ;  /* 0x0000000100007824 */ /* 0x000fca00078e0203 */
[----:B------:R-:W-:-:S13]  /*136a0*/  ISETP.GT.AND P6, PT, R0, R5, PT ;  /* 0x000000050000720c */ /* 0x000fda0003fc4270 */
[----:B------:R-:W-:Y:S05]  /*136b0*/  @P6 BRA `(.L_x_493) ;  /* 0x00000000009c6947 */ /* 0x000fea0003800000 */
.L_x_498:
[----:B0-----:R-:W0:Y:S01]  /*136c0*/  LDC R2, c[0x0][0xc14] ;  /* 0x00030500ff027b82 */ /* 0x001e220000000800 */
[----:B------:R-:W-:-:S05]  /*136d0*/  VIADD R19, R19, 0x1f ;  /* 0x0000001f13137836 */ /* 0x000fca0000000000 */
[----:B0-----:R-:W-:-:S13]  /*136e0*/  ISETP.GE.AND P6, PT, R19, R2, PT ;  /* 0x000000021300720c */ /* 0x001fda0003fc6270 */
[----:B------:R-:W-:Y:S05]  /*136f0*/  @P6 BRA `(.L_x_494) ;  /* 0x0000000400446947 */ /* 0x000fea0003800000 */
[----:B------:R-:W0:Y:S01]  /*13700*/  S2R R3, SR_TID.X ;  /* 0x0000000000037919 */ /* 0x000e220000002100 */
[----:B------:R-:W-:Y:S01]  /*13710*/  BSSY B0, `(.L_x_495) ;  /* 0x0000009000007945 */ /* 0x000fe20003800000 */
[----:B------:R-:W-:Y:S01]  /*13720*/  IMAD.MOV.U32 R4, RZ, RZ, RZ ;  /* 0x000000ffff047224 */ /* 0x000fe200078e00ff */
[----:B0-----:R-:W-:-:S05]  /*13730*/  LOP3.LUT R3, R3, 0x1f, RZ, 0xc0, !PT ;  /* 0x0000001f03037812 */ /* 0x001fca00078ec0ff */
[----:B------:R-:W-:-:S05]  /*13740*/  IMAD.IADD R7, R19, 0x1, R3 ;  /* 0x0000000113077824 */ /* 0x000fca00078e0203 */
[----:B------:R-:W-:-:S13]  /*13750*/  ISETP.GE.OR P6, PT, R7, R2, !P0 ;  /* 0x000000020700720c */ /* 0x000fda00047c6670 */
[----:B------:R-:W-:Y:S05]  /*13760*/  @P6 BRA `(.L_x_496) ;  /* 0x00000000000c6947 */ /* 0x000fea0003800000 */
[----:B------:R-:W0:Y:S02]  /*13770*/  LDC.64 R2, c[0x0][0xc58] ;  /* 0x00031600ff027b82 */ /* 0x000e240000000a00 */
[----:B0-----:R-:W-:-:S05]  /*13780*/  IMAD.WIDE R2, R7, 0x4, R2 ;  /* 0x0000000407027825 */ /* 0x001fca00078e0202 */
[----:B------:R0:W5:Y:S02]  /*13790*/  LDG.E R4, desc[UR42][R2.64] ;  /* 0x0000002a02047981 */ /* 0x000164000c1e1900 */
.L_x_496:
[----:B------:R-:W-:Y:S05]  /*137a0*/  BSYNC B0 ;  /* 0x0000000000007941 */ /* 0x000fea0003800000 */
.L_x_495:
[----:B------:R-:W-:-:S03]  /*137b0*/  UMOV UR4, 0xffffffff ;  /* 0xffffffff00047882 */ /* 0x000fc60000000000 */
[----:B------:R-:W-:Y:S05]  /*137c0*/  BRA.DIV UR4, `(.L_x_497) ;  /* 0x0000001e045c7947 */ /* 0x000fea000b800000 */
[----:B-----5:R-:W1:Y:S02]  /*137d0*/  SHFL.UP PT, R14, R4, 0x1, RZ ;  /* 0x04200000040e7989 */ /* 0x020e6400000e00ff */
[----:B-1----:R-:W-:-:S05]  /*137e0*/  SEL R13, R14, RZ, P1 ;  /* 0x000000ff0e0d7207 */ /* 0x002fca0000800000 */
        /* <DEDUP_REMOVED lines=14> */
.L_x_590:
[----:B------:R-:W-:Y:S02]  /*138d0*/  ULDC UR4, c[0x0][0xc10] ;  /* 0x0003040000047ab9 */ /* 0x000fe40000000800 */
[----:B------:R-:W-:-:S04]  /*138e0*/  IMAD.U32 R7, RZ, RZ, UR4 ;  /* 0x00000004ff077e24 */ /* 0x000fc8000f8e00ff */
[----:B-1----:R-:W-:-:S04]  /*138f0*/  IMAD R3, R14, R7, RZ ;  /* 0x000000070e037224 */ /* 0x002fc800078e02ff */
[----:B------:R-:W-:-:S05]  /*13900*/  IMAD.IADD R0, R3, 0x1, R0 ;  /* 0x0000000103007824 */ /* 0x000fca00078e0200 */
[----:B------:R-:W-:-:S13]  /*13910*/  ISETP.GT.AND P6, PT, R0, R5, PT ;  /* 0x000000050000720c */ /* 0x000fda0003fc4270 */
[----:B------:R-:W-:Y:S05]  /*13920*/  @!P6 BRA `(.L_x_498) ;  /* 0xfffffffc0064e947 */ /* 0x000fea000383ffff */
.L_x_493:
[----:B------:R-:W-:Y:S01]  /*13930*/  IMAD.IADD R16, R0, 0x1, -R3 ;  /* 0x0000000100107824 */ /* 0x000fe200078e0a03 */
[----:B------:R-:W-:-:S03]  /*13940*/  UMOV UR4, 0xffffffff ;  /* 0xffffffff00047882 */ /* 0x000fc60000000000 */
[----:B------:R-:W-:-:S05]  /*13950*/  IMAD R0, R2, R7, R16 ;  /* 0x0000000702007224 */ /* 0x000fca00078e0210 */
[----:B------:R-:W-:Y:S01]  /*13960*/  ISETP.GT.AND P6, PT, R0, R5, PT ;  /* 0x000000050000720c */ /* 0x000fe20003fc4270 */
[----:B------:R-:W-:-:S12]  /*13970*/  BRA.DIV UR4, `(.L_x_499) ;  /* 0x0000001e04ac7947 */ /* 0x000fd8000b800000 */
[----:B------:R-:W-:-:S04]  /*13980*/  VOTE.ANY R3, PT, !P6 ;  /* 0x0000000000037806 */ /* 0x000fc800070e0100 */
[----:B------:R-:W1:Y:S02]  /*13990*/  POPC R0, R3 ;  /* 0x0000000300007309 */ /* 0x000e640000000000 */
[----:B-1----:R1:W2:Y:S02]  /*139a0*/  SHFL.IDX PT, R4, R4, R0, 0x1f ;  /* 0x00001f0004047589 */ /* 0x0022a400000e0000 */
.L_x_594:
[----:B------:R-:W-:Y:S01]  /*139b0*/  ISETP.NE.AND P0, PT, R3, RZ, PT ;  /* 0x000000ff0300720c */ /* 0x000fe20003f05270 */
[----:B------:R-:W-:-:S12]  /*139c0*/  IMAD.MOV.U32 R14, RZ, RZ, RZ ;  /* 0x000000ffff0e7224 */ /* 0x000fd800078e00ff */
[----:B------:R-:W-:Y:S05]  /*139d0*/  @!P0 BRA `(.L_x_500) ;  /* 0x0000000000108947 */ /* 0x000fea0003800000 */
[----:B------:R-:W-:Y:S01]  /*139e0*/  UMOV UR4, 0xffffffff ;  /* 0xffffffff00047882 */ /* 0x000fe20000000000 */
[----:B------:R-:W-:Y:S02]  /*139f0*/  VIADD R12, R0, 0xffffffff ;  /* 0xffffffff000c7836 */ /* 0x000fe40000000000 */
[----:B------:R-:W-:Y:S05]  /*13a00*/  BRA.DIV UR4, `(.L_x_501) ;  /* 0x0000001e04d07947 */ /* 0x000fea000b800000 */
[----:B------:R3:W4:Y:S02]  /*13a10*/  SHFL.IDX PT, R14, R2, R12, 0x1f ;  /* 0x00001f0c020e7589 */ /* 0x00072400000e0000 */
.L_x_500:
[----:B--2---:R-:W-:Y:S01]  /*13a20*/  IABS R6, R4 ;  /* 0x0000000400067213 */ /* 0x004fe20000000000 */
[----:B----4-:R-:W-:Y:S02]  /*13a30*/  IMAD R16, R14, R7, R16 ;  /* 0x000000070e107224 */ /* 0x010fe400078e0210 */
[----:B------:R-:W-:Y:S01]  /*13a40*/  IMAD.IADD R19, R0, 0x1, R19 ;  /* 0x0000000100137824 */ /* 0x000fe200078e0213 */
[----:B------:R-:W2:Y:S08]  /*13a50*/  I2F.RP R8, R6 ;  /* 0x0000000600087306 */ /* 0x000eb00000209400 */
[----:B--2---:R-:W0:Y:S02]  /*13a60*/  MUFU.RCP R8, R8 ;  /* 0x0000000800087308 */ /* 0x004e240000001000 */
[----:B0--3--:R-:W-:-:S06]  /*13a70*/  VIADD R2, R8, 0xffffffe ;  /* 0x0ffffffe08027836 */ /* 0x009fcc0000000000 */
[----:B------:R0:W2:Y:S02]  /*13a80*/  F2I.FTZ.U32.TRUNC.NTZ R3, R2 ;  /* 0x0000000200037305 */ /* 0x0000a4000021f000 */
[----:B0-----:R-:W-:Y:S02]  /*13a90*/  IMAD.MOV.U32 R2, RZ, RZ, RZ ;  /* 0x000000ffff027224 */ /* 0x001fe400078e00ff */
[----:B--2---:R-:W-:-:S04]  /*13aa0*/  IMAD.MOV R7, RZ, RZ, -R3 ;  /* 0x000000ffff077224 */ /* 0x004fc800078e0a03 */
[----:B------:R-:W-:-:S04]  /*13ab0*/  IMAD R7, R7, R6, RZ ;  /* 0x0000000607077224 */ /* 0x000fc800078e02ff */
[----:B------:R-:W-:-:S04]  /*13ac0*/  IMAD.HI.U32 R3, R3, R7, R2 ;  /* 0x0000000703037227 */ /* 0x000fc800078e0002 */
[----:B------:R-:W-:Y:S01]  /*13ad0*/  IMAD.IADD R7, R5, 0x1, -R16 ;  /* 0x0000000105077824 */ /* 0x000fe200078e0a10 */
[----:B------:R-:W-:-:S04]  /*13ae0*/  IABS R5, R4 ;  /* 0x0000000400057213 */ /* 0x000fc80000000000 */
[----:B------:R-:W-:Y:S01]  /*13af0*/  IABS R2, R7 ;  /* 0x0000000700027213 */ /* 0x000fe20000000000 */
[----:B------:R-:W-:-:S04]  /*13b00*/  IMAD.MOV R5, RZ, RZ, -R5 ;  /* 0x000000ffff057224 */ /* 0x000fc800078e0a05 */
        /* <DEDUP_REMOVED lines=11> */
[----:B------:R-:W-:-:S05]  /*13bc0*/  @!P1 LOP3.LUT R3, RZ, R4, RZ, 0x33, !PT ;  /* 0x00000004ff039212 */ /* 0x000fca00078e33ff */
[--C-:B------:R-:W-:Y:S02]  /*13bd0*/  IMAD.MOV R17, RZ, RZ, -R3.reuse ;  /* 0x000000ffff117224 */ /* 0x100fe400078e0a03 */
[----:B------:R-:W-:Y:S02]  /*13be0*/  IMAD.MOV.U32 R18, RZ, RZ, R3 ;  /* 0x000000ffff127224 */ /* 0x000fe400078e0003 */
[----:B------:R-:W-:Y:S01]  /*13bf0*/  IMAD R17, R4, R17, R7 ;  /* 0x0000001104117224 */ /* 0x000fe200078e0207 */
[----:B------:R-:W-:Y:S06]  /*13c00*/  BRA `(.L_x_502) ;  /* 0x00000000001c7947 */ /* 0x000fec0003800000 */
.L_x_494:
[----:B------:R-:W-:Y:S01]  /*13c10*/  UMOV UR4, URZ ;  /* 0x0000003f00047c82 */ /* 0x000fe20008000000 */
[----:B------:R-:W-:Y:S01]  /*13c20*/  UMOV UR5, URZ ;  /* 0x0000003f00057c82 */ /* 0x000fe20008000000 */
[----:B------:R-:W-:Y:S01]  /*13c30*/  ULDC UR6, c[0x0][0xc14] ;  /* 0x0003050000067ab9 */ /* 0x000fe20000000800 */
[----:B------:R-:W-:Y:S02]  /*13c40*/  IMAD.MOV.U32 R16, RZ, RZ, R5 ;  /* 0x000000ffff107224 */ /* 0x000fe400078e0005 */
[----:B------:R-:W-:Y:S02]  /*13c50*/  IMAD.U32 R17, RZ, RZ, UR4 ;  /* 0x00000004ff117e24 */ /* 0x000fe4000f8e00ff */
[----:B------:R-:W-:Y:S02]  /*13c60*/  IMAD.U32 R18, RZ, RZ, UR5 ;  /* 0x00000005ff127e24 */ /* 0x000fe4000f8e00ff */
[----:B------:R-:W-:-:S07]  /*13c70*/  IMAD.U32 R19, RZ, RZ, UR6 ;  /* 0x00000006ff137e24 */ /* 0x000fce000f8e00ff */
.L_x_502:
[----:B-1----:R-:W0:Y:S01]  /*13c80*/  S2R R0, SR_TID.X ;  /* 0x0000000000007919 */ /* 0x002e220000002100 */
[----:B------:R-:W-:Y:S05]  /*13c90*/  WARPSYNC.ALL ;  /* 0x0000000000007948 */ /* 0x000fea0003800000 */
[----:B------:R-:W-:Y:S01]  /*13ca0*/  BAR.SYNC.DEFER_BLOCKING 0x4, 0x200 ;  /* 0x0108000000007b1d */ /* 0x000fe20000010000 */
[----:B0-----:R-:W-:-:S04]  /*13cb0*/  LOP3.LUT R0, R0, 0x1f, RZ, 0xc0, !PT ;  /* 0x0000001f00007812 */ /* 0x001fc800078ec0ff */
[----:B------:R-:W-:-:S13]  /*13cc0*/  ISETP.NE.AND P0, PT, R0, RZ, PT ;  /* 0x000000ff0000720c */ /* 0x000fda0003f05270 */
[----:B------:R-:W0:Y:S01]  /*13cd0*/  @!P0 S2R R3, SR_CgaCtaId ;  /* 0x0000000000038919 */ /* 0x000e220000008800 */
[----:B------:R-:W-:-:S04]  /*13ce0*/  @!P0 MOV R0, 0x400 ;  /* 0x0000040000008802 */ /* 0x000fc80000000f00 */
[----:B0-----:R-:W-:-:S05]  /*13cf0*/  @!P0 LEA R0, R3, R0, 0x18 ;  /* 0x0000000003008211 */ /* 0x001fca00078ec0ff */
[----:B------:R2:W-:Y:S01]  /*13d00*/  @!P0 STS.128 [R0+0x132d0], R16 ;  /* 0x0132d01000008388 */ /* 0x0005e20000000c00 */
[----:B------:R-:W-:Y:S06]  /*13d10*/  BAR.ARV 0x5, 0x200 ;  /* 0x0148000000007b1d */ /* 0x000fec0000002000 */
.L_x_491:
[----:B------:R-:W-:Y:S02]  /*13d20*/  ULDC UR4, c[0x0][0xc14] ;  /* 0x0003050000047ab9 */ /* 0x000fe40000000800 */
[----:B-1----:R-:W-:-:S13]  /*13d30*/  ISETP.GE.AND P0, PT, R19, UR4, PT ;  /* 0x0000000413007c0c */ /* 0x002fda000bf06270 */
[----:B------:R-:W-:Y:S05]  /*13d40*/  @!P0 BRA `(.L_x_503) ;  /* 0xffffffbc00dc8947 */ /* 0x000fea000383ffff */
[----:B------:R-:W-:Y:S05]  /*13d50*/  BSYNC B7 ;  /* 0x0000000000077941 */ /* 0x000fea0003800000 */
.L_x_408:
[----:B-12---:R-:W2:Y:S01]  /*13d60*/  LDL.LU R0, [R1+0x1c] ;  /* 0x00001c0001007983 */ /* 0x006ea20000300800 */
[----:B------:R-:W-:Y:S01]  /*13d70*/  BSSY B0, `(.L_x_504) ;  /* 0x000000b000007945 */ /* 0x000fe20003800000 */
[----:B------:R-:W1:Y:S01]  /*13d80*/  S2R R5, SR_CgaCtaId ;  /* 0x0000000000057919 */ /* 0x000e620000008800 */
[----:B--2---:R-:W-:-:S05]  /*13d90*/  VIADD R0, R0, 0x1 ;  /* 0x0000000100007836 */ /* 0x004fca0000000000 */
[----:B------:R-:W-:-:S04]  /*13da0*/  LEA.HI R2, R0, R0, RZ, 0x1 ;  /* 0x0000000000027211 */ /* 0x000fc800078f08ff */
[----:B0-----:R-:W-:Y:S02]  /*13db0*/  LOP3.LUT R3, R2, 0xfffffffe, RZ, 0xc0, !PT ;  /* 0xfffffffe02037812 */ /* 0x001fe400078ec0ff */
[----:B------:R-:W-:-:S03]  /*13dc0*/  MOV R2, 0x400 ;  /* 0x0000040000027802 */ /* 0x000fc60000000f00 */
[----:B------:R-:W-:Y:S01]  /*13dd0*/  IMAD.IADD R0, R0, 0x1, -R3 ;  /* 0x0000000100007824 */ /* 0x000fe200078e0a03 */
[----:B-1----:R-:W-:-:S04]  /*13de0*/  LEA R8, R5, R2, 0x18 ;  /* 0x0000000205087211 */ /* 0x002fc800078ec0ff */
[----:B------:R-:W-:-:S04]  /*13df0*/  SHF.L.U32 R0, R0, 0x1f, RZ ;  /* 0x0000001f00007819 */ /* 0x000fc800000006ff */
[----:B------:R-:W0:Y:S02]  /*13e00*/  SYNCS.PHASECHK.TRANS64.TRYWAIT P0, [R8+URZ+0x13220], R0 ;  /* 0x01322000080075a7 */ /* 0x000e24000800017f */
[----:B0-----:R-:W-:Y:S05]  /*13e10*/  @!P0 BRA `(.L_x_505) ;  /* 0x0000001800f08947 */ /* 0x001fea0003800000 */
.L_x_597:
[----:B------:R-:W-:Y:S05]  /*13e20*/  BSYNC B0 ;  /* 0x0000000000007941 */ /* 0x000fea0003800000 */
.L_x_504:
[----:B------:R-:W-:-:S03]  /*13e30*/  UMOV UR4, 0xffffffff ;  /* 0xffffffff00047882 */ /* 0x000fc60000000000 */
[----:B------:R-:W-:Y:S05]  /*13e40*/  BRA.DIV UR4, `(.L_x_506) ;  /* 0x0000001a04f87947 */ /* 0x000fea000b800000 */
[----:B0-----:R-:W0:Y:S02]  /*13e50*/  S2R R0, SR_TID.X ;  /* 0x0000000000007919 */ /* 0x001e240000002100 */
[----:B0-----:R-:W-:-:S04]  /*13e60*/  SHF.R.U32.HI R0, RZ, 0x5, R0 ;  /* 0x00000005ff007819 */ /* 0x001fc80000011600 */
[----:B------:R-:W-:-:S05]  /*13e70*/  LOP3.LUT R0, R0, 0x3, RZ, 0xc0, !PT ;  /* 0x0000000300007812 */ /* 0x000fca00078ec0ff */
[----:B------:R0:W1:Y:S02]  /*13e80*/  SHFL.IDX PT, R14, R0, RZ, 0x1f ;  /* 0x00001fff000e7589 */ /* 0x00006400000e0000 */
.L_x_600:
[----:B-1----:R-:W-:-:S13]  /*13e90*/  ISETP.NE.AND P0, PT, R14, RZ, PT ;  /* 0x000000ff0e00720c */ /* 0x002fda0003f05270 */
[----:B------:R-:W-:Y:S05]  /*13ea0*/  @P0 BRA `(.L_x_285) ;  /* 0x0000000000a40947 */ /* 0x000fea0003800000 */
[----:B------:R-:W-:-:S03]  /*13eb0*/  UMOV UR4, 0xffffffff ;  /* 0xffffffff00047882 */ /* 0x000fc60000000000 */
[----:B------:R-:W-:Y:S05]  /*13ec0*/  BRA.DIV UR4, `(.L_x_507) ;  /* 0x0000001e040c7947 */ /* 0x000fea000b800000 */
[----:B------:R-:W-:-:S13]  /*13ed0*/  ELECT P6, URZ, PT ;  /* 0x00000000003f782f */ /* 0x000fda00038c0000 */
.L_x_603:
[----:B------:R-:W-:Y:S05]  /*13ee0*/  @!P6 BRA `(.L_x_285) ;  /* 0x000000000094e947 */ /* 0x000fea0003800000 */
[----:B------:R-:W-:-:S06]  /*13ef0*/  ULOP3.LUT UR4, UR37, 0x2, URZ, 0xfc, !UPT ;  /* 0x0000000225047892 */ /* 0x000fcc000f8efc3f */
[----:B0-----:R-:W-:-:S05]  /*13f00*/  IMAD.U32 R0, RZ, RZ, UR4 ;  /* 0x00000004ff007e24 */ /* 0x001fca000f8e00ff */
[----:B------:R-:W-:-:S13]  /*13f10*/  ISETP.NE.AND P0, PT, R0, 0x3, PT ;  /* 0x000000030000780c */ /* 0x000fda0003f05270 */
[----:B------:R-:W-:Y:S05]  /*13f20*/  @!P0 BRA `(.L_x_508) ;  /* 0x0000000000048947 */ /* 0x000fea0003800000 */
[----:B------:R-:W-:Y:S01]  /*13f30*/  BPT.TRAP 0x1 ;  /* 0x000000040000795c */ /* 0x000fe20000300000 */
.L_x_508:
        /* <DEDUP_REMOVED lines=12> */
.L_x_604:
[----:B------:R-:W1:Y:S02]  /*14000*/  SYNCS.PHASECHK.TRANS64.TRYWAIT P1, [R7+URZ], R0 ;  /* 0x00000000070075a7 */ /* 0x000e64000802017f */
[----:B-1----:R-:W-:Y:S05]  /*14010*/  @!P1 BRA `(.L_x_510) ;  /* 0x0000001800ec9947 */ /* 0x002fea0003800000 */
.L_x_605:
[----:B------:R-:W-:Y:S05]  /*14020*/  @!P0 BRA `(.L_x_511) ;  /* 0x0000000000048947 */ /* 0x000fea0003800000 */
[----:B------:R-:W-:Y:S01]  /*14030*/  BPT.TRAP 0x1 ;  /* 0x000000040000795c */ /* 0x000fe20000300000 */
.L_x_511:
[----:B------:R-:W-:-:S04]  /*14040*/  IMAD R2, R23, 0x8, R8 ;  /* 0x0000000817027824 */ /* 0x000fc800078e0208 */
[----:B------:R-:W2:Y:S02]  /*14050*/  SYNCS.PHASECHK.TRANS64.TRYWAIT P1, [R2+URZ+0x13260], R3 ;  /* 0x01326003020075a7 */ /* 0x000ea4000802017f */
[----:B--2---:R-:W-:Y:S05]  /*14060*/  @!P1 BRA `(.L_x_512) ;  /* 0x0000001800ec9947 */ /* 0x004fea0003800000 */
.L_x_606:
[----:B------:R-:W-:Y:S05]  /*14070*/  @!P0 BRA `(.L_x_513) ;  /* 0x0000000000048947 */ /* 0x000fea0003800000 */
[----:B------:R-:W-:Y:S01]  /*14080*/  BPT.TRAP 0x1 ;  /* 0x000000040000795c */ /* 0x000fe20000300000 */
.L_x_513:
[----:B------:R-:W-:-:S04]  /*14090*/  IMAD R5, R5, 0x8, R8 ;  /* 0x0000000805057824 */ /* 0x000fc800078e0208 */
[----:B------:R-:W3:Y:S02]  /*140a0*/  SYNCS.PHASECHK.TRANS64.TRYWAIT P1, [R5+URZ+0x13260], R0 ;  /* 0x01326000050075a7 */ /* 0x000ee4000802017f */
[----:B---3--:R-:W-:Y:S05]  /*140b0*/  @!P1 BRA `(.L_x_514) ;  /* 0x0000001800ec9947 */ /* 0x008fea0003800000 */
.L_x_607:
[----:B------:R-:W-:Y:S05]  /*140c0*/  @!P0 BRA `(.L_x_515) ;  /* 0x0000000000048947 */ /* 0x000fea0003800000 */
[----:B------:R-:W-:Y:S01]  /*140d0*/  BPT.TRAP 0x1 ;  /* 0x000000040000795c */ /* 0x000fe20000300000 */
.L_x_515:
[----:B------:R-:W4:Y:S02]  /*140e0*/  SYNCS.PHASECHK.TRANS64.TRYWAIT P0, [R2+URZ+0x13280], R3 ;  /* 0x01328003020075a7 */ /* 0x000f24000800017f */
[----:B----4-:R-:W-:Y:S05]  /*140f0*/  @!P0 BRA `(.L_x_516) ;  /* 0x0000001800f08947 */ /* 0x010fea0003800000 */
.L_x_517:
[----:B------:R0:W0:Y:S02]  /*14100*/  SYNCS.PHASECHK.TRANS64.TRYWAIT P0, [R5+URZ+0x13280], R0 ;  /* 0x01328000050075a7 */ /* 0x000024000800017f */
[----:B0-----:R-:W-:Y:S05]  /*14110*/  @!P0 NANOSLEEP.SYNCS 0x989680 ;  /* 0x009896800000895d */ /* 0x001fea0003900000 */
[----:B------:R-:W0:Y:S02]  /*14120*/  @!P0 SYNCS.PHASECHK.TRANS64 P0, [R5+URZ+0x13280], R0 ;  /* 0x01328000050085a7 */ /* 0x000e24000800007f */
[----:B0-----:R-:W-:Y:S05]  /*14130*/  @!P0 BRA `(.L_x_517) ;  /* 0xfffffffc00f08947 */ /* 0x001fea000383ffff */
.L_x_285:
[----:B------:R-:W-:Y:S05]  /*14140*/  BSYNC B8 ;  /* 0x0000000000087941 */ /* 0x000fea0003800000 */
.L_x_282:
[----:B------:R-:W-:Y:S05]  /*14150*/  EXIT ;  /* 0x000000000000794d */ /* 0x000fea0003800000 */
.L_x_301:
[----:B-1----:R1:W2:Y:S02]  /*14160*/  SYNCS.PHASECHK.TRANS64.TRYWAIT P5, [R78+URZ+0x13290], R79 ;  /* 0x0132904f4e0075a7 */ /* 0x0022a400080a017f */
[----:B--2---:R-:W-:Y:S05]  /*14170*/  @!P5 NANOSLEEP.SYNCS 0x989680 ;  /* 0x009896800000d95d */ /* 0x004fea0003900000 */
[----:B------:R-:W2:Y:S02]  /*14180*/  @!P5 SYNCS.PHASECHK.TRANS64 P5, [R78+URZ+0x13290], R79 ;  /* 0x0132904f4e00d5a7 */ /* 0x000ea400080a007f */
[----:B--2---:R-:W-:Y:S05]  /*14190*/  @!P5 BRA `(.L_x_301) ;  /* 0xfffffffc00f0d947 */ /* 0x004fea000383ffff */
[----:B------:R-:W-:Y:S05]  /*141a0*/  BRA `(.L_x_518) ;  /* 0xfffffee400007947 */ /* 0x000fea000383ffff */
.L_x_311:
[----:B-1----:R1:W2:Y:S02]  /*141b0*/  SYNCS.PHASECHK.TRANS64.TRYWAIT P5, [R78+URZ+0x13290], R79 ;  /* 0x0132904f4e0075a7 */ /* 0x0022a400080a017f */
[----:B--2---:R-:W-:Y:S05]  /*141c0*/  @!P5 NANOSLEEP.SYNCS 0x989680 ;  /* 0x009896800000d95d */ /* 0x004fea0003900000 */
[----:B------:R-:W2:Y:S02]  /*141d0*/  @!P5 SYNCS.PHASECHK.TRANS64 P5, [R78+URZ+0x13290], R79 ;  /* 0x0132904f4e00d5a7 */ /* 0x000ea400080a007f */
[----:B--2---:R-:W-:Y:S05]  /*141e0*/  @!P5 BRA `(.L_x_311) ;  /* 0xfffffffc00f0d947 */ /* 0x004fea000383ffff */
[----:B------:R-:W-:Y:S05]  /*141f0*/  BRA `(.L_x_519) ;  /* 0xfffffef400107947 */ /* 0x000fea000383ffff */
.L_x_316:
[----:B0-----:R0:W1:Y:S02]  /*14200*/  SYNCS.PHASECHK.TRANS64.TRYWAIT P1, [R78+URZ+0x13290], R79 ;  /* 0x0132904f4e0075a7 */ /* 0x001064000802017f */
[----:B-1----:R-:W-:Y:S05]  /*14210*/  @!P1 NANOSLEEP.SYNCS 0x989680 ;  /* 0x009896800000995d */ /* 0x002fea0003900000 */
[----:B------:R-:W1:Y:S02]  /*14220*/  @!P1 SYNCS.PHASECHK.TRANS64 P1, [R78+URZ+0x13290], R79 ;  /* 0x0132904f4e0095a7 */ /* 0x000e64000802007f */
[----:B-1----:R-:W-:Y:S05]  /*14230*/  @!P1 BRA `(.L_x_316) ;  /* 0xfffffffc00f09947 */ /* 0x002fea000383ffff */
[----:B------:R-:W-:Y:S05]  /*14240*/  BRA `(.L_x_520) ;  /* 0xffffff0400187947 */ /* 0x000fea000383ffff */
.L_x_320:
[----:B-1----:R1:W2:Y:S02]  /*14250*/  SYNCS.PHASECHK.TRANS64.TRYWAIT P0, [R78+URZ+0x132b0], R79 ;  /* 0x0132b04f4e0075a7 */ /* 0x0022a4000800017f */
[----:B--2---:R-:W-:Y:S05]  /*14260*/  @!P0 NANOSLEEP.SYNCS 0x989680 ;  /* 0x009896800000895d */ /* 0x004fea0003900000 */
[----:B------:R-:W2:Y:S02]  /*14270*/  @!P0 SYNCS.PHASECHK.TRANS64 P0, [R78+URZ+0x132b0], R79 ;  /* 0x0132b04f4e0085a7 */ /* 0x000ea4000800007f */
[----:B--2---:R-:W-:Y:S05]  /*14280*/  @!P0 BRA `(.L_x_320) ;  /* 0xfffffffc00f08947 */ /* 0x004fea000383ffff */
[----:B------:R-:W-:Y:S05]  /*14290*/  BRA `(.L_x_521) ;  /* 0xffffff0400787947 */ /* 0x000fea000383ffff */
.L_x_340:
[----:B------:R-:W-:Y:S01]  /*142a0*/  BSSY B1, `(.L_x_522) ;  /* 0x0000008000017945 */ /* 0x000fe20003800000 */
[----:B------:R-:W-:Y:S01]  /*142b0*/  MOV R13, R32 ;  /* 0x00000020000d7202 */ /* 0x000fe20000000f00 */
[----:B------:R-:W-:Y:S02]  /*142c0*/  IMAD.MOV.U32 R12, RZ, RZ, RZ ;  /* 0x000000ffff0c7224 */ /* 0x000fe400078e00ff */
[----:B------:R-:W-:Y:S02]  /*142d0*/  IMAD.MOV.U32 R11, RZ, RZ, 0x1e1f ;  /* 0x00001e1fff0b7424 */ /* 0x000fe400078e00ff */
[----:B------:R-:W-:-:S07]  /*142e0*/  IMAD.MOV.U32 R15, RZ, RZ, -0x1 ;  /* 0xffffffffff0f7424 */ /* 0x000fce00078e00ff */
[----:B0----5:R-:W-:Y:S05]  /*142f0*/  WARPSYNC.COLLECTIVE R15, `(.L_x_523) ;  /* 0x000000000f087348 */ /* 0x021fea0003c00000 */
[----:B------:R1:W2:Y:S02]  /*14300*/  SHFL.IDX P6, R14, R13, R12, R11 ;  /* 0x0000000c0d0e7389 */ /* 0x0002a400000c000b */
[----:B012--5:R-:W-:Y:S01]  /*14310*/  ENDCOLLECTIVE ;  /* 0x000000000000791b */ /* 0x027fe20003800000 */
.L_x_523:
[----:B------:R-:W-:Y:S05]  /*14320*/  BSYNC B1 ;  /* 0x0000000000017941 */ /* 0x000fea0003800000 */
.L_x_522:
[----:B------:R-:W-:Y:S05]  /*14330*/  BRA `(.L_x_524) ;  /* 0xffffff1400647947 */ /* 0x000fea000383ffff */
.L_x_341:
[----:B------:R-:W-:Y:S01]  /*14340*/  BSSY B1, `(.L_x_525) ;  /* 0x0000008000017945 */ /* 0x000fe20003800000 */
[----:B------:R-:W-:Y:S02]  /*14350*/  IMAD.MOV.U32 R13, RZ, RZ, R28 ;  /* 0x000000ffff0d7224 */ /* 0x000fe400078e001c */
[----:B------:R-:W-:Y:S02]  /*14360*/  IMAD.MOV.U32 R12, RZ, RZ, RZ ;  /* 0x000000ffff0c7224 */ /* 0x000fe400078e00ff */
[----:B------:R-:W-:Y:S02]  /*14370*/  IMAD.MOV.U32 R11, RZ, RZ, 0x1e1f ;  /* 0x00001e1fff0b7424 */ /* 0x000fe400078e00ff */
[----:B------:R-:W-:-:S07]  /*14380*/  IMAD.MOV.U32 R15, RZ, RZ, -0x1 ;  /* 0xffffffffff0f7424 */ /* 0x000fce00078e00ff */
[----:B0----5:R-:W-:Y:S05]  /*14390*/  WARPSYNC.COLLECTIVE R15, `(.L_x_526) ;  /* 0x000000000f087348 */ /* 0x021fea0003c00000 */
[----:B------:R1:W2:Y:S02]  /*143a0*/  SHFL.IDX P6, R14, R13, R12, R11 ;  /* 0x0000000c0d0e7389 */ /* 0x0002a400000c000b */
[----:B012--5:R-:W-:Y:S01]  /*143b0*/  ENDCOLLECTIVE ;  /* 0x000000000000791b */ /* 0x027fe20003800000 */
.L_x_526:
[----:B------:R-:W-:Y:S05]  /*143c0*/  BSYNC B1 ;  /* 0x0000000000017941 */ /* 0x000fea0003800000 */
.L_x_525:
[----:B------:R-:W-:Y:S05]  /*143d0*/  BRA `(.L_x_527) ;  /* 0xffffff1400447947 */ /* 0x000fea000383ffff */
.L_x_342:
        /* <DEDUP_REMOVED lines=8> */
.L_x_529:
[----:B------:R-:W-:Y:S05]  /*14460*/  BSYNC B1 ;  /* 0x0000000000017941 */ /* 0x000fea0003800000 */
.L_x_528:
[----:B------:R-:W-:Y:S05]  /*14470*/  BRA `(.L_x_530) ;  /* 0xffffff1400247947 */ /* 0x000fea000383ffff */
.L_x_343:
        /* <DEDUP_REMOVED lines=8> */
.L_x_532:
[----:B------:R-:W-:Y:S05]  /*14500*/  BSYNC B1 ;  /* 0x0000000000017941 */ /* 0x000fea0003800000 */
.L_x_531:
[----:B------:R-:W-:Y:S05]  /*14510*/  BRA `(.L_x_533) ;  /* 0xffffff1400047947 */ /* 0x000fea000383ffff */
.L_x_345:
[----:B-1----:R1:W2:Y:S02]  /*14520*/  SYNCS.PHASECHK.TRANS64.TRYWAIT P0, [R16+URZ+0x13200], R3 ;  /* 0x01320003100075a7 */ /* 0x0022a4000800017f */
[----:B--2---:R-:W-:Y:S05]  /*14530*/  @!P0 NANOSLEEP.SYNCS 0x989680 ;  /* 0x009896800000895d */ /* 0x004fea0003900000 */
[----:B------:R-:W2:Y:S02]  /*14540*/  @!P0 SYNCS.PHASECHK.TRANS64 P0, [R16+URZ+0x13200], R3 ;  /* 0x01320003100085a7 */ /* 0x000ea4000800007f */
[----:B--2---:R-:W-:Y:S05]  /*14550*/  @!P0 BRA `(.L_x_345) ;  /* 0xfffffffc00f08947 */ /* 0x004fea000383ffff */
[----:B------:R-:W-:Y:S05]  /*14560*/  BRA `(.L_x_534) ;  /* 0xffffff1000fc7947 */ /* 0x000fea000383ffff */
.L_x_349:
[----:B------:R-:W-:Y:S01]  /*14570*/  BSSY B1, `(.L_x_535) ;  /* 0x0000008000017945 */ /* 0x000fe20003800000 */
[----:B------:R-:W-:Y:S02]  /*14580*/  IMAD.MOV.U32 R13, RZ, RZ, R32 ;  /* 0x000000ffff0d7224 */ /* 0x000fe400078e0020 */
[----:B------:R-:W-:Y:S02]  /*14590*/  IMAD.MOV.U32 R12, RZ, RZ, RZ ;  /* 0x000000ffff0c7224 */ /* 0x000fe400078e00ff */
[----:B------:R-:W-:Y:S02]  /*145a0*/  IMAD.MOV.U32 R11, RZ, RZ, 0x1e1f ;  /* 0x00001e1fff0b7424 */ /* 0x000fe400078e00ff */
[----:B------:R-:W-:-:S07]  /*145b0*/  IMAD.MOV.U32 R15, RZ, RZ, -0x1 ;  /* 0xffffffffff0f7424 */ /* 0x000fce00078e00ff */
[----:B-----5:R-:W-:Y:S05]  /*145c0*/  WARPSYNC.COLLECTIVE R15, `(.L_x_536) ;  /* 0x000000000f087348 */ /* 0x020fea0003c00000 */
[----:B------:R0:W1:Y:S02]  /*145d0*/  SHFL.IDX P6, R14, R13, R12, R11 ;  /* 0x0000000c0d0e7389 */ /* 0x00006400000c000b */
[----:B01---5:R-:W-:Y:S01]  /*145e0*/  ENDCOLLECTIVE ;  /* 0x000000000000791b */ /* 0x023fe20003800000 */
.L_x_536:
[----:B------:R-:W-:Y:S05]  /*145f0*/  BSYNC B1 ;  /* 0x0000000000017941 */ /* 0x000fea0003800000 */
.L_x_535:
[----:B------:R-:W-:Y:S05]  /*14600*/  BRA `(.L_x_537) ;  /* 0xffffff2400107947 */ /* 0x000fea000383ffff */
.L_x_350:
        /* <DEDUP_REMOVED lines=8> */
.L_x_539:
[----:B------:R-:W-:Y:S05]  /*14690*/  BSYNC B1 ;  /* 0x0000000000017941 */ /* 0x000fea0003800000 */
.L_x_538:
[----:B------:R-:W-:Y:S05]  /*146a0*/  BRA `(.L_x_540) ;  /* 0xffffff2000f47947 */ /* 0x000fea000383ffff */
.L_x_351:
        /* <DEDUP_REMOVED lines=8> */
.L_x_542:
[----:B------:R-:W-:Y:S05]  /*14730*/  BSYNC B1 ;  /* 0x0000000000017941 */ /* 0x000fea0003800000 */
.L_x_541:
[----:B------:R-:W-:Y:S05]  /*14740*/  BRA `(.L_x_543) ;  /* 0xffffff2000d87947 */ /* 0x000fea000383ffff */
.L_x_352:
        /* <DEDUP_REMOVED lines=8> */
.L_x_545:
[----:B------:R-:W-:Y:S05]  /*147d0*/  BSYNC B1 ;  /* 0x0000000000017941 */ /* 0x000fea0003800000 */
.L_x_544:
[----:B------:R-:W-:Y:S05]  /*147e0*/  BRA `(.L_x_546) ;  /* 0xffffff2000bc7947 */ /* 0x000fea000383ffff */
.L_x_354:
[----:B0-----:R0:W1:Y:S02]  /*147f0*/  SYNCS.PHASECHK.TRANS64.TRYWAIT P1, [R16+URZ+0x13200], R3 ;  /* 0x01320003100075a7 */ /* 0x001064000802017f */
[----:B-1----:R-:W-:Y:S05]  /*14800*/  @!P1 NANOSLEEP.SYNCS 0x989680 ;  /* 0x009896800000995d */ /* 0x002fea0003900000 */
[----:B------:R-:W1:Y:S02]  /*14810*/  @!P1 SYNCS.PHASECHK.TRANS64 P1, [R16+URZ+0x13200], R3 ;  /* 0x01320003100095a7 */ /* 0x000e64000802007f */
[----:B-1----:R-:W-:Y:S05]  /*14820*/  @!P1 BRA `(.L_x_354) ;  /* 0xfffffffc00f09947 */ /* 0x002fea000383ffff */
[----:B------:R-:W-:Y:S05]  /*14830*/  BRA `(.L_x_547) ;  /* 0xffffff2000bc7947 */ /* 0x000fea000383ffff */
.L_x_358:
[----:B-1----:R1:W3:Y:S02]  /*14840*/  SYNCS.PHASECHK.TRANS64.TRYWAIT P1, [R3+URZ+0x13230], R6 ;  /* 0x01323006030075a7 */ /* 0x0022e4000802017f */
[----:B---3--:R-:W-:Y:S05]  /*14850*/  @!P1 NANOSLEEP.SYNCS 0x989680 ;  /* 0x009896800000995d */ /* 0x008fea0003900000 */
[----:B------:R-:W3:Y:S02]  /*14860*/  @!P1 SYNCS.PHASECHK.TRANS64 P1, [R3+URZ+0x13230], R6 ;  /* 0x01323006030095a7 */ /* 0x000ee4000802007f */
[----:B---3--:R-:W-:Y:S05]  /*14870*/  @!P1 BRA `(.L_x_358) ;  /* 0xfffffffc00f09947 */ /* 0x008fea000383ffff */
[----:B------:R-:W-:Y:S05]  /*14880*/  BRA `(.L_x_357) ;  /* 0xffffff3400147947 */ /* 0x000fea000383ffff */
.L_x_365:
[----:B0-----:R0:W2:Y:S02]  /*14890*/  SYNCS.PHASECHK.TRANS64.TRYWAIT P1, [R14+URZ+0x13230], R9 ;  /* 0x013230090e0075a7 */ /* 0x0010a4000802017f */
[----:B--2---:R-:W-:Y:S05]  /*148a0*/  @!P1 NANOSLEEP.SYNCS 0x989680 ;  /* 0x009896800000995d */ /* 0x004fea0003900000 */
[----:B------:R-:W2:Y:S02]  /*148b0*/  @!P1 SYNCS.PHASECHK.TRANS64 P1, [R14+URZ+0x13230], R9 ;  /* 0x013230090e0095a7 */ /* 0x000ea4000802007f */
[----:B--2---:R-:W-:Y:S05]  /*148c0*/  @!P1 BRA `(.L_x_365) ;  /* 0xfffffffc00f09947 */ /* 0x004fea000383ffff */
[----:B------:R-:W-:Y:S05]  /*148d0*/  BRA `(.L_x_364) ;  /* 0xffffff5c00b07947 */ /* 0x000fea000383ffff */
.L_x_370:
[----:B---3--:R3:W4:Y:S02]  /*148e0*/  SYNCS.PHASECHK.TRANS64.TRYWAIT P1, [R15+URZ+0x13250], R0 ;  /* 0x013250000f0075a7 */ /* 0x008724000802017f */
[----:B----4-:R-:W-:Y:S05]  /*148f0*/  @!P1 NANOSLEEP.SYNCS 0x989680 ;  /* 0x009896800000995d */ /* 0x010fea0003900000 */
[----:B------:R-:W4:Y:S02]  /*14900*/  @!P1 SYNCS.PHASECHK.TRANS64 P1, [R15+URZ+0x13250], R0 ;  /* 0x013250000f0095a7 */ /* 0x000f24000802007f */
[----:B----4-:R-:W-:Y:S05]  /*14910*/  @!P1 BRA `(.L_x_370) ;  /* 0xfffffffc00f09947 */ /* 0x010fea000383ffff */
[----:B------:R-:W-:Y:S05]  /*14920*/  BRA `(.L_x_369) ;  /* 0xffffff6400207947 */ /* 0x000fea000383ffff */
.L_x_377:
[----:B--2---:R2:W3:Y:S02]  /*14930*/  SYNCS.PHASECHK.TRANS64.TRYWAIT P1, [R14+URZ+0x13250], R3 ;  /* 0x013250030e0075a7 */ /* 0x0044e4000802017f */
[----:B---3--:R-:W-:Y:S05]  /*14940*/  @!P1 NANOSLEEP.SYNCS 0x989680 ;  /* 0x009896800000995d */ /* 0x008fea0003900000 */
[----:B------:R-:W3:Y:S02]  /*14950*/  @!P1 SYNCS.PHASECHK.TRANS64 P1, [R14+URZ+0x13250], R3 ;  /* 0x013250030e0095a7 */ /* 0x000ee4000802007f */
[----:B---3--:R-:W-:Y:S05]  /*14960*/  @!P1 BRA `(.L_x_377) ;  /* 0xfffffffc00f09947 */ /* 0x008fea000383ffff */
[----:B------:R-:W-:Y:S05]  /*14970*/  BRA `(.L_x_376) ;  /* 0xffffff8000947947 */ /* 0x000fea000383ffff */
.L_x_412:
[----:B------:R-:W0:Y:S01]  /*14980*/  S2R R10, SR_TID.X ;  /* 0x00000000000a7919 */ /* 0x000e220000002100 */
[----:B------:R-:W-:Y:S01]  /*14990*/  BSSY B1, `(.L_x_548) ;  /* 0x000000a000017945 */ /* 0x000fe20003800000 */
[----:B------:R-:W-:Y:S02]  /*149a0*/  IMAD.MOV.U32 R12, RZ, RZ, RZ ;  /* 0x000000ffff0c7224 */ /* 0x000fe400078e00ff */
[----:B------:R-:W-:Y:S02]  /*149b0*/  IMAD.MOV.U32 R11, RZ, RZ, 0x1f ;  /* 0x0000001fff0b7424 */ /* 0x000fe400078e00ff */
[----:B------:R-:W-:Y:S01]  /*149c0*/  IMAD.MOV.U32 R15, RZ, RZ, -0x1 ;  /* 0xffffffffff0f7424 */ /* 0x000fe200078e00ff */
[----:B0-----:R-:W-:-:S04]  /*149d0*/  SHF.R.U32.HI R8, RZ, 0x5, R10 ;  /* 0x00000005ff087819 */ /* 0x001fc8000001160a */
[----:B------:R-:W-:-:S05]  /*149e0*/  LOP3.LUT R8, R8, 0x3, RZ, 0xc0, !PT ;  /* 0x0000000308087812 */ /* 0x000fca00078ec0ff */
[----:B------:R-:W-:-:S07]  /*149f0*/  IMAD.MOV.U32 R13, RZ, RZ, R8 ;  /* 0x000000ffff0d7224 */ /* 0x000fce00078e0008 */
[----:B------:R-:W-:Y:S05]  /*14a00*/  WARPSYNC.COLLECTIVE R15, `(.L_x_549) ;  /* 0x000000000f087348 */ /* 0x000fea0003c00000 */
[----:B------:R0:W1:Y:S02]  /*14a10*/  SHFL.IDX P6, R14, R13, R12, R11 ;  /* 0x0000000c0d0e7389 */ /* 0x00006400000c000b */
[----:B01----:R-:W-:Y:S01]  /*14a20*/  ENDCOLLECTIVE ;  /* 0x000000000000791b */ /* 0x003fe20003800000 */
.L_x_549:
[----:B------:R-:W-:Y:S05]  /*14a30*/  BSYNC B1 ;  /* 0x0000000000017941 */ /* 0x000fea0003800000 */
.L_x_548:
[----:B------:R-:W-:Y:S05]  /*14a40*/  BRA `(.L_x_550) ;  /* 0xffffffb800307947 */ /* 0x000fea000383ffff */
.L_x_414:
[----:B------:R-:W-:Y:S01]  /*14a50*/  BSSY B1, `(.L_x_551) ;  /* 0x0000006000017945 */ /* 0x000fe20003800000 */
[----:B------:R-:W-:-:S07]  /*14a60*/  IMAD.MOV.U32 R15, RZ, RZ, -0x1 ;  /* 0xffffffffff0f7424 */ /* 0x000fce00078e00ff */
[----:B0-----:R-:W-:Y:S05]  /*14a70*/  WARPSYNC.COLLECTIVE R15, `(.L_x_552) ;  /* 0x000000000f0c7348 */ /* 0x001fea0003c00000 */
[----:B------:R-:W-:Y:S02]  /*14a80*/  ELECT P6, UR62, PT ;  /* 0x00000000003e782f */ /* 0x000fe400038c0000 */
[----:B------:R-:W-:Y:S01]  /*14a90*/  MOV R14, UR62 ;  /* 0x0000003e000e7c02 */ /* 0x000fe20008000f00 */
[----:B0-----:R-:W-:Y:S10]  /*14aa0*/  ENDCOLLECTIVE ;  /* 0x000000000000791b */ /* 0x001ff40003800000 */
.L_x_552:
[----:B------:R-:W-:Y:S05]  /*14ab0*/  BSYNC B1 ;  /* 0x0000000000017941 */ /* 0x000fea0003800000 */
.L_x_551:
[----:B------:R-:W-:Y:S05]  /*14ac0*/  BRA `(.L_x_413) ;  /* 0xffffffb800287947 */ /* 0x000fea000383ffff */
.L_x_416:
[----:B0-----:R0:W1:Y:S02]  /*14ad0*/  SYNCS.PHASECHK.TRANS64.TRYWAIT P0, [R6+URZ+0x13220], R7 ;  /* 0x01322007060075a7 */ /* 0x001064000800017f */
[----:B-1----:R-:W-:Y:S05]  /*14ae0*/  @!P0 NANOSLEEP.SYNCS 0x989680 ;  /* 0x009896800000895d */ /* 0x002fea0003900000 */
[----:B------:R-:W1:Y:S02]  /*14af0*/  @!P0 SYNCS.PHASECHK.TRANS64 P0, [R6+URZ+0x13220], R7 ;  /* 0x01322007060085a7 */ /* 0x000e64000800007f */
[----:B-1----:R-:W-:Y:S05]  /*14b00*/  @!P0 BRA `(.L_x_416) ;  /* 0xfffffffc00f08947 */ /* 0x002fea000383ffff */
[----:B------:R-:W-:Y:S05]  /*14b10*/  BRA `(.L_x_553) ;  /* 0xffffffb800447947 */ /* 0x000fea000383ffff */
.L_x_420:
[----:B0-----:R0:W1:Y:S02]  /*14b20*/  SYNCS.PHASECHK.TRANS64.TRYWAIT P0, [R7+URZ+0x132a0], R8 ;  /* 0x0132a008070075a7 */ /* 0x001064000800017f */
[----:B-1----:R-:W-:Y:S05]  /*14b30*/  @!P0 NANOSLEEP.SYNCS 0x989680 ;  /* 0x009896800000895d */ /* 0x002fea0003900000 */
[----:B------:R-:W1:Y:S02]  /*14b40*/  @!P0 SYNCS.PHASECHK.TRANS64 P0, [R7+URZ+0x132a0], R8 ;  /* 0x0132a008070085a7 */ /* 0x000e64000800007f */
[----:B-1----:R-:W-:Y:S05]  /*14b50*/  @!P0 BRA `(.L_x_420) ;  /* 0xfffffffc00f08947 */ /* 0x002fea000383ffff */
[----:B------:R-:W-:Y:S05]  /*14b60*/  BRA `(.L_x_554) ;  /* 0xffffffb8005c7947 */ /* 0x000fea000383ffff */
.L_x_425:
[----:B-1----:R1:W2:Y:S02]  /*14b70*/  SYNCS.PHASECHK.TRANS64.TRYWAIT P0, [R7+URZ+0x132c0], R8 ;  /* 0x0132c008070075a7 */ /* 0x0022a4000800017f */
[----:B--2---:R-:W-:Y:S05]  /*14b80*/  @!P0 NANOSLEEP.SYNCS 0x989680 ;  /* 0x009896800000895d */ /* 0x004fea0003900000 */
[----:B------:R-:W2:Y:S02]  /*14b90*/  @!P0 SYNCS.PHASECHK.TRANS64 P0, [R7+URZ+0x132c0], R8 ;  /* 0x0132c008070085a7 */ /* 0x000ea4000800007f */
[----:B--2---:R-:W-:Y:S05]  /*14ba0*/  @!P0 BRA `(.L_x_425) ;  /* 0xfffffffc00f08947 */ /* 0x004fea000383ffff */
[----:B------:R-:W-:Y:S05]  /*14bb0*/  BRA `(.L_x_555) ;  /* 0xffffffb800d87947 */ /* 0x000fea000383ffff */
.L_x_432:
[----:B0-----:R0:W1:Y:S02]  /*14bc0*/  SYNCS.PHASECHK.TRANS64.TRYWAIT P1, [R7+URZ+0x132a0], R8 ;  /* 0x0132a008070075a7 */ /* 0x001064000802017f */
[----:B-1----:R-:W-:Y:S05]  /*14bd0*/  @!P1 NANOSLEEP.SYNCS 0x989680 ;  /* 0x009896800000995d */ /* 0x002fea0003900000 */
[----:B------:R-:W1:Y:S02]  /*14be0*/  @!P1 SYNCS.PHASECHK.TRANS64 P1, [R7+URZ+0x132a0], R8 ;  /* 0x0132a008070095a7 */ /* 0x000e64000802007f */
[----:B-1----:R-:W-:Y:S05]  /*14bf0*/  @!P1 BRA `(.L_x_432) ;  /* 0xfffffffc00f09947 */ /* 0x002fea000383ffff */
[----:B------:R-:W-:Y:S05]  /*14c00*/  BRA `(.L_x_556) ;  /* 0xffffffbc00947947 */ /* 0x000fea000383ffff */
.L_x_437:
[----:B-1----:R1:W2:Y:S02]  /*14c10*/  SYNCS.PHASECHK.TRANS64.TRYWAIT P1, [R7+URZ+0x132c0], R8 ;  /* 0x0132c008070075a7 */ /* 0x0022a4000802017f */
[----:B--2---:R-:W-:Y:S05]  /*14c20*/  @!P1 NANOSLEEP.SYNCS 0x989680 ;  /* 0x009896800000995d */ /* 0x004fea0003900000 */
[----:B------:R-:W2:Y:S02]  /*14c30*/  @!P1 SYNCS.PHASECHK.TRANS64 P1, [R7+URZ+0x132c0], R8 ;  /* 0x0132c008070095a7 */ /* 0x000ea4000802007f */
[----:B--2---:R-:W-:Y:S05]  /*14c40*/  @!P1 BRA `(.L_x_437) ;  /* 0xfffffffc00f09947 */ /* 0x004fea000383ffff */
[----:B------:R-:W-:Y:S05]  /*14c50*/  BRA `(.L_x_557) ;  /* 0xffffffc0000c7947 */ /* 0x000fea000383ffff */
.L_x_450:
        /* <DEDUP_REMOVED lines=11> */
.L_x_559:
[----:B------:R-:W-:Y:S05]  /*14d10*/  BSYNC B0 ;  /* 0x0000000000007941 */ /* 0x000fea0003800000 */
.L_x_558:
[----:B------:R-:W-:Y:S05]  /*14d20*/  BRA `(.L_x_560) ;  /* 0xffffffcc00107947 */ /* 0x000fea000383ffff */
.L_x_452:
[----:B------:R-:W-:Y:S01]  /*14d30*/  BSSY B0, `(.L_x_561) ;  /* 0x0000006000007945 */ /* 0x000fe20003800000 */
[----:B------:R-:W-:-:S07]  /*14d40*/  IMAD.MOV.U32 R15, RZ, RZ, -0x1 ;  /* 0xffffffffff0f7424 */ /* 0x000fce00078e00ff */
[----:B0-----:R-:W-:Y:S05]  /*14d50*/  WARPSYNC.COLLECTIVE R15, `(.L_x_562) ;  /* 0x000000000f0c7348 */ /* 0x001fea0003c00000 */
[----:B------:R-:W-:Y:S02]  /*14d60*/  ELECT P6, UR62, PT ;  /* 0x00000000003e782f */ /* 0x000fe400038c0000 */
[----:B------:R-:W-:Y:S01]  /*14d70*/  MOV R14, UR62 ;  /* 0x0000003e000e7c02 */ /* 0x000fe20008000f00 */
[----:B0-----:R-:W-:Y:S10]  /*14d80*/  ENDCOLLECTIVE ;  /* 0x000000000000791b */ /* 0x001ff40003800000 */
.L_x_562:
[----:B------:R-:W-:Y:S05]  /*14d90*/  BSYNC B0 ;  /* 0x0000000000007941 */ /* 0x000fea0003800000 */
.L_x_561:
[----:B------:R-:W-:Y:S05]  /*14da0*/  BRA `(.L_x_563) ;  /* 0xffffffcc00087947 */ /* 0x000fea000383ffff */
.L_x_455:
[----:B0-----:R0:W1:Y:S02]  /*14db0*/  SYNCS.PHASECHK.TRANS64.TRYWAIT P2, [R4+URZ+0x13280], R3 ;  /* 0x01328003040075a7 */ /* 0x001064000804017f */
[----:B-1----:R-:W-:Y:S05]  /*14dc0*/  @!P2 NANOSLEEP.SYNCS 0x989680 ;  /* 0x009896800000a95d */ /* 0x002fea0003900000 */
[----:B------:R-:W1:Y:S02]  /*14dd0*/  @!P2 SYNCS.PHASECHK.TRANS64 P2, [R4+URZ+0x13280], R3 ;  /* 0x013280030400a5a7 */ /* 0x000e64000804007f */
[----:B-1----:R-:W-:Y:S05]  /*14de0*/  @!P2 BRA `(.L_x_455) ;  /* 0xfffffffc00f0a947 */ /* 0x002fea000383ffff */
[----:B------:R-:W-:Y:S05]  /*14df0*/  BRA `(.L_x_564) ;  /* 0xffffffcc00787947 */ /* 0x000fea000383ffff */
.L_x_457:
[----:B-1----:R1:W2:Y:S02]  /*14e00*/  SYNCS.PHASECHK.TRANS64.TRYWAIT P2, [R4+URZ+0x13240], R3 ;  /* 0x01324003040075a7 */ /* 0x0022a4000804017f */
[----:B--2---:R-:W-:Y:S05]  /*14e10*/  @!P2 NANOSLEEP.SYNCS 0x989680 ;  /* 0x009896800000a95d */ /* 0x004fea0003900000 */
[----:B------:R-:W2:Y:S02]  /*14e20*/  @!P2 SYNCS.PHASECHK.TRANS64 P2, [R4+URZ+0x13240], R3 ;  /* 0x013240030400a5a7 */ /* 0x000ea4000804007f */
[----:B--2---:R-:W-:Y:S05]  /*14e30*/  @!P2 BRA `(.L_x_457) ;  /* 0xfffffffc00f0a947 */ /* 0x004fea000383ffff */
[----:B------:R-:W-:Y:S05]  /*14e40*/  BRA `(.L_x_565) ;  /* 0xffffffcc00d47947 */ /* 0x000fea000383ffff */
.L_x_460:
[----:B0-----:R-:W0:Y:S01]  /*14e50*/  S2R R5, SR_CgaCtaId ;  /* 0x0000000000057919 */ /* 0x001e220000008800 */
[----:B------:R-:W-:-:S04]  /*14e60*/  MOV R4, 0x400 ;  /* 0x0000040000047802 */ /* 0x000fc80000000f00 */
[----:B0-----:R-:W-:-:S04]  /*14e70*/  LEA R4, R5, R4, 0x18 ;  /* 0x0000000405047211 */ /* 0x001fc800078ec0ff */
[----:B------:R0:W1:Y:S03]  /*14e80*/  SYNCS.PHASECHK.TRANS64.TRYWAIT P0, [R4+URZ+0x13220], R3 ;  /* 0x01322003040075a7 */ /* 0x000066000800017f */
[----:B-1----:R-:W-:Y:S05]  /*14e90*/  @!P0 NANOSLEEP.SYNCS 0x989680 ;  /* 0x009896800000895d */ /* 0x002fea0003900000 */
[----:B------:R-:W1:Y:S02]  /*14ea0*/  @!P0 SYNCS.PHASECHK.TRANS64 P0, [R4+URZ+0x13220], R3 ;  /* 0x01322003040085a7 */ /* 0x000e64000800007f */
[----:B-1----:R-:W-:Y:S05]  /*14eb0*/  @!P0 BRA `(.L_x_460) ;  /* 0xfffffffc00e48947 */ /* 0x002fea000383ffff */
[----:B------:R-:W-:Y:S05]  /*14ec0*/  BRA `(.L_x_566) ;  /* 0xffffffd0009c7947 */ /* 0x000fea000383ffff */
.L_x_466:
[----:B0-----:R0:W1:Y:S02]  /*14ed0*/  SYNCS.PHASECHK.TRANS64.TRYWAIT P0, [R7+URZ+0x13280], R4 ;  /* 0x01328004070075a7 */ /* 0x001064000800017f */
[----:B-1----:R-:W-:Y:S05]  /*14ee0*/  @!P0 NANOSLEEP.SYNCS 0x989680 ;  /* 0x009896800000895d */ /* 0x002fea0003900000 */
[----:B------:R-:W1:Y:S02]  /*14ef0*/  @!P0 SYNCS.PHASECHK.TRANS64 P0, [R7+URZ+0x13280], R4 ;  /* 0x01328004070085a7 */ /* 0x000e64000800007f */
[----:B-1----:R-:W-:Y:S05]  /*14f00*/  @!P0 BRA `(.L_x_466) ;  /* 0xfffffffc00f08947 */ /* 0x002fea000383ffff */
[----:B------:R-:W-:Y:S05]  /*14f10*/  BRA `(.L_x_567) ;  /* 0xffffffd400487947 */ /* 0x000fea000383ffff */
.L_x_471:
[----:B-1----:R1:W2:Y:S02]  /*14f20*/  SYNCS.PHASECHK.TRANS64.TRYWAIT P0, [R7+URZ+0x13240], R4 ;  /* 0x01324004070075a7 */ /* 0x0022a4000800017f */
[----:B--2---:R-:W-:Y:S05]  /*14f30*/  @!P0 NANOSLEEP.SYNCS 0x989680 ;  /* 0x009896800000895d */ /* 0x004fea0003900000 */
[----:B------:R-:W2:Y:S02]  /*14f40*/  @!P0 SYNCS.PHASECHK.TRANS64 P0, [R7+URZ+0x13240], R4 ;  /* 0x01324004070085a7 */ /* 0x000ea4000800007f */
[----:B--2---:R-:W-:Y:S05]  /*14f50*/  @!P0 BRA `(.L_x_471) ;  /* 0xfffffffc00f08947 */ /* 0x004fea000383ffff */
[----:B------:R-:W-:Y:S05]  /*14f60*/  BRA `(.L_x_568) ;  /* 0xffffffd400cc7947 */ /* 0x000fea000383ffff */
.L_x_477:
[----:B0-----:R0:W1:Y:S02]  /*14f70*/  SYNCS.PHASECHK.TRANS64.TRYWAIT P2, [R13+URZ+0x13270], R4 ;  /* 0x013270040d0075a7 */ /* 0x001064000804017f */
[----:B-1----:R-:W-:Y:S05]  /*14f80*/  @!P2 NANOSLEEP.SYNCS 0x989680 ;  /* 0x009896800000a95d */ /* 0x002fea0003900000 */
[----:B------:R-:W1:Y:S02]  /*14f90*/  @!P2 SYNCS.PHASECHK.TRANS64 P2, [R13+URZ+0x13270], R4 ;  /* 0x013270040d00a5a7 */ /* 0x000e64000804007f */
[----:B-1----:R-:W-:Y:S05]  /*14fa0*/  @!P2 BRA `(.L_x_477) ;  /* 0xfffffffc00f0a947 */ /* 0x002fea000383ffff */
[----:B------:R-:W-:Y:S05]  /*14fb0*/  BRA `(.L_x_569) ;  /* 0xffffffd800747947 */ /* 0x000fea000383ffff */
.L_x_479:
[----:B0-----:R0:W1:Y:S02]  /*14fc0*/  SYNCS.PHASECHK.TRANS64.TRYWAIT P2, [R13+URZ+0x13260], R4 ;  /* 0x013260040d0075a7 */ /* 0x001064000804017f */
[----:B-1----:R-:W-:Y:S05]  /*14fd0*/  @!P2 NANOSLEEP.SYNCS 0x989680 ;  /* 0x009896800000a95d */ /* 0x002fea0003900000 */
[----:B------:R-:W1:Y:S02]  /*14fe0*/  @!P2 SYNCS.PHASECHK.TRANS64 P2, [R13+URZ+0x13260], R4 ;  /* 0x013260040d00a5a7 */ /* 0x000e64000804007f */
[----:B-1----:R-:W-:Y:S05]  /*14ff0*/  @!P2 BRA `(.L_x_479) ;  /* 0xfffffffc00f0a947 */ /* 0x002fea000383ffff */
[----:B------:R-:W-:Y:S05]  /*15000*/  BRA `(.L_x_570) ;  /* 0xffffffd8007c7947 */ /* 0x000fea000383ffff */
.L_x_486:
[----:B0-----:R0:W2:Y:S02]  /*15010*/  SYNCS.PHASECHK.TRANS64.TRYWAIT P0, [R2+URZ+0x13270], R3 ;  /* 0x01327003020075a7 */ /* 0x0010a4000800017f */
[----:B--2---:R-:W-:Y:S05]  /*15020*/  @!P0 NANOSLEEP.SYNCS 0x989680 ;  /* 0x009896800000895d */ /* 0x004fea0003900000 */
[----:B------:R-:W2:Y:S02]  /*15030*/  @!P0 SYNCS.PHASECHK.TRANS64 P0, [R2+URZ+0x13270], R3 ;  /* 0x01327003020085a7 */ /* 0x000ea4000800007f */
[----:B--2---:R-:W-:Y:S05]  /*15040*/  @!P0 BRA `(.L_x_486) ;  /* 0xfffffffc00f08947 */ /* 0x004fea000383ffff */
[----:B------:R-:W-:Y:S05]  /*15050*/  BRA `(.L_x_571) ;  /* 0xffffffdc00c47947 */ /* 0x000fea000383ffff */
.L_x_488:
[----:B0-----:R0:W2:Y:S02]  /*15060*/  SYNCS.PHASECHK.TRANS64.TRYWAIT P0, [R2+URZ+0x13260], R3 ;  /* 0x01326003020075a7 */ /* 0x0010a4000800017f */
[----:B--2---:R-:W-:Y:S05]  /*15070*/  @!P0 NANOSLEEP.SYNCS 0x989680 ;  /* 0x009896800000895d */ /* 0x004fea0003900000 */
[----:B------:R-:W2:Y:S02]  /*15080*/  @!P0 SYNCS.PHASECHK.TRANS64 P0, [R2+URZ+0x13260], R3 ;  /* 0x01326003020085a7 */ /* 0x000ea4000800007f */
[----:B--2---:R-:W-:Y:S05]  /*15090*/  @!P0 BRA `(.L_x_488) ;  /* 0xfffffffc00f08947 */ /* 0x004fea000383ffff */
[----:B------:R-:W-:Y:S05]  /*150a0*/  BRA `(.L_x_572) ;  /* 0xffffffdc00d47947 */ /* 0x000fea000383ffff */
.L_x_492:
[----:B------:R-:W-:Y:S01]  /*150b0*/  BSSY B0, `(.L_x_573) ;  /* 0x0000008000007945 */ /* 0x000fe20003800000 */
[----:B------:R-:W-:Y:S02]  /*150c0*/  IMAD.MOV.U32 R13, RZ, RZ, R16 ;  /* 0x000000ffff0d7224 */ /* 0x000fe400078e0010 */
[----:B------:R-:W-:Y:S02]  /*150d0*/  IMAD.MOV.U32 R12, RZ, RZ, RZ ;  /* 0x000000ffff0c7224 */ /* 0x000fe400078e00ff */
[----:B------:R-:W-:Y:S02]  /*150e0*/  IMAD.MOV.U32 R11, RZ, RZ, 0x1f ;  /* 0x0000001fff0b7424 */ /* 0x000fe400078e00ff */
[----:B------:R-:W-:-:S07]  /*150f0*/  IMAD.MOV.U32 R15, RZ, RZ, -0x1 ;  /* 0xffffffffff0f7424 */ /* 0x000fce00078e00ff */
[----:B------:R-:W-:Y:S05]  /*15100*/  WARPSYNC.COLLECTIVE R15, `(.L_x_574) ;  /* 0x000000000f087348 */ /* 0x000fea0003c00000 */
[----:B------:R0:W1:Y:S02]  /*15110*/  SHFL.IDX P6, R14, R13, R12, R11 ;  /* 0x0000000c0d0e7389 */ /* 0x00006400000c000b */
[----:B01----:R-:W-:Y:S01]  /*15120*/  ENDCOLLECTIVE ;  /* 0x000000000000791b */ /* 0x003fe20003800000 */
.L_x_574:
[----:B------:R-:W-:Y:S05]  /*15130*/  BSYNC B0 ;  /* 0x0000000000007941 */ /* 0x000fea0003800000 */
.L_x_573:
[----:B------:R-:W-:Y:S02]  /*15140*/  IMAD.MOV.U32 R13, RZ, RZ, R16 ;  /* 0x000000ffff0d7224 */ /* 0x000fe400078e0010 */
[----:B------:R-:W-:Y:S02]  /*15150*/  IMAD.MOV.U32 R12, RZ, RZ, 0x1 ;  /* 0x00000001ff0c7424 */ /* 0x000fe400078e00ff */
[----:B------:R-:W-:Y:S02]  /*15160*/  IMAD.MOV.U32 R11, RZ, RZ, 0x1f ;  /* 0x0000001fff0b7424 */ /* 0x000fe400078e00ff */
[----:B------:R-:W-:Y:S02]  /*15170*/  IMAD.MOV.U32 R15, RZ, RZ, -0x1 ;  /* 0xffffffffff0f7424 */ /* 0x000fe400078e00ff */
[----:B------:R-:W-:Y:S02]  /*15180*/  IMAD.IADD R7, R19, 0x1, R8 ;  /* 0x0000000113077824 */ /* 0x000fe400078e0208 */
[----:B------:R-:W-:-:S07]  /*15190*/  IMAD.MOV.U32 R5, RZ, RZ, R14 ;  /* 0x000000ffff057224 */ /* 0x000fce00078e000e */
[----:B------:R-:W-:Y:S05]  /*151a0*/  WARPSYNC.COLLECTIVE R15, `(.L_x_575) ;  /* 0x000000000f087348 */ /* 0x000fea0003c00000 */
[----:B------:R0:W1:Y:S02]  /*151b0*/  SHFL.IDX P6, R14, R13, R12, R11 ;  /* 0x0000000c0d0e7389 */ /* 0x00006400000c000b */
[----:B01----:R-:W-:Y:S01]  /*151c0*/  ENDCOLLECTIVE ;  /* 0x000000000000791b */ /* 0x003fe20003800000 */
.L_x_575:
[----:B------:R-:W-:Y:S02]  /*151d0*/  ULDC UR4, c[0x0][0xc14] ;  /* 0x0003050000047ab9 */ /* 0x000fe40000000800 */
[----:B------:R-:W-:-:S13]  /*151e0*/  ISETP.GE.OR P1, PT, R7, UR4, !P0 ;  /* 0x0000000407007c0c */ /* 0x000fda000c726670 */
[----:B------:R-:W0:Y:S01]  /*151f0*/  @!P1 LDC.64 R2, c[0x0][0xc58] ;  /* 0x00031600ff029b82 */ /* 0x000e220000000a00 */
[----:B------:R-:W-:Y:S02]  /*15200*/  IMAD.MOV.U32 R4, RZ, RZ, RZ ;  /* 0x000000ffff047224 */ /* 0x000fe400078e00ff */
[----:B------:R-:W-:Y:S02]  /*15210*/  IMAD.MOV.U32 R11, RZ, RZ, RZ ;  /* 0x000000ffff0b7224 */ /* 0x000fe400078e00ff */
[----:B------:R-:W-:Y:S02]  /*15220*/  IMAD.MOV.U32 R0, RZ, RZ, R14 ;  /* 0x000000ffff007224 */ /* 0x000fe400078e000e */
[----:B0-----:R-:W-:-:S06]  /*15230*/  @!P1 IMAD.WIDE R2, R7, 0x4, R2 ;  /* 0x0000000407029825 */ /* 0x001fcc00078e0202 */
[----:B------:R-:W2:Y:S01]  /*15240*/  @!P1 LDG.E R2, desc[UR42][R2.64] ;  /* 0x0000002a02029981 */ /* 0x000ea2000c1e1900 */
[C---:B------:R-:W-:Y:S02]  /*15250*/  ISETP.GE.U32.AND P2, PT, R8.reuse, 0x2, PT ;  /* 0x000000020800780c */ /* 0x040fe40003f46070 */
[C---:B------:R-:W-:Y:S02]  /*15260*/  ISETP.GE.U32.AND P3, PT, R8.reuse, 0x4, PT ;  /* 0x000000040800780c */ /* 0x040fe40003f66070 */
[C---:B------:R-:W-:Y:S02]  /*15270*/  ISETP.GE.U32.AND P4, PT, R8.reuse, 0x8, PT ;  /* 0x000000080800780c */ /* 0x040fe40003f86070 */
[C---:B------:R-:W-:Y:S01]  /*15280*/  ISETP.GE.U32.AND P5, PT, R8.reuse, 0x10, PT ;  /* 0x000000100800780c */ /* 0x040fe20003fa6070 */
[----:B--2---:R-:W-:Y:S01]  /*15290*/  @!P1 IMAD.MOV.U32 R4, RZ, RZ, R2 ;  /* 0x000000ffff049224 */ /* 0x004fe200078e0002 */
[----:B------:R-:W-:-:S04]  /*152a0*/  ISETP.NE.AND P1, PT, R8, RZ, PT ;  /* 0x000000ff0800720c */ /* 0x000fc80003f25270 */
[----:B------:R-:W-:-:S09]  /*152b0*/  MOV R13, R4 ;  /* 0x00000004000d7202 */ /* 0x000fd20000000f00 */
[----:B------:R-:W-:Y:S05]  /*152c0*/  WARPSYNC.COLLECTIVE R15, `(.L_x_576) ;  /* 0x000000000f087348 */ /* 0x000fea0003c00000 */
[----:B------:R0:W1:Y:S02]  /*152d0*/  SHFL.UP P6, R14, R13, R12, R11 ;  /* 0x0400000c0d0e7389 */ /* 0x00006400000c000b */
[----:B01----:R-:W-:Y:S01]  /*152e0*/  ENDCOLLECTIVE ;  /* 0x000000000000791b */ /* 0x003fe20003800000 */
.L_x_576:
[----:B------:R-:W-:Y:S01]  /*152f0*/  IMAD.MOV.U32 R12, RZ, RZ, 0x2 ;  /* 0x00000002ff0c7424 */ /* 0x000fe200078e00ff */
[----:B------:R-:W-:-:S05]  /*15300*/  SEL R7, R14, RZ, P1 ;  /* 0x000000ff0e077207 */ /* 0x000fca0000800000 */
[----:B------:R-:W-:-:S04]  /*15310*/  IMAD.IADD R6, R4, 0x1, R7 ;  /* 0x0000000104067824 */ /* 0x000fc800078e0207 */
[----:B------:R-:W-:-:S07]  /*15320*/  IMAD.MOV.U32 R13, RZ, RZ, R6 ;  /* 0x000000ffff0d7224 */ /* 0x000fce00078e0006 */
[----:B------:R-:W-:Y:S05]  /*15330*/  WARPSYNC.COLLECTIVE R15, `(.L_x_577) ;  /* 0x000000000f087348 */ /* 0x000fea0003c00000 */
[----:B------:R0:W1:Y:S02]  /*15340*/  SHFL.UP P6, R14, R13, R12, R11 ;  /* 0x0400000c0d0e7389 */ /* 0x00006400000c000b */
[----:B01----:R-:W-:Y:S01]  /*15350*/  ENDCOLLECTIVE ;  /* 0x000000000000791b */ /* 0x003fe20003800000 */
.L_x_577:
[----:B------:R-:W-:Y:S01]  /*15360*/  IMAD.MOV.U32 R12, RZ, RZ, 0x4 ;  /* 0x00000004ff0c7424 */ /* 0x000fe200078e00ff */
[----:B------:R-:W-:-:S05]  /*15370*/  SEL R7, R14, RZ, P2 ;  /* 0x000000ff0e077207 */ /* 0x000fca0001000000 */
[----:B------:R-:W-:-:S04]  /*15380*/  IMAD.IADD R7, R6, 0x1, R7 ;  /* 0x0000000106077824 */ /* 0x000fc800078e0207 */
[----:B------:R-:W-:-:S07]  /*15390*/  IMAD.MOV.U32 R13, RZ, RZ, R7 ;  /* 0x000000ffff0d7224 */ /* 0x000fce00078e0007 */
[----:B------:R-:W-:Y:S05]  /*153a0*/  WARPSYNC.COLLECTIVE R15, `(.L_x_578) ;  /* 0x000000000f087348 */ /* 0x000fea0003c00000 */
[----:B------:R0:W1:Y:S02]  /*153b0*/  SHFL.UP P6, R14, R13, R12, R11 ;  /* 0x0400000c0d0e7389 */ /* 0x00006400000c000b */
[----:B01----:R-:W-:Y:S01]  /*153c0*/  ENDCOLLECTIVE ;  /* 0x000000000000791b */ /* 0x003fe20003800000 */
.L_x_578:
[----:B------:R-:W-:Y:S01]  /*153d0*/  IMAD.MOV.U32 R12, RZ, RZ, 0x8 ;  /* 0x00000008ff0c7424 */ /* 0x000fe200078e00ff */
[----:B------:R-:W-:-:S05]  /*153e0*/  SEL R2, R14, RZ, P3 ;  /* 0x000000ff0e027207 */ /* 0x000fca0001800000 */
[----:B------:R-:W-:-:S04]  /*153f0*/  IMAD.IADD R2, R7, 0x1, R2 ;  /* 0x0000000107027824 */ /* 0x000fc800078e0202 */
[----:B------:R-:W-:-:S07]  /*15400*/  IMAD.MOV.U32 R13, RZ, RZ, R2 ;  /* 0x000000ffff0d7224 */ /* 0x000fce00078e0002 */
[----:B------:R-:W-:Y:S05]  /*15410*/  WARPSYNC.COLLECTIVE R15, `(.L_x_579) ;  /* 0x000000000f087348 */ /* 0x000fea0003c00000 */
[----:B------:R0:W1:Y:S02]  /*15420*/  SHFL.UP P6, R14, R13, R12, R11 ;  /* 0x0400000c0d0e7389 */ /* 0x00006400000c000b */
[----:B01----:R-:W-:Y:S01]  /*15430*/  ENDCOLLECTIVE ;  /* 0x000000000000791b */ /* 0x003fe20003800000 */
.L_x_579:
[----:B------:R-:W-:Y:S01]  /*15440*/  IMAD.MOV.U32 R12, RZ, RZ, 0x10 ;  /* 0x00000010ff0c7424 */ /* 0x000fe200078e00ff */
[----:B------:R-:W-:-:S05]  /*15450*/  SEL R3, R14, RZ, P4 ;  /* 0x000000ff0e037207 */ /* 0x000fca0002000000 */
[----:B------:R-:W-:-:S04]  /*15460*/  IMAD.IADD R3, R2, 0x1, R3 ;  /* 0x0000000102037824 */ /* 0x000fc800078e0203 */
[----:B------:R-:W-:-:S07]  /*15470*/  IMAD.MOV.U32 R13, RZ, RZ, R3 ;  /* 0x000000ffff0d7224 */ /* 0x000fce00078e0003 */
[----:B------:R-:W-:Y:S05]  /*15480*/  WARPSYNC.COLLECTIVE R15, `(.L_x_580) ;  /* 0x000000000f087348 */ /* 0x000fea0003c00000 */
[----:B------:R0:W1:Y:S02]  /*15490*/  SHFL.UP P6, R14, R13, R12, R11 ;  /* 0x0400000c0d0e7389 */ /* 0x00006400000c000b */
[----:B01----:R-:W-:Y:S01]  /*154a0*/  ENDCOLLECTIVE ;  /* 0x000000000000791b */ /* 0x003fe20003800000 */
.L_x_580:
[----:B------:R-:W-:Y:S02]  /*154b0*/  IMAD.MOV.U32 R12, RZ, RZ, 0x1f ;  /* 0x0000001fff0c7424 */ /* 0x000fe400078e00ff */
[----:B------:R-:W-:Y:S01]  /*154c0*/  IMAD.MOV.U32 R11, RZ, RZ, 0x1f ;  /* 0x0000001fff0b7424 */ /* 0x000fe200078e00ff */
[----:B------:R-:W-:-:S05]  /*154d0*/  SEL R2, R14, RZ, P5 ;  /* 0x000000ff0e027207 */ /* 0x000fca0002800000 */
[----:B------:R-:W-:-:S04]  /*154e0*/  IMAD.IADD R2, R3, 0x1, R2 ;  /* 0x0000000103027824 */ /* 0x000fc800078e0202 */
[----:B------:R-:W-:-:S07]  /*154f0*/  IMAD.MOV.U32 R13, RZ, RZ, R2 ;  /* 0x000000ffff0d7224 */ /* 0x000fce00078e0002 */
[----:B------:R-:W-:Y:S05]  /*15500*/  WARPSYNC.COLLECTIVE R15, `(.L_x_581) ;  /* 0x000000000f087348 */ /* 0x000fea0003c00000 */
[----:B------:R0:W1:Y:S02]  /*15510*/  SHFL.IDX P6, R14, R13, R12, R11 ;  /* 0x0000000c0d0e7389 */ /* 0x00006400000c000b */
[----:B01----:R-:W-:Y:S01]  /*15520*/  ENDCOLLECTIVE ;  /* 0x000000000000791b */ /* 0x003fe20003800000 */
.L_x_581:
[----:B------:R-:W-:Y:S05]  /*15530*/  BRA `(.L_x_582) ;  /* 0xffffffe000487947 */ /* 0x000fea000383ffff */
.L_x_497:
[----:B------:R-:W-:Y:S01]  /*15540*/  BSSY B0, `(.L_x_583) ;  /* 0x0000008000007945 */ /* 0x000fe20003800000 */
[----:B-----5:R-:W-:Y:S02]  /*15550*/  IMAD.MOV.U32 R13, RZ, RZ, R4 ;  /* 0x000000ffff0d7224 */ /* 0x020fe400078e0004 */
[----:B------:R-:W-:Y:S02]  /*15560*/  IMAD.MOV.U32 R12, RZ, RZ, 0x1 ;  /* 0x00000001ff0c7424 */ /* 0x000fe400078e00ff */
[----:B------:R-:W-:Y:S02]  /*15570*/  IMAD.MOV.U32 R11, RZ, RZ, RZ ;  /* 0x000000ffff0b7224 */ /* 0x000fe400078e00ff */
[----:B------:R-:W-:-:S07]  /*15580*/  IMAD.MOV.U32 R15, RZ, RZ, -0x1 ;  /* 0xffffffffff0f7424 */ /* 0x000fce00078e00ff */
[----:B0-----:R-:W-:Y:S05]  /*15590*/  WARPSYNC.COLLECTIVE R15, `(.L_x_584) ;  /* 0x000000000f087348 */ /* 0x001fea0003c00000 */
[----:B------:R1:W2:Y:S02]  /*155a0*/  SHFL.UP P6, R14, R13, R12, R11 ;  /* 0x0400000c0d0e7389 */ /* 0x0002a400000c000b */
[----:B012---:R-:W-:Y:S01]  /*155b0*/  ENDCOLLECTIVE ;  /* 0x000000000000791b */ /* 0x007fe20003800000 */
.L_x_584:
[----:B------:R-:W-:Y:S05]  /*155c0*/  BSYNC B0 ;  /* 0x0000000000007941 */ /* 0x000fea0003800000 */
.L_x_583:
[----:B------:R-:W-:Y:S01]  /*155d0*/  SEL R13, R14, RZ, P1 ;  /* 0x000000ff0e0d7207 */ /* 0x000fe20000800000 */
[----:B------:R-:W-:Y:S02]  /*155e0*/  IMAD.MOV.U32 R12, RZ, RZ, 0x2 ;  /* 0x00000002ff0c7424 */ /* 0x000fe400078e00ff */
[----:B------:R-:W-:Y:S02]  /*155f0*/  IMAD.MOV.U32 R11, RZ, RZ, RZ ;  /* 0x000000ffff0b7224 */ /* 0x000fe400078e00ff */
[----:B------:R-:W-:Y:S02]  /*15600*/  IMAD.IADD R13, R4, 0x1, R13 ;  /* 0x00000001040d7824 */ /* 0x000fe400078e020d */
[----:B------:R-:W-:-:S07]  /*15610*/  IMAD.MOV.U32 R15, RZ, RZ, -0x1 ;  /* 0xffffffffff0f7424 */ /* 0x000fce00078e00ff */
[----:B------:R-:W-:Y:S05]  /*15620*/  WARPSYNC.COLLECTIVE R15, `(.L_x_585) ;  /* 0x000000000f087348 */ /* 0x000fea0003c00000 */
[----:B------:R0:W1:Y:S02]  /*15630*/  SHFL.UP P6, R14, R13, R12, R11 ;  /* 0x0400000c0d0e7389 */ /* 0x00006400000c000b */
[----:B01----:R-:W-:Y:S01]  /*15640*/  ENDCOLLECTIVE ;  /* 0x000000000000791b */ /* 0x003fe20003800000 */
.L_x_585:
[----:B------:R-:W-:Y:S01]  /*15650*/  IMAD.MOV.U32 R12, RZ, RZ, 0x4 ;  /* 0x00000004ff0c7424 */ /* 0x000fe200078e00ff */
[----:B------:R-:W-:-:S05]  /*15660*/  SEL R2, R14, RZ, P2 ;  /* 0x000000ff0e027207 */ /* 0x000fca0001000000 */
[----:B------:R-:W-:-:S04]  /*15670*/  IMAD.IADD R2, R13, 0x1, R2 ;  /* 0x000000010d027824 */ /* 0x000fc800078e0202 */
[----:B------:R-:W-:-:S07]  /*15680*/  IMAD.MOV.U32 R13, RZ, RZ, R2 ;  /* 0x000000ffff0d7224 */ /* 0x000fce00078e0002 */
[----:B------:R-:W-:Y:S05]  /*15690*/  WARPSYNC.COLLECTIVE R15, `(.L_x_586) ;  /* 0x000000000f087348 */ /* 0x000fea0003c00000 */
[----:B------:R0:W1:Y:S02]  /*156a0*/  SHFL.UP P6, R14, R13, R12, R11 ;  /* 0x0400000c0d0e7389 */ /* 0x00006400000c000b */
[----:B01----:R-:W-:Y:S01]  /*156b0*/  ENDCOLLECTIVE ;  /* 0x000000000000791b */ /* 0x003fe20003800000 */
.L_x_586:
[----:B------:R-:W-:Y:S01]  /*156c0*/  IMAD.MOV.U32 R12, RZ, RZ, 0x8 ;  /* 0x00000008ff0c7424 */ /* 0x000fe200078e00ff */
[----:B------:R-:W-:-:S05]  /*156d0*/  SEL R3, R14, RZ, P3 ;  /* 0x000000ff0e037207 */ /* 0x000fca0001800000 */
[----:B------:R-:W-:-:S04]  /*156e0*/  IMAD.IADD R3, R2, 0x1, R3 ;  /* 0x0000000102037824 */ /* 0x000fc800078e0203 */
[----:B------:R-:W-:-:S07]  /*156f0*/  IMAD.MOV.U32 R13, RZ, RZ, R3 ;  /* 0x000000ffff0d7224 */ /* 0x000fce00078e0003 */
[----:B------:R-:W-:Y:S05]  /*15700*/  WARPSYNC.COLLECTIVE R15, `(.L_x_587) ;  /* 0x000000000f087348 */ /* 0x000fea0003c00000 */
[----:B------:R0:W1:Y:S02]  /*15710*/  SHFL.UP P6, R14, R13, R12, R11 ;  /* 0x0400000c0d0e7389 */ /* 0x00006400000c000b */
[----:B01----:R-:W-:Y:S01]  /*15720*/  ENDCOLLECTIVE ;  /* 0x000000000000791b */ /* 0x003fe20003800000 */
.L_x_587:
[----:B------:R-:W-:Y:S01]  /*15730*/  IMAD.MOV.U32 R12, RZ, RZ, 0x10 ;  /* 0x00000010ff0c7424 */ /* 0x000fe200078e00ff */
[----:B------:R-:W-:-:S05]  /*15740*/  SEL R6, R14, RZ, P4 ;  /* 0x000000ff0e067207 */ /* 0x000fca0002000000 */
[----:B------:R-:W-:-:S04]  /*15750*/  IMAD.IADD R6, R3, 0x1, R6 ;  /* 0x0000000103067824 */ /* 0x000fc800078e0206 */
[----:B------:R-:W-:-:S07]  /*15760*/  IMAD.MOV.U32 R13, RZ, RZ, R6 ;  /* 0x000000ffff0d7224 */ /* 0x000fce00078e0006 */
[----:B------:R-:W-:Y:S05]  /*15770*/  WARPSYNC.COLLECTIVE R15, `(.L_x_588) ;  /* 0x000000000f087348 */ /* 0x000fea0003c00000 */
[----:B------:R0:W1:Y:S02]  /*15780*/  SHFL.UP P6, R14, R13, R12, R11 ;  /* 0x0400000c0d0e7389 */ /* 0x00006400000c000b */
[----:B01----:R-:W-:Y:S01]  /*15790*/  ENDCOLLECTIVE ;  /* 0x000000000000791b */ /* 0x003fe20003800000 */
.L_x_588:
        /* <DEDUP_REMOVED lines=8> */
.L_x_589:
[----:B------:R-:W-:Y:S05]  /*15820*/  BRA `(.L_x_590) ;  /* 0xffffffe000287947 */ /* 0x000fea000383ffff */
.L_x_499:
[----:B------:R-:W-:Y:S01]  /*15830*/  BSSY B0, `(.L_x_591) ;  /* 0x0000006000007945 */ /* 0x000fe20003800000 */
[----:B------:R-:W-:Y:S01]  /*15840*/  PLOP3.LUT P6, PT, P6, PT, PT, 0x8, 0x0 ;  /* 0x000000000000781c */ /* 0x000fe200037ce170 */
[----:B------:R-:W-:-:S12]  /*15850*/  IMAD.MOV.U32 R15, RZ, RZ, -0x1 ;  /* 0xffffffffff0f7424 */ /* 0x000fd800078e00ff */
[----:B0-----:R-:W-:Y:S05]  /*15860*/  WARPSYNC.COLLECTIVE R15, `(.L_x_592) ;  /* 0x000000000f087348 */ /* 0x001fea0003c00000 */
[----:B------:R-:W-:Y:S01]  /*15870*/  VOTE.ANY R14, PT, P6 ;  /* 0x00000000000e7806 */ /* 0x000fe200030e0100 */
[----:B0-----:R-:W-:Y:S06]  /*15880*/  ENDCOLLECTIVE ;  /* 0x000000000000791b */ /* 0x001fec0003800000 */
.L_x_592:
[----:B------:R-:W-:Y:S05]  /*15890*/  BSYNC B0 ;  /* 0x0000000000007941 */ /* 0x000fea0003800000 */
.L_x_591:
[----:B------:R-:W-:Y:S02]  /*158a0*/  IMAD.MOV.U32 R3, RZ, RZ, R14 ;  /* 0x000000ffff037224 */ /* 0x000fe400078e000e */
[----:B------:R-:W-:Y:S02]  /*158b0*/  IMAD.MOV.U32 R13, RZ, RZ, R4 ;  /* 0x000000ffff0d7224 */ /* 0x000fe400078e0004 */
[----:B------:R-:W0:Y:S01]  /*158c0*/  POPC R0, R3 ;  /* 0x0000000300007309 */ /* 0x000e220000000000 */
[----:B------:R-:W-:Y:S02]  /*158d0*/  IMAD.MOV.U32 R11, RZ, RZ, 0x1f ;  /* 0x0000001fff0b7424 */ /* 0x000fe400078e00ff */
[----:B------:R-:W-:Y:S02]  /*158e0*/  IMAD.MOV.U32 R15, RZ, RZ, -0x1 ;  /* 0xffffffffff0f7424 */ /* 0x000fe400078e00ff */
[----:B0-----:R-:W-:-:S07]  /*158f0*/  IMAD.MOV.U32 R12, RZ, RZ, R0 ;  /* 0x000000ffff0c7224 */ /* 0x001fce00078e0000 */
[----:B------:R-:W-:Y:S05]  /*15900*/  WARPSYNC.COLLECTIVE R15, `(.L_x_593) ;  /* 0x000000000f087348 */ /* 0x000fea0003c00000 */
[----:B------:R0:W1:Y:S02]  /*15910*/  SHFL.IDX P6, R14, R13, R12, R11 ;  /* 0x0000000c0d0e7389 */ /* 0x00006400000c000b */
[----:B01----:R-:W-:Y:S01]  /*15920*/  ENDCOLLECTIVE ;  /* 0x000000000000791b */ /* 0x003fe20003800000 */
.L_x_593:
[----:B------:R-:W-:Y:S01]  /*15930*/  IMAD.MOV.U32 R4, RZ, RZ, R14 ;  /* 0x000000ffff047224 */ /* 0x000fe200078e000e */
[----:B------:R-:W-:Y:S06]  /*15940*/  BRA `(.L_x_594) ;  /* 0xffffffe000187947 */ /* 0x000fec000383ffff */
.L_x_501:
[----:B------:R-:W-:Y:S01]  /*15950*/  BSSY B0, `(.L_x_595) ;  /* 0x0000007000007945 */ /* 0x000fe20003800000 */
[----:B------:R-:W-:Y:S02]  /*15960*/  IMAD.MOV.U32 R13, RZ, RZ, R2 ;  /* 0x000000ffff0d7224 */ /* 0x000fe400078e0002 */
[----:B------:R-:W-:Y:S02]  /*15970*/  IMAD.MOV.U32 R11, RZ, RZ, 0x1f ;  /* 0x0000001fff0b7424 */ /* 0x000fe400078e00ff */
[----:B------:R-:W-:-:S07]  /*15980*/  IMAD.MOV.U32 R15, RZ, RZ, -0x1 ;  /* 0xffffffffff0f7424 */ /* 0x000fce00078e00ff */
[----:B012---:R-:W-:Y:S05]  /*15990*/  WARPSYNC.COLLECTIVE R15, `(.L_x_596) ;  /* 0x000000000f087348 */ /* 0x007fea0003c00000 */
[----:B------:R3:W4:Y:S02]  /*159a0*/  SHFL.IDX P6, R14, R13, R12, R11 ;  /* 0x0000000c0d0e7389 */ /* 0x00072400000c000b */
[----:B01234-:R-:W-:Y:S01]  /*159b0*/  ENDCOLLECTIVE ;  /* 0x000000000000791b */ /* 0x01ffe20003800000 */
.L_x_596:
[----:B------:R-:W-:Y:S05]  /*159c0*/  BSYNC B0 ;  /* 0x0000000000007941 */ /* 0x000fea0003800000 */
.L_x_595:
[----:B------:R-:W-:Y:S05]  /*159d0*/  BRA `(.L_x_500) ;  /* 0xffffffe000107947 */ /* 0x000fea000383ffff */
.L_x_505:
[----:B0-----:R0:W1:Y:S02]  /*159e0*/  SYNCS.PHASECHK.TRANS64.TRYWAIT P0, [R8+URZ+0x13220], R0 ;  /* 0x01322000080075a7 */ /* 0x001064000800017f */
[----:B-1----:R-:W-:Y:S05]  /*159f0*/  @!P0 NANOSLEEP.SYNCS 0x989680 ;  /* 0x009896800000895d */ /* 0x002fea0003900000 */
[----:B------:R-:W1:Y:S02]  /*15a00*/  @!P0 SYNCS.PHASECHK.TRANS64 P0, [R8+URZ+0x13220], R0 ;  /* 0x01322000080085a7 */ /* 0x000e64000800007f */
[----:B-1----:R-:W-:Y:S05]  /*15a10*/  @!P0 BRA `(.L_x_505) ;  /* 0xfffffffc00f08947 */ /* 0x002fea000383ffff */
[----:B------:R-:W-:Y:S05]  /*15a20*/  BRA `(.L_x_597) ;  /* 0xffffffe000fc7947 */ /* 0x000fea000383ffff */
.L_x_506:
        /* <DEDUP_REMOVED lines=11> */
.L_x_599:
[----:B------:R-:W-:Y:S05]  /*15ae0*/  BSYNC B0 ;  /* 0x0000000000007941 */ /* 0x000fea0003800000 */
.L_x_598:
[----:B------:R-:W-:Y:S05]  /*15af0*/  BRA `(.L_x_600) ;  /* 0xffffffe000e47947 */ /* 0x000fea000383ffff */
.L_x_507:
[----:B------:R-:W-:Y:S01]  /*15b00*/  BSSY B0, `(.L_x_601) ;  /* 0x0000006000007945 */ /* 0x000fe20003800000 */
[----:B------:R-:W-:-:S07]  /*15b10*/  IMAD.MOV.U32 R15, RZ, RZ, -0x1 ;  /* 0xffffffffff0f7424 */ /* 0x000fce00078e00ff */
[----:B0-----:R-:W-:Y:S05]  /*15b20*/  WARPSYNC.COLLECTIVE R15, `(.L_x_602) ;  /* 0x000000000f0c7348 */ /* 0x001fea0003c00000 */
[----:B------:R-:W-:Y:S02]  /*15b30*/  ELECT P6, UR62, PT ;  /* 0x00000000003e782f */ /* 0x000fe400038c0000 */
[----:B------:R-:W-:Y:S01]  /*15b40*/  MOV R14, UR62 ;  /* 0x0000003e000e7c02 */ /* 0x000fe20008000f00 */
[----:B0-----:R-:W-:Y:S10]  /*15b50*/  ENDCOLLECTIVE ;  /* 0x000000000000791b */ /* 0x001ff40003800000 */
.L_x_602:
[----:B------:R-:W-:Y:S05]  /*15b60*/  BSYNC B0 ;  /* 0x0000000000007941 */ /* 0x000fea0003800000 */
.L_x_601:
[----:B------:R-:W-:Y:S05]  /*15b70*/  BRA `(.L_x_603) ;  /* 0xffffffe000d87947 */ /* 0x000fea000383ffff */
.L_x_509:
[----:B0-----:R0:W1:Y:S02]  /*15b80*/  SYNCS.PHASECHK.TRANS64.TRYWAIT P1, [R6+URZ], R3 ;  /* 0x00000003060075a7 */ /* 0x001064000802017f */
[----:B-1----:R-:W-:Y:S05]  /*15b90*/  @!P1 NANOSLEEP.SYNCS 0x989680 ;  /* 0x009896800000995d */ /* 0x002fea0003900000 */
[----:B------:R-:W1:Y:S02]  /*15ba0*/  @!P1 SYNCS.PHASECHK.TRANS64 P1, [R6+URZ], R3 ;  /* 0x00000003060095a7 */ /* 0x000e64000802007f */
[----:B-1----:R-:W-:Y:S05]  /*15bb0*/  @!P1 BRA `(.L_x_509) ;  /* 0xfffffffc00f09947 */ /* 0x002fea000383ffff */
[----:B------:R-:W-:Y:S05]  /*15bc0*/  BRA `(.L_x_604) ;  /* 0xffffffe4000c7947 */ /* 0x000fea000383ffff */
.L_x_510:
[----:B-1----:R1:W2:Y:S02]  /*15bd0*/  SYNCS.PHASECHK.TRANS64.TRYWAIT P1, [R7+URZ], R0 ;  /* 0x00000000070075a7 */ /* 0x0022a4000802017f */
[----:B--2---:R-:W-:Y:S05]  /*15be0*/  @!P1 NANOSLEEP.SYNCS 0x989680 ;  /* 0x009896800000995d */ /* 0x004fea0003900000 */
[----:B------:R-:W2:Y:S02]  /*15bf0*/  @!P1 SYNCS.PHASECHK.TRANS64 P1, [R7+URZ], R0 ;  /* 0x00000000070095a7 */ /* 0x000ea4000802007f */
[----:B--2---:R-:W-:Y:S05]  /*15c00*/  @!P1 BRA `(.L_x_510) ;  /* 0xfffffffc00f09947 */ /* 0x004fea000383ffff */
[----:B------:R-:W-:Y:S05]  /*15c10*/  BRA `(.L_x_605) ;  /* 0xffffffe400007947 */ /* 0x000fea000383ffff */
.L_x_512:
[----:B--2---:R2:W3:Y:S02]  /*15c20*/  SYNCS.PHASECHK.TRANS64.TRYWAIT P1, [R2+URZ+0x13260], R3 ;  /* 0x01326003020075a7 */ /* 0x0044e4000802017f */
[----:B---3--:R-:W-:Y:S05]  /*15c30*/  @!P1 NANOSLEEP.SYNCS 0x989680 ;  /* 0x009896800000995d */ /* 0x008fea0003900000 */
[----:B------:R-:W3:Y:S02]  /*15c40*/  @!P1 SYNCS.PHASECHK.TRANS64 P1, [R2+URZ+0x13260], R3 ;  /* 0x01326003020095a7 */ /* 0x000ee4000802007f */
[----:B---3--:R-:W-:Y:S05]  /*15c50*/  @!P1 BRA `(.L_x_512) ;  /* 0xfffffffc00f09947 */ /* 0x008fea000383ffff */
[----:B------:R-:W-:Y:S05]  /*15c60*/  BRA `(.L_x_606) ;  /* 0xffffffe400007947 */ /* 0x000fea000383ffff */
.L_x_514:
[----:B---3--:R3:W4:Y:S02]  /*15c70*/  SYNCS.PHASECHK.TRANS64.TRYWAIT P1, [R5+URZ+0x13260], R0 ;  /* 0x01326000050075a7 */ /* 0x008724000802017f */
[----:B----4-:R-:W-:Y:S05]  /*15c80*/  @!P1 NANOSLEEP.SYNCS 0x989680 ;  /* 0x009896800000995d */ /* 0x010fea0003900000 */
[----:B------:R-:W4:Y:S02]  /*15c90*/  @!P1 SYNCS.PHASECHK.TRANS64 P1, [R5+URZ+0x13260], R0 ;  /* 0x01326000050095a7 */ /* 0x000f24000802007f */
[----:B----4-:R-:W-:Y:S05]  /*15ca0*/  @!P1 BRA `(.L_x_514) ;  /* 0xfffffffc00f09947 */ /* 0x010fea000383ffff */
[----:B------:R-:W-:Y:S05]  /*15cb0*/  BRA `(.L_x_607) ;  /* 0xffffffe400007947 */ /* 0x000fea000383ffff */
.L_x_516:
[----:B----4-:R4:W0:Y:S02]  /*15cc0*/  SYNCS.PHASECHK.TRANS64.TRYWAIT P0, [R2+URZ+0x13280], R3 ;  /* 0x01328003020075a7 */ /* 0x010824000800017f */
[----:B0-----:R-:W-:Y:S05]  /*15cd0*/  @!P0 NANOSLEEP.SYNCS 0x989680 ;  /* 0x009896800000895d */ /* 0x001fea0003900000 */
[----:B------:R-:W0:Y:S02]  /*15ce0*/  @!P0 SYNCS.PHASECHK.TRANS64 P0, [R2+URZ+0x13280], R3 ;  /* 0x01328003020085a7 */ /* 0x000e24000800007f */
[----:B0-----:R-:W-:Y:S05]  /*15cf0*/  @!P0 BRA `(.L_x_516) ;  /* 0xfffffffc00f08947 */ /* 0x001fea000383ffff */
[----:B------:R-:W-:Y:S05]  /*15d00*/  BRA `(.L_x_517) ;  /* 0xffffffe000fc7947 */ /* 0x000fea000383ffff */
.L_x_608:
        /* <DEDUP_REMOVED lines=15> */
.L_x_2165:


//--------------------- .text._ZN7cutlass13device_kernelIN5flash11enable_sm90INS1_16FlashAttnFwdSm90INS1_25CollectiveMainloopFwdSm90ILi2EN4cute5tupleIJNS5_1CILi1EEES8_S8_EEENS6_IJNS7_ILi192EEENS7_ILi160EEENS7_ILi64EEEEEELi64ENS_12float_e4m3_tEfNS_4arch4Sm90ELb0ELb1ELb0ELb0ELb0ELb0ELb0ELb1ELb1ELb0ELb0ELb0EEENS1_21CollectiveEpilogueFwdINS6_IJSA_SC_SB_EEES9_NS_10bfloat16_tESG_Li384ELb0ELb0ELb0ELb1EEENS1_30DynamicPersistentTileSchedulerILi384ELi128ELb0ELb0ELb1EEEEEEEEEvNT_6ParamsE --------------------------
	.section	.text._ZN7cutlass13device_kernelIN5flash11enable_sm90INS1_16FlashAttnFwdSm90INS1_25CollectiveMainloopFwdSm90ILi2EN4cute5tupleIJNS5_1CILi1EEES8_S8_EEENS6_IJNS7_ILi192EEENS7_ILi160EEENS7_ILi64EEEEEELi64ENS_12float_e4m3_tEfNS_4arch4Sm90ELb0ELb1ELb0ELb0ELb0ELb0ELb0ELb1ELb1ELb0ELb0ELb0EEENS1_21CollectiveEpilogueFwdINS6_IJSA_SC_SB_EEES9_NS_10bfloat16_tESG_Li384ELb0ELb0ELb0ELb1EEENS1_30DynamicPersistentTileSchedulerILi384ELi128ELb0ELb0ELb1EEEEEEEEEvNT_6ParamsE,"ax",@progbits
	.align	128
.text._ZN7cutlass13device_kernelIN5flash11enable_sm90INS1_16FlashAttnFwdSm90INS1_25CollectiveMainloopFwdSm90ILi2EN4cute5tupleIJNS5_1CILi1EEES8_S8_EEENS6_IJNS7_ILi192EEENS7_ILi160EEENS7_ILi64EEEEEELi64ENS_12float_e4m3_tEfNS_4arch4Sm90ELb0ELb1ELb0ELb0ELb0ELb0ELb0ELb1ELb1ELb0ELb0ELb0EEENS1_21CollectiveEpilogueFwdINS6_IJSA_SC_SB_EEES9_NS_10bfloat16_tESG_Li384ELb0ELb0ELb0ELb1EEENS1_30DynamicPersistentTileSchedulerILi384ELi128ELb0ELb0ELb1EEEEEEEEEvNT_6ParamsE:
        .type           _ZN7cutlass13device_kernelIN5flash11enable_sm90INS1_16FlashAttnFwdSm90INS1_25CollectiveMainloopFwdSm90ILi2EN4cute5tupleIJNS5_1CILi1EEES8_S8_EEENS6_IJNS7_ILi192EEENS7_ILi160EEENS7_ILi64EEEEEELi64ENS_12float_e4m3_tEfNS_4arch4Sm90ELb0ELb1ELb0ELb0ELb0ELb0ELb0ELb1ELb1ELb0ELb0ELb0EEENS1_21CollectiveEpilogueFwdINS6_IJSA_SC_SB_EEES9_NS_10bfloat16_tESG_Li384ELb0ELb0ELb0ELb1EEENS1_30DynamicPersistentTileSchedulerILi384ELi128ELb0ELb0ELb1EEEEEEEEEvNT_6ParamsE,@function
        .size           _ZN7cutlass13device_kernelIN5flash11enable_sm90INS1_16FlashAttnFwdSm90INS1_25CollectiveMainloopFwdSm90ILi2EN4cute5tupleIJNS5_1CILi1EEES8_S8_EEENS6_IJNS7_ILi192EEENS7_ILi160EEENS7_ILi64EEEEEELi64ENS_12float_e4m3_tEfNS_4arch4Sm90ELb0ELb1ELb0ELb0ELb0ELb0ELb0ELb1ELb1ELb0ELb0ELb0EEENS1_21CollectiveEpilogueFwdINS6_IJSA_SC_SB_EEES9_NS_10bfloat16_tESG_Li384ELb0ELb0ELb0ELb1EEENS1_30DynamicPersistentTileSchedulerILi384ELi128ELb0ELb0ELb1EEEEEEEEEvNT_6ParamsE,(.L_x_2166 - _ZN7cutlass13device_kernelIN5flash11enable_sm90INS1_16FlashAttnFwdSm90INS1_25CollectiveMainloopFwdSm90ILi2EN4cute5tupleIJNS5_1CILi1EEES8_S8_EEENS6_IJNS7_ILi192EEENS7_ILi160EEENS7_ILi64EEEEEELi64ENS_12float_e4m3_tEfNS_4arch4Sm90ELb0ELb1ELb0ELb0ELb0ELb0ELb0ELb1ELb1ELb0ELb0ELb0EEENS1_21CollectiveEpilogueFwdINS6_IJSA_SC_SB_EEES9_NS_10bfloat16_tESG_Li384ELb0ELb0ELb0ELb1EEENS1_30DynamicPersistentTileSchedulerILi384ELi128ELb0ELb0ELb1EEEEEEEEEvNT_6ParamsE)
        .other          _ZN7cutlass13device_kernelIN5flash11enable_sm90INS1_16FlashAttnFwdSm90INS1_25CollectiveMainloopFwdSm90ILi2EN4cute5tupleIJNS5_1CILi1EEES8_S8_EEENS6_IJNS7_ILi192EEENS7_ILi160EEENS7_ILi64EEEEEELi64ENS_12float_e4m3_tEfNS_4arch4Sm90ELb0ELb1ELb0ELb0ELb0ELb0ELb0ELb1ELb1ELb0ELb0ELb0EEENS1_21CollectiveEpilogueFwdINS6_IJSA_SC_SB_EEES9_NS_10bfloat16_tESG_Li384ELb0ELb0ELb0ELb1EEENS1_30DynamicPersistentTileSchedulerILi384ELi128ELb0ELb0ELb1EEEEEEEEEvNT_6ParamsE,@"STO_CUDA_ENTRY STV_DEFAULT"
_ZN7cutlass13device_kernelIN5flash11enable_sm90INS1_16FlashAttnFwdSm90INS1_25CollectiveMainloopFwdSm90ILi2EN4cute5tupleIJNS5_1CILi1EEES8_S8_EEENS6_IJNS7_ILi192EEENS7_ILi160EEENS7_ILi64EEEEEELi64ENS_12float_e4m3_tEfNS_4arch4Sm90ELb0ELb1ELb0ELb0ELb0ELb0ELb0ELb1ELb1ELb0ELb0ELb0EEENS1_21CollectiveEpilogueFwdINS6_IJSA_SC_SB_EEES9_NS_10bfloat16_tESG_Li384ELb0ELb0ELb0ELb1EEENS1_30DynamicPersistentTileSchedulerILi384ELi128ELb0ELb0ELb1EEEEEEEEEvNT_6ParamsE:
[----:B------:R-:W1:Y:S02]  /*0000*/  LDC R1, c[0x0][0x28] ;  /* 0x00000a00ff017b82 */ /* 0x000e640000000800 */
[----:B-1----:R-:W-:Y:S01]  /*0010*/  VIADD R1, R1, 0xfffffff8 ;  /* 0xfffffff801017836 */ /* 0x002fe20000000000 */
[----:B------:R-:W1:Y:S01]  /*0020*/  S2R R3, SR_TID.X ;  /* 0x0000000000037919 */ /* 0x000e620000002100 */
[----:B------:R-:W-:Y:S01]  /*0030*/  ELECT P0, URZ, PT ;  /* 0x00000000003f782f */ /* 0x000fe20003800000 */
[----:B------:R-:W-:Y:S01]  /*0040*/  BSSY B0, `(.L_x_609) ;  /* 0x0000014000007945 */ /* 0x000fe20003800000 */
[----:B-1----:R-:W-:-:S05]  /*0050*/  SHF.R.U32.HI R28, RZ, 0x5, R3 ;  /* 0x00000005ff1c7819 */ /* 0x002fca0000011603 */
[----:B------:R-:W1:Y:S02]  /*0060*/  SHFL.IDX PT, R0, R28, RZ, 0x1f ;  /* 0x00001fff1c007589 */ /* 0x000e6400000e0000 */
[----:B-1----:R-:W-:Y:S02]  /*0070*/  ISETP.EQ.AND P0, PT, R0, RZ, P0 ;  /* 0x000000ff0000720c */ /* 0x002fe40000702270 */
[----:B------:R-:W-:-:S11]  /*0080*/  SHF.R.U32.HI R0, RZ, 0x7, R3 ;  /* 0x00000007ff007819 */ /* 0x000fd60000011603 */
[----:B------:R-:W-:Y:S05]  /*0090*/  @!P0 BRA `(.L_x_610) ;  /* 0x0000000000388947 */ /* 0x000fea0003800000 */
        /* <DEDUP_REMOVED lines=14> */
.L_x_610:
[----:B------:R-:W-:Y:S05]  /*0180*/  BSYNC B0 ;  /* 0x0000000000007941 */ /* 0x000fea0003800000 */
.L_x_609:
        /* <DEDUP_REMOVED lines=37> */
.L_x_611:
        /* <DEDUP_REMOVED lines=22> */
.L_x_612:
        /* <DEDUP_REMOVED lines=18> */
.L_x_613:
        /* <DEDUP_REMOVED lines=22> */
.L_x_614:
        /* <DEDUP_REMOVED lines=22> */
.L_x_615:
        /* <DEDUP_REMOVED lines=8> */
.L_x_617:
[----:B------:R-:W-:-:S08]  /*09a0*/  NOP ;  /* 0x0000000000007918 */ /* 0x000fd00000000000 */
[----:B------:R-:W1:Y:S02]  /*09b0*/  USETMAXREG.TRY_ALLOC.CTAPOOL UP0, 0xa0 ;  /* 0x000000a0000079c8 */ /* 0x000e640008000600 */
[----:B-1----:R-:W-:-:S13]  /*09c0*/  PLOP3.LUT P0, PT, PT, PT, UP0, 0x80, 0x0 ;  /* 0x000000000000781c */ /* 0x002fda0003f0f008 */
[----:B------:R-:W-:Y:S05]  /*09d0*/  @!P0 BRA `(.L_x_617) ;  /* 0xfffffffc00f08947 */ /* 0x000fea000383ffff */
[----:B------:R-:W1:Y:S08]  /*09e0*/  S2UR UR7, SR_CTAID.X ;  /* 0x00000000000779c3 */ /* 0x000e700000002500 */
[----:B------:R-:W-:Y:S08]  /*09f0*/  BAR.ARV 0x4, 0x200 ;  /* 0x0108000000007b1d */ /* 0x000ff00000002000 */
[----:B------:R-:W1:Y:S08]  /*0a00*/  LDC R0, c[0x0][0xda8] ;  /* 0x00036a00ff007b82 */ /* 0x000e700000000800 */
[----:B------:R-:W-:Y:S06]  /*0a10*/  BAR.ARV 0x8, 0x1a0 ;  /* 0x0206800000007b1d */ /* 0x000fec0000002000 */
[----:B-1----:R-:W-:-:S13]  /*0a20*/  ISETP.LE.AND P0, PT, R0, UR7, PT ;  /* 0x0000000700007c0c */ /* 0x002fda000bf03270 */
[----:B------:R-:W-:Y:S05]  /*0a30*/  @P0 EXIT ;  /* 0x000000000000094d */ /* 0x000fea0003800000 */
[----:B------:R-:W1:Y:S01]  /*0a40*/  S2R R2, SR_TID.X ;  /* 0x0000000000027919 */ /* 0x000e620000002100 */
[----:B------:R-:W2:Y:S01]  /*0a50*/  S2UR UR39, SR_CgaCtaId ;  /* 0x00000000002779c3 */ /* 0x000ea20000008800 */
[----:B------:R-:W-:Y:S01]  /*0a60*/  UMOV UR40, 0x400 ;  /* 0x0000040000287882 */ /* 0x000fe20000000000 */
[----:B------:R-:W-:Y:S01]  /*0a70*/  ULOP3.LUT UR47, UR46, 0x1, URZ, 0xfc, !UPT ;  /* 0x000000012e2f7892 */ /* 0x000fe2000f8efc3f */
[----:B------:R-:W-:Y:S01]  /*0a80*/  UMOV UR36, URZ ;  /* 0x0000003f00247c82 */ /* 0x000fe20008000000 */
[----:B------:R-:W-:Y:S01]  /*0a90*/  UMOV UR37, URZ ;  /* 0x0000003f00257c82 */ /* 0x000fe20008000000 */
[----:B------:R-:W-:-:S03]  /*0aa0*/  UMOV UR38, URZ ;  /* 0x0000003f00267c82 */ /* 0x000fc60008000000 */
[----:B------:R-:W3:Y:S01]  /*0ab0*/  S2UR UR6, SR_SWINHI ;  /* 0x00000000000679c3 */ /* 0x000ee20000002f00 */
[----:B--2---:R-:W-:Y:S01]  /*0ac0*/  ULEA UR40, UR39, UR40, 0x18 ;  /* 0x0000002827287291 */ /* 0x004fe2000f8ec03f */
[----:B-1----:R-:W-:-:S06]  /*0ad0*/  VIADD R0, R2, 0xffffff80 ;  /* 0xffffff8002007836 */ /* 0x002fcc0000000000 */
[----:B------:R-:W-:Y:S01]  /*0ae0*/  UMOV UR4, UR40 ;  /* 0x0000002800047c82 */ /* 0x000fe20008000000 */
[----:B---3--:R-:W-:Y:S01]  /*0af0*/  UMOV UR5, UR6 ;  /* 0x0000000600057c82 */ /* 0x008fe20008000000 */
[----:B------:R-:W-:Y:S01]  /*0b00*/  IMAD.U32 R156, RZ, RZ, UR4 ;  /* 0x00000004ff9c7e24 */ /* 0x000fe2000f8e00ff */
[----:B------:R-:W-:Y:S01]  /*0b10*/  UMOV UR4, UR7 ;  /* 0x0000000700047c82 */ /* 0x000fe20008000000 */
[----:B------:R-:W-:Y:S01]  /*0b20*/  SHF.R.S32.HI R3, RZ, 0x1f, R0 ;  /* 0x0000001fff037819 */ /* 0x000fe20000011400 */
[----:B------:R-:W-:-:S03]  /*0b30*/  IMAD.U32 R157, RZ, RZ, UR5 ;  /* 0x00000005ff9d7e24 */ /* 0x000fc6000f8e00ff */
[CC--:B------:R-:W-:Y:S02]  /*0b40*/  LEA.HI R2, R3.reuse, R0.reuse, RZ, 0x7 ;  /* 0x0000000003027211 */ /* 0x0c0fe400078f38ff */
[CC--:B------:R-:W-:Y:S02]  /*0b50*/  LEA.HI R4, R3.reuse, R0.reuse, RZ, 0x4 ;  /* 0x0000000003047211 */ /* 0x0c0fe400078f20ff */
[----:B------:R-:W-:Y:S02]  /*0b60*/  LOP3.LUT R5, R2, 0xffffff80, RZ, 0xc0, !PT ;  /* 0xffffff8002057812 */ /* 0x000fe400078ec0ff */
[----:B------:R-:W-:Y:S02]  /*0b70*/  SHF.R.S32.HI R7, RZ, 0x4, R4 ;  /* 0x00000004ff077819 */ /* 0x000fe40000011404 */
[----:B------:R-:W-:Y:S01]  /*0b80*/  LEA.HI R3, R3, R0, RZ, 0x5 ;  /* 0x0000000003037211 */ /* 0x000fe200078f28ff */
[----:B------:R-:W-:Y:S01]  /*0b90*/  IMAD.IADD R17, R0, 0x1, -R5 ;  /* 0x0000000100117824 */ /* 0x000fe200078e0a05 */
[----:B------:R-:W-:-:S02]  /*0ba0*/  LOP3.LUT R5, R4, 0x3fffff0, RZ, 0xc0, !PT ;  /* 0x03fffff004057812 */ /* 0x000fc400078ec0ff */
[----:B------:R-:W-:Y:S02]  /*0bb0*/  LEA.HI R4, R4, R7, RZ, 0x1 ;  /* 0x0000000704047211 */ /* 0x000fe400078f08ff */
[----:B------:R-:W-:Y:S01]  /*0bc0*/  SHF.R.S32.HI R6, RZ, 0x1f, R17 ;  /* 0x0000001fff067819 */ /* 0x000fe20000011411 */
[----:B------:R-:W-:Y:S01]  /*0bd0*/  IMAD.IADD R5, R0, 0x1, -R5 ;  /* 0x0000000100057824 */ /* 0x000fe200078e0a05 */
[----:B------:R-:W-:Y:S02]  /*0be0*/  SHF.R.S32.HI R0, RZ, 0x5, R3 ;  /* 0x00000005ff007819 */ /* 0x000fe40000011403 */
[----:B------:R-:W-:Y:S02]  /*0bf0*/  LEA.HI R8, R6, R17, RZ, 0x2 ;  /* 0x0000001106087211 */ /* 0x000fe400078f10ff */
[----:B------:R-:W-:Y:S01]  /*0c00*/  LOP3.LUT R4, R4, 0x1ffffffe, RZ, 0xc0, !PT ;  /* 0x1ffffffe04047812 */ /* 0x000fe200078ec0ff */
[----:B------:R-:W-:Y:S01]  /*0c10*/  IMAD R5, R0, 0x10, R5 ;  /* 0x0000001000057824 */ /* 0x000fe200078e0205 */
[----:B------:R-:W-:-:S02]  /*0c20*/  SHF.R.S32.HI R3, RZ, 0x2, R8 ;  /* 0x00000002ff037819 */ /* 0x000fc40000011408 */
[----:B------:R-:W-:Y:S01]  /*0c30*/  SHF.R.S32.HI R10, RZ, 0x1f, R8 ;  /* 0x0000001fff0a7819 */ /* 0x000fe20000011408 */
[----:B------:R-:W-:Y:S01]  /*0c40*/  IMAD.IADD R4, R7, 0x1, -R4 ;  /* 0x0000000107047824 */ /* 0x000fe200078e0a04 */
[----:B------:R-:W-:Y:S02]  /*0c50*/  SHF.R.S32.HI R2, RZ, 0x7, R2 ;  /* 0x00000007ff027819 */ /* 0x000fe40000011402 */
[----:B------:R-:W-:Y:S01]  /*0c60*/  LEA.HI R10, R10, R3, RZ, 0x3 ;  /* 0x000000030a0a7211 */ /* 0x000fe200078f18ff */
[----:B------:R-:W-:Y:S01]  /*0c70*/  IMAD R4, R5, 0x8, R4 ;  /* 0x0000000805047824 */ /* 0x000fe200078e0204 */
[----:B------:R-:W-:Y:S01]  /*0c80*/  LEA.HI R6, R6, R17, RZ, 0x5 ;  /* 0x0000001106067211 */ /* 0x000fe200078f28ff */
[----:B------:R-:W-:Y:S01]  /*0c90*/  IMAD.HI R0, R2, 0x55555556, RZ ;  /* 0x5555555602007827 */ /* 0x000fe200078e02ff */
[----:B------:R-:W-:Y:S02]  /*0ca0*/  LOP3.LUT R10, R10, 0xfffffff8, RZ, 0xc0, !PT ;  /* 0xfffffff80a0a7812 */ /* 0x000fe400078ec0ff */
[----:B------:R-:W-:-:S02]  /*0cb0*/  SHF.R.S32.HI R6, RZ, 0x5, R6 ;  /* 0x00000005ff067819 */ /* 0x000fc40000011406 */
[----:B------:R-:W-:Y:S01]  /*0cc0*/  LEA.HI R5, R0, R0, RZ, 0x1 ;  /* 0x0000000000057211 */ /* 0x000fe200078f08ff */
[----:B------:R-:W-:Y:S01]  /*0cd0*/  IMAD.IADD R7, R3, 0x1, -R10 ;  /* 0x0000000103077824 */ /* 0x000fe200078e0a0a */
[----:B------:R-:W-:Y:S01]  /*0ce0*/  LOP3.LUT R8, R8, 0x7ffffffc, RZ, 0xc0, !PT ;  /* 0x7ffffffc08087812 */ /* 0x000fe200078ec0ff */
[----:B------:R-:W-:Y:S02]  /*0cf0*/  IMAD.SHL.U32 R3, R4, 0x8, RZ ;  /* 0x0000000804037824 */ /* 0x000fe400078e00ff */
[----:B------:R-:W-:Y:S02]  /*0d00*/  IMAD R5, R5, -0x3, R2 ;  /* 0xfffffffd05057824 */ /* 0x000fe400078e0202 */
[----:B------:R-:W-:Y:S02]  /*0d10*/  IMAD R6, R6, 0x10, R7 ;  /* 0x0000001006067824 */ /* 0x000fe400078e0207 */
[----:B------:R-:W-:Y:S02]  /*0d20*/  IMAD.IADD R17, R17, 0x1, -R8 ;  /* 0x0000000111117824 */ /* 0x000fe400078e0a08 */
[----:B------:R-:W-:-:S02]  /*0d30*/  IMAD R0, R5, 0x40, R6 ;  /* 0x0000004005007824 */ /* 0x000fc400078e0206 */
[----:B------:R-:W-:-:S03]  /*0d40*/  IMAD.WIDE R156, R3, 0x2, R156 ;  /* 0x00000002039c7825 */ /* 0x000fc600078e029c */
[----:B------:R1:W-:Y:S04]  /*0d50*/  STL [R1], R0 ;  /* 0x0000000001007387 */ /* 0x0003e80000100800 */
.L_x_714:
[----:B------:R-:W-:Y:S01]  /*0d60*/  ULDC UR5, c[0x0][0xdd0] ;  /* 0x0003740000057ab9 */ /* 0x000fe20000000800 */
[----:B-1----:R-:W1:Y:S01]  /*0d70*/  LDC R0, c[0x0][0xde8] ;  /* 0x00037a00ff007b82 */ /* 0x002e620000000800 */
[----:B------:R-:W-:Y:S01]  /*0d80*/  UISETP.NE.AND UP0, UPT, UR5, 0x1, UPT ;  /* 0x000000010500788c */ /* 0x000fe2000bf05270 */
[----:B------:R-:W-:-:S10]  /*0d90*/  UMOV UR8, UR4 ;  /* 0x0000000400087c82 */ /* 0x000fd40008000000 */
[----:B------:R-:W-:Y:S01]  /*0da0*/  @UP0 ULDC UR6, c[0x0][0xdd4] ;  /* 0x0003750000060ab9 */ /* 0x000fe20000000800 */
[----:B------:R-:W-:Y:S01]  /*0db0*/  @UP0 ULDC UR9, c[0x0][0xdd8] ;  /* 0x0003760000090ab9 */ /* 0x000fe20000000800 */
[----:B------:R-:W-:-:S04]  /*0dc0*/  UIMAD.WIDE.U32 UR6, UR4, UR6, URZ ;  /* 0x00000006040672a5 */ /* 0x000fc8000f8e003f */
[----:B------:R-:W-:-:S04]  /*0dd0*/  @UP0 USHF.R.U32.HI UR8, URZ, UR9, UR7 ;  /* 0x000000093f080299 */ /* 0x000fc80008011607 */
[----:B------:R-:W-:Y:S02]  /*0de0*/  UIADD3 UR6, -UR8, URZ, URZ ;  /* 0x0000003f08067290 */ /* 0x000fe4000fffe13f */
[----:B-1----:R-:W-:Y:S02]  /*0df0*/  ISETP.LE.AND P0, PT, R0, UR8, PT ;  /* 0x0000000800007c0c */ /* 0x002fe4000bf03270 */
[----:B------:R-:W-:-:S11]  /*0e00*/  UIMAD UR7, UR5, UR6, UR4 ;  /* 0x00000006050772a4 */ /* 0x000fd6000f8e0204 */
[----:B--234-:R-:W-:Y:S05]  /*0e10*/  @!P0 BRA `(.L_x_618) ;  /* 0x0000000000208947 */ /* 0x01cfea0003800000 */
[----:B------:R-:W-:Y:S01]  /*0e20*/  ULDC UR6, c[0x0][0xddc] ;  /* 0x0003770000067ab9 */ /* 0x000fe20000000800 */
[----:B------:R-:W-:Y:S01]  /*0e30*/  UMOV UR49, UR7 ;  /* 0x0000000700317c82 */ /* 0x000fe20008000000 */
[----:B------:R-:W-:-:S11]  /*0e40*/  UISETP.NE.AND UP0, UPT, UR6, 0x1, UPT ;  /* 0x000000010600788c */ /* 0x000fd6000bf05270 */
[----:B------:R-:W-:Y:S02]  /*0e50*/  @UP0 ULDC.64 UR10, c[0x0][0xde0] ;  /* 0x00037800000a0ab9 */ /* 0x000fe40000000a00 */
[----:B------:R-:W-:-:S04]  /*0e60*/  UIMAD.WIDE.U32 UR4, UR7, UR10, URZ ;  /* 0x0000000a070472a5 */ /* 0x000fc8000f8e003f */
[----:B------:R-:W-:-:S04]  /*0e70*/  @UP0 USHF.R.U32.HI UR49, URZ, UR11, UR5 ;  /* 0x0000000b3f310299 */ /* 0x000fc80008011605 */
[----:B------:R-:W-:Y:S01]  /*0e80*/  UIMAD UR4, UR49, UR6, URZ ;  /* 0x00000006310472a4 */ /* 0x000fe2000f8e023f */
[----:B------:R-:W-:Y:S11]  /*0e90*/  BRA `(.L_x_619) ;  /* 0x00000000001c7947 */ /* 0x000ff60003800000 */
.L_x_618:
[----:B------:R-:W-:Y:S01]  /*0ea0*/  ULDC UR6, c[0x0][0xdc4] ;  /* 0x0003710000067ab9 */ /* 0x000fe20000000800 */
[----:B------:R-:W-:Y:S01]  /*0eb0*/  UMOV UR49, UR7 ;  /* 0x0000000700317c82 */ /* 0x000fe20008000000 */
[----:B------:R-:W-:-:S11]  /*0ec0*/  UISETP.NE.AND UP0, UPT, UR6, 0x1, UPT ;  /* 0x000000010600788c */ /* 0x000fd6000bf05270 */
[----:B------:R-:W-:Y:S02]  /*0ed0*/  @UP0 ULDC.64 UR10, c[0x0][0xdc8] ;  /* 0x00037200000a0ab9 */ /* 0x000fe40000000a00 */
[----:B------:R-:W-:-:S04]  /*0ee0*/  UIMAD.WIDE.U32 UR4, UR7, UR10, URZ ;  /* 0x0000000a070472a5 */ /* 0x000fc8000f8e003f */
[----:B------:R-:W-:-:S04]  /*0ef0*/  @UP0 USHF.R.U32.HI UR49, URZ, UR11, UR5 ;  /* 0x0000000b3f310299 */ /* 0x000fc80008011605 */
[----:B------:R-:W-:-:S12]  /*0f00*/  UIMAD UR4, UR49, UR6, URZ ;  /* 0x00000006310472a4 */ /* 0x000fd8000f8e023f */
.L_x_619:
[----:B------:R-:W-:Y:S01]  /*0f10*/  ULDC UR43, c[0x0][0xdb8] ;  /* 0x00036e00002b7ab9 */ /* 0x000fe20000000800 */
[----:B------:R-:W-:Y:S01]  /*0f20*/  UIADD3 UR6, UR7, -UR4, URZ ;  /* 0x8000000407067290 */ /* 0x000fe2000fffe03f */
[----:B------:R-:W-:Y:S01]  /*0f30*/  IMAD.MOV.U32 R3, RZ, RZ, 0x3f800000 ;  /* 0x3f800000ff037424 */ /* 0x000fe200078e00ff */
[----:B------:R-:W-:Y:S01]  /*0f40*/  UISETP.NE.AND UP1, UPT, UR43, 0x1, UPT ;  /* 0x000000012b00788c */ /* 0x000fe2000bf25270 */
[----:B------:R-:W-:Y:S01]  /*0f50*/  IMAD.MOV.U32 R0, RZ, RZ, 0x3f800000 ;  /* 0x3f800000ff007424 */ /* 0x000fe200078e00ff */
[----:B------:R-:W-:Y:S01]  /*0f60*/  ULDC UR12, c[0x0][0xdc4] ;  /* 0x00037100000c7ab9 */ /* 0x000fe20000000800 */
[----:B------:R-:W-:Y:S01]  /*0f70*/  ULDC.64 UR4, c[0x0][0x990] ;  /* 0x0002640000047ab9 */ /* 0x000fe20000000a00 */
[----:B------:R-:W-:Y:S01]  /*0f80*/  UIMAD UR12, UR8, UR12, UR6 ;  /* 0x0000000c080c72a4 */ /* 0x000fe2000f8e0206 */
[----:B------:R-:W1:Y:S01]  /*0f90*/  LDC.64 R10, c[0x0][0x9e0] ;  /* 0x00027800ff0a7b82 */ /* 0x000e620000000a00 */
[----:B------:R-:W-:Y:S01]  /*0fa0*/  UISETP.NE.U32.AND UP0, UPT, UR4, URZ, UPT ;  /* 0x0000003f0400728c */ /* 0x000fe2000bf05070 */
[----:B------:R-:W-:Y:S01]  /*0fb0*/  ULDC.64 UR6, c[0x0][0x998] ;  /* 0x0002660000067ab9 */ /* 0x000fe20000000a00 */
[----:B------:R-:W-:-:S02]  /*0fc0*/  ULDC UR11, c[0x0][0x428] ;  /* 0x00010a00000b7ab9 */ /* 0x000fc40000000800 */
[----:B------:R-:W-:Y:S01]  /*0fd0*/  UISETP.NE.AND.EX UP0, UPT, UR5, URZ, UPT, UP0 ;  /* 0x0000003f0500728c */ /* 0x000fe2000bf05300 */
[----:B------:R-:W-:Y:S01]  /*0fe0*/  @UP1 ULDC UR8, c[0x0][0xdbc] ;  /* 0x00036f0000081ab9 */ /* 0x000fe20000000800 */
[----:B------:R-:W-:Y:S01]  /*0ff0*/  @UP1 ULDC UR10, c[0x0][0xdc0] ;  /* 0x00037000000a1ab9 */ /* 0x000fe20000000800 */
[----:B------:R-:W-:Y:S01]  /*1000*/  UIMAD.WIDE.U32 UR8, UR12, UR8, URZ ;  /* 0x000000080c0872a5 */ /* 0x000fe2000f8e003f */
[----:B------:R-:W2:Y:S01]  /*1010*/  LDC R19, c[0x0][0x288] ;  /* 0x0000a200ff137b82 */ /* 0x000ea20000000800 */
[----:B------:R-:W-:Y:S01]  /*1020*/  UMOV UR44, UR12 ;  /* 0x0000000c002c7c82 */ /* 0x000fe20008000000 */
[----:B------:R-:W-:Y:S01]  /*1030*/  UISETP.NE.AND UP2, UPT, UR11, 0x1, UPT ;  /* 0x000000010b00788c */ /* 0x000fe2000bf45270 */
[----:B------:R-:W-:Y:S01]  /*1040*/  PLOP3.LUT P0, PT, PT, PT, UP0, 0x80, 0x0 ;  /* 0x000000000000781c */ /* 0x000fe20003f0f008 */
[----:B------:R-:W-:Y:S02]  /*1050*/  @UP1 USHF.R.U32.HI UR44, URZ, UR10, UR9 ;  /* 0x0000000a3f2c1299 */ /* 0x000fe40008011609 */
[----:B------:R-:W-:-:S02]  /*1060*/  UISETP.NE.U32.AND UP1, UPT, UR6, URZ, UPT ;  /* 0x0000003f0600728c */ /* 0x000fc4000bf25070 */
[----:B------:R-:W-:Y:S01]  /*1070*/  @UP0 USHF.R.S32.HI UR8, URZ, 0x1f, UR44 ;  /* 0x0000001f3f080899 */ /* 0x000fe2000801142c */
[----:B------:R-:W3:Y:S01]  /*1080*/  LDC R18, c[0x0][0x404] ;  /* 0x00010100ff127b82 */ /* 0x000ee20000000800 */
[----:B------:R-:W-:Y:S01]  /*1090*/  UISETP.NE.AND.EX UP1, UPT, UR7, URZ, UPT, UP1 ;  /* 0x0000003f0700728c */ /* 0x000fe2000bf25310 */
[----:B------:R-:W-:Y:S01]  /*10a0*/  @UP0 ULDC.64 UR14, c[0x0][0x9a8] ;  /* 0x00026a00000e0ab9 */ /* 0x000fe20000000a00 */
[----:B------:R-:W-:Y:S02]  /*10b0*/  UIADD3 UR11, -UR44, URZ, URZ ;  /* 0x0000003f2c0b7290 */ /* 0x000fe4000fffe13f */
[----:B------:R-:W-:Y:S02]  /*10c0*/  @UP0 UIMAD UR10, UR8, UR14, URZ ;  /* 0x0000000e080a02a4 */ /* 0x000fe4000f8e023f */
[----:B------:R-:W-:Y:S01]  /*10d0*/  PLOP3.LUT P1, PT, PT, PT, UP1, 0x80, 0x0 ;  /* 0x000000000000781c */ /* 0x000fe20003f2f018 */
[----:B------:R-:W-:Y:S01]  /*10e0*/  @UP0 UIMAD.WIDE.U32 UR8, UR44, UR14, URZ ;  /* 0x0000000e2c0802a5 */ /* 0x000fe2000f8e003f */
[----:B------:R-:W4:Y:S01]  /*10f0*/  LDC R9, c[0x0][0x2e0] ;  /* 0x0000b800ff097b82 */ /* 0x000f220000000800 */
[----:B------:R-:W-:-:S02]  /*1100*/  UIMAD UR43, UR43, UR11, UR12 ;  /* 0x0000000b2b2b72a4 */ /* 0x000fc4000f8e020c */
[----:B------:R-:W-:Y:S01]  /*1110*/  @UP1 USHF.R.S32.HI UR14, URZ, 0x1f, UR44 ;  /* 0x0000001f3f0e1899 */ /* 0x000fe2000801142c */
[----:B------:R-:W-:Y:S01]  /*1120*/  @UP1 ULDC.64 UR16, c[0x0][0x9b8] ;  /* 0x00026e0000101ab9 */ /* 0x000fe20000000a00 */
[----:B------:R-:W-:Y:S01]  /*1130*/  @UP0 UIMAD UR15, UR44, UR15, UR10 ;  /* 0x0000000f2c0f02a4 */ /* 0x000fe2000f8e020a */
[----:B------:R-:W-:Y:S01]  /*1140*/  @UP2 ULDC UR12, c[0x0][0x42c] ;  /* 0x00010b00000c2ab9 */ /* 0x000fe20000000800 */
[----:B------:R-:W-:Y:S02]  /*1150*/  @UP1 UIMAD.WIDE.U32 UR10, UR44, UR16, URZ ;  /* 0x000000102c0a12a5 */ /* 0x000fe4000f8e003f */
[----:B------:R-:W-:Y:S02]  /*1160*/  UIMAD.WIDE.U32 UR12, UR43, UR12, URZ ;  /* 0x0000000c2b0c72a5 */ /* 0x000fe4000f8e003f */
[----:B------:R-:W-:Y:S01]  /*1170*/  @UP1 UIMAD UR16, UR14, UR16, URZ ;  /* 0x000000100e1012a4 */ /* 0x000fe2000f8e023f */
[----:B------:R-:W-:Y:S02]  /*1180*/  @UP2 ULDC UR18, c[0x0][0x430] ;  /* 0x00010c0000122ab9 */ /* 0x000fe40000000800 */
[----:B------:R-:W-:Y:S01]  /*1190*/  UMOV UR14, UR43 ;  /* 0x0000002b000e7c82 */ /* 0x000fe20008000000 */
[----:B------:R-:W-:-:S02]  /*11a0*/  @UP2 USHF.R.U32.HI UR14, URZ, UR18, UR13 ;  /* 0x000000123f0e2299 */ /* 0x000fc4000801160d */
[----:B------:R-:W-:Y:S02]  /*11b0*/  @UP1 UIMAD UR16, UR44, UR17, UR16 ;  /* 0x000000112c1012a4 */ /* 0x000fe4000f8e0210 */
[----:B------:R-:W-:Y:S02]  /*11c0*/  @UP0 USHF.R.S32.HI UR12, URZ, 0x1f, UR14 ;  /* 0x0000001f3f0c0899 */ /* 0x000fe4000801140e */
[----:B------:R-:W-:Y:S01]  /*11d0*/  @UP1 USHF.R.S32.HI UR13, URZ, 0x1f, UR14 ;  /* 0x0000001f3f0d1899 */ /* 0x000fe2000801140e */
[----:B------:R-:W-:Y:S01]  /*11e0*/  @UP0 ULDC.64 UR18, c[0x0][0x9b0] ;  /* 0x00026c0000120ab9 */ /* 0x000fe20000000a00 */
[----:B------:R-:W-:Y:S02]  /*11f0*/  @UP1 UIADD3 UR11, UR11, UR16, URZ ;  /* 0x000000100b0b1290 */ /* 0x000fe4000fffe03f */
[----:B------:R-:W-:Y:S01]  /*1200*/  @UP0 UIADD3 UR9, UR9, UR15, URZ ;  /* 0x0000000f09090290 */ /* 0x000fe2000fffe03f */
[----:B------:R-:W-:Y:S01]  /*1210*/  @UP1 ULDC.64 UR16, c[0x0][0x9c0] ;  /* 0x0002700000101ab9 */ /* 0x000fe20000000a00 */
[----:B------:R-:W-:-:S02]  /*1220*/  @UP0 UIMAD UR12, UR12, UR18, URZ ;  /* 0x000000120c0c02a4 */ /* 0x000fc4000f8e023f */
[----:B------:R-:W-:Y:S02]  /*1230*/  @UP1 UIMAD UR13, UR13, UR16, URZ ;  /* 0x000000100d0d12a4 */ /* 0x000fe4000f8e023f */
[----:B------:R-:W-:Y:S02]  /*1240*/  @UP0 UIMAD.WIDE.U32 UR8, UR14, UR18, UR8 ;  /* 0x000000120e0802a5 */ /* 0x000fe4000f8e0008 */
[----:B------:R-:W-:Y:S02]  /*1250*/  @UP0 UIMAD UR12, UR14, UR19, UR12 ;  /* 0x000000130e0c02a4 */ /* 0x000fe4000f8e020c */
[----:B------:R-:W-:Y:S02]  /*1260*/  @UP1 UIMAD.WIDE.U32 UR10, UR14, UR16, UR10 ;  /* 0x000000100e0a12a5 */ /* 0x000fe4000f8e000a */
[----:B------:R-:W-:Y:S02]  /*1270*/  @UP1 UIMAD UR13, UR14, UR17, UR13 ;  /* 0x000000110e0d12a4 */ /* 0x000fe4000f8e020d */
[----:B------:R-:W-:-:S02]  /*1280*/  @UP0 UIADD3 UR12, UR9, UR12, URZ ;  /* 0x0000000c090c0290 */ /* 0x000fc4000fffe03f */
[----:B------:R-:W-:Y:S02]  /*1290*/  @UP0 ULEA UR4, UP3, UR8, UR4, 0x2 ;  /* 0x0000000408040291 */ /* 0x000fe4000f86103f */
[----:B------:R-:W-:Y:S02]  /*12a0*/  @UP1 ULEA UR6, UP4, UR10, UR6, 0x2 ;  /* 0x000000060a061291 */ /* 0x000fe4000f88103f */
[----:B------:R-:W-:Y:S02]  /*12b0*/  @UP1 UIADD3 UR9, UR11, UR13, URZ ;  /* 0x0000000d0b091290 */ /* 0x000fe4000fffe03f */
[----:B------:R-:W-:Y:S01]  /*12c0*/  @UP0 ULEA.HI.X UR5, UR8, UR5, UR12, 0x2, UP3 ;  /* 0x0000000508050291 */ /* 0x000fe200098f140c */
[----:B------:R-:W-:Y:S01]  /*12d0*/  IMAD.U32 R4, RZ, RZ, UR4 ;  /* 0x00000004ff047e24 */ /* 0x000fe2000f8e00ff */
[----:B------:R-:W-:Y:S01]  /*12e0*/  @UP1 ULEA.HI.X UR7, UR10, UR7, UR9, 0x2, UP4 ;  /* 0x000000070a071291 */ /* 0x000fe2000a0f1409 */
[----:B------:R-:W-:Y:S01]  /*12f0*/  IMAD.U32 R6, RZ, RZ, UR6 ;  /* 0x00000006ff067e24 */ /* 0x000fe2000f8e00ff */
[----:B------:R-:W-:Y:S01]  /*1300*/  ULDC UR42, c[0x0][0xdac] ;  /* 0x00036b00002a7ab9 */ /* 0x000fe20000000800 */
[----:B------:R-:W-:Y:S01]  /*1310*/  @UP2 ULDC UR6, c[0x0][0x430] ;  /* 0x00010c0000062ab9 */ /* 0x000fe20000000800 */
[----:B------:R-:W-:Y:S01]  /*1320*/  IMAD.U32 R5, RZ, RZ, UR5 ;  /* 0x00000005ff057e24 */ /* 0x000fe2000f8e00ff */
[----:B------:R-:W-:Y:S01]  /*1330*/  ULDC.64 UR4, c[0x0][0x3f8] ;  /* 0x0000fe0000047ab9 */ /* 0x000fe20000000a00 */
[----:B------:R-:W-:-:S03]  /*1340*/  IMAD.U32 R7, RZ, RZ, UR7 ;  /* 0x00000007ff077e24 */ /* 0x000fc6000f8e00ff */
[----:B------:R-:W5:Y:S04]  /*1350*/  @P0 LDG.E R3, desc[UR50][R4.64] ;  /* 0x0000003204030981 */ /* 0x000f68000c1e1900 */
[----:B------:R-:W5:Y:S01]  /*1360*/  @P1 LDG.E R0, desc[UR50][R6.64] ;  /* 0x0000003206001981 */ /* 0x000f62000c1e1900 */
[----:B------:R-:W-:Y:S01]  /*1370*/  ISETP.NE.U32.AND P0, PT, RZ, UR4, PT ;  /* 0x00000004ff007c0c */ /* 0x000fe2000bf05070 */
[----:B------:R-:W-:Y:S01]  /*1380*/  ULOP3.LUT UR4, URZ, UR49, URZ, 0x33, !UPT ;  /* 0x000000313f047292 */ /* 0x000fe2000f8e333f */
[----:B-1----:R-:W-:Y:S01]  /*1390*/  ISETP.GE.AND P1, PT, R11, 0x1, PT ;  /* 0x000000010b00780c */ /* 0x002fe20003f26270 */
[----:B------:R-:W-:Y:S01]  /*13a0*/  UMOV UR48, UR43 ;  /* 0x0000002b00307c82 */ /* 0x000fe20008000000 */
[----:B------:R-:W-:Y:S01]  /*13b0*/  ISETP.NE.AND.EX P0, PT, RZ, UR5, PT, P0 ;  /* 0x00000005ff007c0c */ /* 0x000fe2000bf05300 */
[----:B------:R-:W-:Y:S01]  /*13c0*/  UIADD3 UR42, UR4, UR42, URZ ;  /* 0x0000002a042a7290 */ /* 0x000fe2000fffe03f */
[----:B------:R-:W-:-:S02]  /*13d0*/  ULDC UR5, c[0x0][0x988] ;  /* 0x0002620000057ab9 */ /* 0x000fc40000000800 */
[----:B---3--:R-:W-:Y:S01]  /*13e0*/  SEL R18, R18, 0x1, P0 ;  /* 0x0000000112127807 */ /* 0x008fe20000000000 */
[----:B------:R-:W-:Y:S01]  /*13f0*/  UIMAD UR42, UR42, 0xc0, URZ ;  /* 0x000000c02a2a78a4 */ /* 0x000fe2000f8e023f */
[----:B------:R-:W-:-:S03]  /*1400*/  @UP2 ULDC UR4, c[0x0][0x42c] ;  /* 0x00010b0000042ab9 */ /* 0x000fc60000000800 */
[----:B----4-:R-:W-:Y:S02]  /*1410*/  IMAD R23, R18, R9, RZ ;  /* 0x0000000912177224 */ /* 0x010fe400078e02ff */
[----:B-----5:R-:W-:Y:S01]  /*1420*/  FMUL.FTZ R0, R3, R0 ;  /* 0x0000000003007220 */ /* 0x020fe20000410000 */
[----:B--2---:R-:W-:-:S03]  /*1430*/  IADD3 R3, -R19, 0xc0, RZ ;  /* 0x000000c013037810 */ /* 0x004fc60007ffe1ff */
[----:B------:R-:W-:Y:S01]  /*1440*/  FMUL.FTZ R0, R0, UR5 ;  /* 0x0000000500007c20 */ /* 0x000fe20008410000 */
[----:B------:R-:W-:Y:S01]  /*1450*/  UIMAD.WIDE.U32 UR4, UR43, UR4, URZ ;  /* 0x000000042b0472a5 */ /* 0x000fe2000f8e003f */
[----:B------:R-:W-:-:S03]  /*1460*/  IMAD R3, R18, R9, R3 ;  /* 0x0000000912037224 */ /* 0x000fc600078e0203 */
[----:B------:R-:W-:Y:S01]  /*1470*/  R2UR UR41, R0 ;  /* 0x00000000002972ca */ /* 0x000fe200000e0000 */
[----:B------:R-:W-:Y:S01]  /*1480*/  VIADD R22, R3, UR42 ;  /* 0x0000002a03167c36 */ /* 0x000fe20008000000 */
[----:B------:R-:W-:-:S03]  /*1490*/  @UP2 USHF.R.U32.HI UR48, URZ, UR6, UR5 ;  /* 0x000000063f302299 */ /* 0x000fc60008011605 */
[----:B------:R-:W-:Y:S01]  /*14a0*/  IMAD.IADD R0, R22, 0x1, R10 ;  /* 0x0000000116007824 */ /* 0x000fe200078e020a */
[----:B------:R-:W-:Y:S09]  /*14b0*/  @!P1 BRA `(.L_x_620) ;  /* 0x0000000000409947 */ /* 0x000ff20003800000 */
[C---:B------:R-:W-:Y:S01]  /*14c0*/  ISETP.GT.AND P0, PT, R22.reuse, RZ, PT ;  /* 0x000000ff1600720c */ /* 0x040fe20003f04270 */
[----:B------:R-:W-:-:S12]  /*14d0*/  VIADD R3, R22, 0xffffffff ;  /* 0xffffffff16037836 */ /* 0x000fd80000000000 */
[----:B------:R-:W-:Y:S05]  /*14e0*/  @P0 BRA `(.L_x_621) ;  /* 0x00000000001c0947 */ /* 0x000fea0003800000 */
[----:B------:R-:W-:Y:S01]  /*14f0*/  ISETP.NE.AND P0, PT, R11, 0x1, PT ;  /* 0x000000010b00780c */ /* 0x000fe20003f05270 */
[----:B------:R-:W-:-:S12]  /*1500*/  IMAD.MOV R3, RZ, RZ, -R22 ;  /* 0x000000ffff037224 */ /* 0x000fd800078e0a16 */
[----:B------:R-:W1:Y:S02]  /*1510*/  @P0 LDC.64 R4, c[0x0][0x9e8] ;  /* 0x00027a00ff040b82 */ /* 0x000e640000000a00 */
[----:B-1----:R-:W-:-:S05]  /*1520*/  @P0 IMAD.HI.U32 R4, R3, R4, RZ ;  /* 0x0000000403040227 */ /* 0x002fca00078e00ff */
[----:B------:R-:W-:-:S04]  /*1530*/  @P0 SHF.R.U32.HI R3, RZ, R5, R4 ;  /* 0x00000005ff030219 */ /* 0x000fc80000011604 */
[----:B------:R-:W-:Y:S01]  /*1540*/  LOP3.LUT R3, RZ, R3, RZ, 0x33, !PT ;  /* 0x00000003ff037212 */ /* 0x000fe200078e33ff */
[----:B------:R-:W-:Y:S06]  /*1550*/  BRA `(.L_x_622) ;  /* 0x0000000000107947 */ /* 0x000fec0003800000 */
.L_x_621:
[----:B------:R-:W-:-:S13]  /*1560*/  ISETP.NE.AND P0, PT, R11, 0x1, PT ;  /* 0x000000010b00780c */ /* 0x000fda0003f05270 */
[----:B------:R-:W1:Y:S02]  /*1570*/  @P0 LDC.64 R4, c[0x0][0x9e8] ;  /* 0x00027a00ff040b82 */ /* 0x000e640000000a00 */
[----:B-1----:R-:W-:-:S05]  /*1580*/  @P0 IMAD.HI.U32 R4, R3, R4, RZ ;  /* 0x0000000403040227 */ /* 0x002fca00078e00ff */
[----:B------:R-:W-:-:S07]  /*1590*/  @P0 SHF.R.U32.HI R3, RZ, R5, R4 ;  /* 0x00000005ff030219 */ /* 0x000fce0000011604 */
.L_x_622:
[----:B------:R-:W-:-:S05]  /*15a0*/  IMAD R3, R3, R11, R11 ;  /* 0x0000000b03037224 */ /* 0x000fca00078e020b */
[----:B------:R-:W-:-:S07]  /*15b0*/  VIMNMX R0, R0, R3, PT ;  /* 0x0000000300007248 */ /* 0x000fce0003fe0100 */
.L_x_620:
[----:B------:R-:W-:Y:S01]  /*15c0*/  VIADD R3, R0, 0x9f ;  /* 0x0000009f00037836 */ /* 0x000fe20000000000 */
[----:B------:R-:W-:Y:S01]  /*15d0*/  ULDC UR4, c[0x0][0x9dc] ;  /* 0x0002770000047ab9 */ /* 0x000fe20000000800 */
[CC--:B------:R-:W-:Y:S02]  /*15e0*/  IMAD R0, R18.reuse, R9.reuse, 0x9f ;  /* 0x0000009f12007424 */ /* 0x0c0fe400078e0209 */
[----:B------:R-:W-:Y:S02]  /*15f0*/  IMAD R19, R18, R9, -R19 ;  /* 0x0000000912137224 */ /* 0x000fe400078e0a13 */
[----:B------:R-:W-:-:S04]  /*1600*/  IMAD.HI R4, R3, 0x66666667, RZ ;  /* 0x6666666703047827 */ /* 0x000fc800078e02ff */
[----:B------:R-:W-:Y:S01]  /*1610*/  IMAD.HI R0, R0, 0x66666667, RZ ;  /* 0x6666666700007827 */ /* 0x000fe200078e02ff */
[----:B------:R-:W-:-:S03]  /*1620*/  SHF.R.U32.HI R5, RZ, 0x1f, R4 ;  /* 0x0000001fff057819 */ /* 0x000fc60000011604 */
[----:B------:R-:W-:Y:S01]  /*1630*/  VIADD R105, R19, UR42 ;  /* 0x0000002a13697c36 */ /* 0x000fe20008000000 */
[----:B------:R-:W-:Y:S02]  /*1640*/  SHF.R.U32.HI R3, RZ, 0x1f, R0 ;  /* 0x0000001fff037819 */ /* 0x000fe40000011600 */
[----:B------:R-:W-:Y:S01]  /*1650*/  LEA.HI.SX32 R104, R4, R5, 0x1a ;  /* 0x0000000504687211 */ /* 0x000fe200078fd2ff */
[----:B------:R-:W-:Y:S01]  /*1660*/  VIADD R6, R105, -UR4 ;  /* 0x8000000469067c36 */ /* 0x000fe20008000000 */
[----:B------:R-:W-:-:S04]  /*1670*/  LEA.HI.SX32 R3, R0, R3, 0x1a ;  /* 0x0000000300037211 */ /* 0x000fc800078fd2ff */
[----:B------:R-:W-:Y:S02]  /*1680*/  R2UR UR4, R6 ;  /* 0x00000000060472ca */ /* 0x000fe400000e0000 */
[----:B------:R-:W-:Y:S01]  /*1690*/  VIMNMX R104, R3, R104, PT ;  /* 0x0000006803687248 */ /* 0x000fe20003fe0100 */
[----:B------:R-:W-:-:S12]  /*16a0*/  @!P1 BRA `(.L_x_623) ;  /* 0x0000000000489947 */ /* 0x000fd80003800000 */
[----:B------:R-:W-:-:S13]  /*16b0*/  ISETP.GT.AND P0, PT, R105, -0x1, PT ;  /* 0xffffffff6900780c */ /* 0x000fda0003f04270 */
[----:B------:R-:W-:Y:S05]  /*16c0*/  @P0 BRA `(.L_x_624) ;  /* 0x00000000001c0947 */ /* 0x000fea0003800000 */
[----:B------:R-:W-:Y:S02]  /*16d0*/  ISETP.NE.AND P0, PT, R11, 0x1, PT ;  /* 0x000000010b00780c */ /* 0x000fe40003f05270 */
[----:B------:R-:W-:-:S11]  /*16e0*/  LOP3.LUT R3, RZ, R105, RZ, 0x33, !PT ;  /* 0x00000069ff037212 */ /* 0x000fd600078e33ff */
[----:B------:R-:W1:Y:S02]  /*16f0*/  @P0 LDC.64 R4, c[0x0][0x9e8] ;  /* 0x00027a00ff040b82 */ /* 0x000e640000000a00 */
[----:B-1----:R-:W-:-:S05]  /*1700*/  @P0 IMAD.HI.U32 R0, R3, R4, RZ ;  /* 0x0000000403000227 */ /* 0x002fca00078e00ff */
[----:B------:R-:W-:-:S04]  /*1710*/  @P0 SHF.R.U32.HI R3, RZ, R5, R0 ;  /* 0x00000005ff030219 */ /* 0x000fc80000011600 */
[----:B------:R-:W-:Y:S01]  /*1720*/  LOP3.LUT R0, RZ, R3, RZ, 0x33, !PT ;  /* 0x00000003ff007212 */ /* 0x000fe200078e33ff */
[----:B------:R-:W-:Y:S06]  /*1730*/  BRA `(.L_x_625) ;  /* 0x0000000000147947 */ /* 0x000fec0003800000 */
.L_x_624:
[----:B------:R-:W-:Y:S01]  /*1740*/  ISETP.NE.AND P0, PT, R11, 0x1, PT ;  /* 0x000000010b00780c */ /* 0x000fe20003f05270 */
[----:B------:R-:W-:-:S12]  /*1750*/  IMAD.MOV.U32 R0, RZ, RZ, R105 ;  /* 0x000000ffff007224 */ /* 0x000fd800078e0069 */
[----:B------:R-:W1:Y:S02]  /*1760*/  @P0 LDC.64 R4, c[0x0][0x9e8] ;  /* 0x00027a00ff040b82 */ /* 0x000e640000000a00 */
[----:B-1----:R-:W-:-:S05]  /*1770*/  @P0 IMAD.HI.U32 R4, R105, R4, RZ ;  /* 0x0000000469040227 */ /* 0x002fca00078e00ff */
[----:B------:R-:W-:-:S07]  /*1780*/  @P0 SHF.R.U32.HI R0, RZ, R5, R4 ;  /* 0x00000005ff000219 */ /* 0x000fce0000011604 */
.L_x_625:
[----:B------:R-:W-:-:S05]  /*1790*/  IMAD R0, R0, R11, RZ ;  /* 0x0000000b00007224 */ /* 0x000fca00078e02ff */
[----:B------:R-:W-:-:S13]  /*17a0*/  R2UR UR5, R0 ;  /* 0x00000000000572ca */ /* 0x000fda00000e0000 */
[----:B------:R-:W-:-:S04]  /*17b0*/  UISETP.LT.AND UP0, UPT, UR4, UR5, UPT ;  /* 0x000000050400728c */ /* 0x000fc8000bf01270 */
[----:B------:R-:W-:-:S12]  /*17c0*/  USEL UR4, UR4, UR5, !UP0 ;  /* 0x0000000504047287 */ /* 0x000fd8000c000000 */
.L_x_623:
[----:B------:R-:W-:Y:S01]  /*17d0*/  UIMAD.WIDE UR4, UR4, 0x66666667, URZ ;  /* 0x66666667040478a5 */ /* 0x000fe2000f8e023f */
[----:B------:R-:W-:Y:S02]  /*17e0*/  PLOP3.LUT P0, PT, PT, PT, PT, 0x80, 0x0 ;  /* 0x000000000000781c */ /* 0x000fe40003f0f070 */
[----:B------:R-:W-:Y:S02]  /*17f0*/  CS2R R4, SRZ ;  /* 0x0000000000047805 */ /* 0x000fe4000001ff00 */
[----:B------:R-:W-:Y:S01]  /*1800*/  CS2R R54, SRZ ;  /* 0x0000000000367805 */ /* 0x000fe2000001ff00 */
[----:B------:R-:W-:Y:S01]  /*1810*/  USHF.R.U32.HI UR4, URZ, 0x1f, UR5 ;  /* 0x0000001f3f047899 */ /* 0x000fe20008011605 */
[----:B------:R-:W-:Y:S01]  /*1820*/  IMAD.MOV.U32 R0, RZ, RZ, RZ ;  /* 0x000000ffff007224 */ /* 0x000fe200078e00ff */
[----:B------:R-:W-:Y:S02]  /*1830*/  CS2R R52, SRZ ;  /* 0x0000000000347805 */ /* 0x000fe4000001ff00 */
[----:B------:R-:W-:Y:S01]  /*1840*/  CS2R R8, SRZ ;  /* 0x0000000000087805 */ /* 0x000fe2000001ff00 */
[----:B------:R-:W-:Y:S01]  /*1850*/  ULEA.HI.SX32 UR4, UR5, UR4, 0x1a ;  /* 0x0000000405047291 */ /* 0x000fe2000f8fd23f */
[----:B------:R-:W-:Y:S01]  /*1860*/  IMAD.MOV.U32 R3, RZ, RZ, RZ ;  /* 0x000000ffff037224 */ /* 0x000fe200078e00ff */
[----:B------:R-:W-:-:S02]  /*1870*/  CS2R R46, SRZ ;  /* 0x00000000002e7805 */ /* 0x000fc4000001ff00 */
[----:B------:R-:W-:Y:S01]  /*1880*/  CS2R R10, SRZ ;  /* 0x00000000000a7805 */ /* 0x000fe2000001ff00 */
[----:B------:R-:W-:Y:S01]  /*1890*/  UISETP.LT.AND UP0, UPT, URZ, UR4, UPT ;  /* 0x000000043f00728c */ /* 0x000fe2000bf01270 */
[----:B------:R-:W-:Y:S02]  /*18a0*/  CS2R R44, SRZ ;  /* 0x00000000002c7805 */ /* 0x000fe4000001ff00 */
[----:B------:R-:W-:Y:S02]  /*18b0*/  CS2R R12, SRZ ;  /* 0x00000000000c7805 */ /* 0x000fe4000001ff00 */
[----:B------:R-:W-:Y:S01]  /*18c0*/  CS2R R38, SRZ ;  /* 0x0000000000267805 */ /* 0x000fe2000001ff00 */
[----:B------:R-:W-:Y:S01]  /*18d0*/  USEL UR45, URZ, UR4, !UP0 ;  /* 0x000000043f2d7287 */ /* 0x000fe2000c000000 */
[----:B------:R-:W-:Y:S02]  /*18e0*/  CS2R R14, SRZ ;  /* 0x00000000000e7805 */ /* 0x000fe4000001ff00 */
[----:B------:R-:W-:-:S02]  /*18f0*/  CS2R R36, SRZ ;  /* 0x0000000000247805 */ /* 0x000fc4000001ff00 */
[----:B------:R-:W-:Y:S02]  /*1900*/  CS2R R20, SRZ ;  /* 0x0000000000147805 */ /* 0x000fe4000001ff00 */
[----:B------:R-:W-:Y:S02]  /*1910*/  CS2R R30, SRZ ;  /* 0x00000000001e7805 */ /* 0x000fe4000001ff00 */
[----:B------:R-:W-:Y:S02]  /*1920*/  CS2R R24, SRZ ;  /* 0x0000000000187805 */ /* 0x000fe4000001ff00 */
[----:B------:R-:W-:Y:S02]  /*1930*/  ISETP.GT.AND P1, PT, R104, UR45, PT ;  /* 0x0000002d68007c0c */ /* 0x000fe4000bf24270 */
[----:B------:R-:W-:Y:S02]  /*1940*/  CS2R R28, SRZ ;  /* 0x00000000001c7805 */ /* 0x000fe4000001ff00 */
[----:B------:R-:W-:-:S09]  /*1950*/  CS2R R56, SRZ ;  /* 0x0000000000387805 */ /* 0x000fd2000001ff00 */
[----:B------:R-:W-:Y:S05]  /*1960*/  @!P1 BRA `(.L_x_626) ;  /* 0x000000e800a49947 */ /* 0x000fea0003800000 */
[----:B------:R-:W1:Y:S02]  /*1970*/  S2R R6, SR_TID.X ;  /* 0x0000000000067919 */ /* 0x000e640000002100 */
[----:B-1----:R-:W-:-:S05]  /*1980*/  VIADD R0, R6, 0xffffff80 ;  /* 0xffffff8006007836 */ /* 0x002fca0000000000 */
[----:B------:R-:W-:-:S04]  /*1990*/  SHF.R.S32.HI R3, RZ, 0x1f, R0 ;  /* 0x0000001fff037819 */ /* 0x000fc80000011400 */
[----:B------:R-:W-:-:S04]  /*19a0*/  LEA.HI R3, R3, R0, RZ, 0x7 ;  /* 0x0000000003037211 */ /* 0x000fc800078f38ff */
[----:B------:R-:W-:-:S06]  /*19b0*/  SHF.R.S32.HI R3, RZ, 0x7, R3 ;  /* 0x00000007ff037819 */ /* 0x000fcc0000011403 */
[----:B------:R-:W1:Y:S02]  /*19c0*/  SHFL.IDX PT, R3, R3, RZ, 0x1f ;  /* 0x00001fff03037589 */ /* 0x000e6400000e0000 */
[----:B-1----:R-:W-:-:S13]  /*19d0*/  R2UR UR6, R3 ;  /* 0x00000000030672ca */ /* 0x002fda00000e0000 */
        /* <DEDUP_REMOVED lines=26> */
.L_x_627:
[----:B------:R-:W-:Y:S01]  /*1b80*/  ULEA.HI UR4, UR36, UR36, URZ, 0x1 ;  /* 0x0000002424047291 */ /* 0x000fe2000f8f083f */
[----:B------:R-:W-:-:S03]  /*1b90*/  IMAD.U32 R3, RZ, RZ, UR47 ;  /* 0x0000002fff037e24 */ /* 0x000fc6000f8e00ff */
[----:B------:R-:W-:Y:S02]  /*1ba0*/  ULOP3.LUT UR4, UR4, 0xfffffffe, URZ, 0xc0, !UPT ;  /* 0xfffffffe04047892 */ /* 0x000fe4000f8ec03f */
[----:B------:R-:W-:Y:S02]  /*1bb0*/  ISETP.NE.AND P0, PT, R3, 0x3, PT ;  /* 0x000000030300780c */ /* 0x000fe40003f05270 */
[----:B------:R-:W-:-:S06]  /*1bc0*/  UIADD3 UR4, UR36, -UR4, URZ ;  /* 0x8000000424047290 */ /* 0x000fcc000fffe03f */
[----:B------:R-:W-:-:S05]  /*1bd0*/  IMAD.U32 R0, RZ, RZ, UR4 ;  /* 0x00000004ff007e24 */ /* 0x000fca000f8e00ff */
[----:B------:R-:W-:-:S04]  /*1be0*/  SHF.L.U32 R0, R0, 0x1f, RZ ;  /* 0x0000001f00007819 */ /* 0x000fc800000006ff */
[----:B------:R-:W1:Y:S02]  /*1bf0*/  SYNCS.PHASECHK.TRANS64.TRYWAIT P1, [UR40+0x13200], R0 ;  /* 0x01320000ff0075a7 */ /* 0x000e640008020168 */
[----:B-1----:R-:W-:Y:S05]  /*1c00*/  @!P1 BRA `(.L_x_628) ;  /* 0x0000012800149947 */ /* 0x002fea0003800000 */
.L_x_790:
[----:B------:R-:W-:Y:S05]  /*1c10*/  @!P0 BRA `(.L_x_629) ;  /* 0x0000000000048947 */ /* 0x000fea0003800000 */
[----:B------:R-:W-:Y:S01]  /*1c20*/  BPT.TRAP 0x1 ;  /* 0x000000040000795c */ /* 0x000fe20000300000 */
.L_x_629:
[----:B------:R-:W-:Y:S02]  /*1c30*/  IMAD.U32 R5, RZ, RZ, UR38 ;  /* 0x00000026ff057e24 */ /* 0x000fe4000f8e00ff */
[----:B-1----:R-:W-:-:S03]  /*1c40*/  IMAD.U32 R0, RZ, RZ, UR37 ;  /* 0x00000025ff007e24 */ /* 0x002fc6000f8e00ff */
[----:B------:R-:W-:Y:S02]  /*1c50*/  LEA R5, R5, UR40, 0x3 ;  /* 0x0000002805057c11 */ /* 0x000fe4000f8e18ff */
[----:B------:R-:W-:-:S04]  /*1c60*/  SHF.L.U32 R0, R0, 0x1f, RZ ;  /* 0x0000001f00007819 */ /* 0x000fc800000006ff */
[----:B------:R1:W2:Y:S01]  /*1c70*/  SYNCS.PHASECHK.TRANS64.TRYWAIT P1, [R5+URZ+0x13230], R0 ;  /* 0x01323000050075a7 */ /* 0x0002a2000802017f */
[----:B------:R-:W-:Y:S05]  /*1c80*/  @!P0 BRA `(.L_x_630) ;  /* 0x0000000000048947 */ /* 0x000fea0003800000 */
[----:B------:R-:W-:Y:S01]  /*1c90*/  BPT.TRAP 0x1 ;  /* 0x000000040000795c */ /* 0x000fe20000300000 */
.L_x_630:
[----:B--2---:R-:W-:Y:S05]  /*1ca0*/  @P1 BRA `(.L_x_631) ;  /* 0x0000000000081947 */ /* 0x004fea0003800000 */
[----:B------:R-:W2:Y:S02]  /*1cb0*/  SYNCS.PHASECHK.TRANS64.TRYWAIT P1, [R5+URZ+0x13230], R0 ;  /* 0x01323000050075a7 */ /* 0x000ea4000802017f */
[----:B--2---:R-:W-:Y:S05]  /*1cc0*/  @!P1 BRA `(.L_x_632) ;  /* 0x0000012400fc9947 */ /* 0x004fea0003800000 */
.L_x_631:
[----:B------:R-:W3:Y:S01]  /*1cd0*/  S2R R3, SR_TID.X ;  /* 0x0000000000037919 */ /* 0x000ee20000002100 */
[----:B------:R-:W-:Y:S01]  /*1ce0*/  UIADD3 UR4, UR40, 0xe000, URZ ;  /* 0x0000e00028047890 */ /* 0x000fe2000fffe03f */
[----:B------:R-:W-:-:S03]  /*1cf0*/  LOP3.LUT R2, R2, 0xfffffff7, RZ, 0xc0, !PT ;  /* 0xfffffff702027812 */ /* 0x000fc600078ec0ff */
[----:B------:R-:W-:-:S04]  /*1d00*/  USHF.R.U32.HI UR4, URZ, 0x4, UR4 ;  /* 0x000000043f047899 */ /* 0x000fc80008011604 */
[----:B------:R-:W-:-:S06]  /*1d10*/  ULOP3.LUT UR4, UR4, 0x3fff, URZ, 0xc0, !UPT ;  /* 0x00003fff04047892 */ /* 0x000fcc000f8ec03f */
[----:B------:R-:W-:Y:S01]  /*1d20*/  IMAD.U32 R9, RZ, RZ, UR4 ;  /* 0x00000004ff097e24 */ /* 0x000fe2000f8e00ff */
[----:B------:R-:W-:Y:S05]  /*1d30*/  WARPSYNC.ALL ;  /* 0x0000000000007948 */ /* 0x000fea0003800000 */
[----:B------:R-:W-:Y:S02]  /*1d40*/  LOP3.LUT R9, R9, 0x10000, RZ, 0xfc, !PT ;  /* 0x0001000009097812 */ /* 0x000fe400078efcff */
[----:B---3--:R-:W-:-:S13]  /*1d50*/  LOP3.LUT P1, RZ, R3, 0x7f, RZ, 0xc0, !PT ;  /* 0x0000007f03ff7812 */ /* 0x008fda000782c0ff */
[----:B------:R-:W-:Y:S02]  /*1d60*/  @P1 LOP3.LUT R2, R2, 0x8, RZ, 0xfc, !PT ;  /* 0x0000000802021812 */ /* 0x000fe400078efcff */
[----:B------:R-:W-:Y:S01]  /*1d70*/  R2UR UR12, R9 ;  /* 0x00000000090c72ca */ /* 0x000fe200000e0000 */
[----:B------:R-:W-:Y:S01]  /*1d80*/  ULOP3.LUT UR52, UR52, 0x10000, URZ, 0xfc, !UPT ;  /* 0x0001000034347892 */ /* 0x000fe2000f8efc3f */
[----:B------:R-:W-:Y:S01]  /*1d90*/  WARPGROUP.ARRIVE ;  /* 0x00000000000079c5 */ /* 0x000fe20000000000 */
[----:B------:R-:W-:Y:S01]  /*1da0*/  UMOV UR9, 0x80000020 ;  /* 0x8000002000097882 */ /* 0x000fe20000000000 */
[----:B------:R-:W-:Y:S01]  /*1db0*/  UMOV UR11, 0x80000020 ;  /* 0x80000020000b7882 */ /* 0x000fe20000000000 */
[----:B------:R-:W-:Y:S01]  /*1dc0*/  UMOV UR7, 0x80000020 ;  /* 0x8000002000077882 */ /* 0x000fe20000000000 */
[----:B------:R-:W3:Y:S01]  /*1dd0*/  LDL R6, [R1] ;  /* 0x0000000001067983 */ /* 0x000ee20000100800 */
[----:B------:R-:W4:Y:S01]  /*1de0*/  LDC R3, c[0x0][0x288] ;  /* 0x0000a200ff037b82 */ /* 0x000f220000000800 */
[----:B------:R-:W-:Y:S01]  /*1df0*/  UMOV UR8, UR52 ;  /* 0x0000003400087c82 */ /* 0x000fe20008000000 */
[----:B-12---:R-:W-:Y:S01]  /*1e00*/  @!P1 VIADD R0, R5, 0x13240 ;  /* 0x0001324005009836 */ /* 0x006fe20000000000 */
[----:B------:R-:W-:Y:S01]  /*1e10*/  ULDC UR21, c[0x0][0x9dc] ;  /* 0x0002770000157ab9 */ /* 0x000fe20000000800 */
[----:B------:R-:W-:-:S02]  /*1e20*/  IMAD R4, R104, -0xa0, R23 ;  /* 0xffffff6068047824 */ /* 0x000fc400078e0217 */
[----:B------:R-:W-:Y:S01]  /*1e30*/  UIMAD UR12, UR38, 0x280, UR12 ;  /* 0x00000280260c78a4 */ /* 0x000fe2000f8e020c */
[----:B------:R-:W-:Y:S01]  /*1e40*/  @!P1 PRMT R0, RZ, 0x654, R0 ;  /* 0x00000654ff009816 */ /* 0x000fe20000000000 */
[----:B------:R-:W1:Y:S01]  /*1e50*/  LDC R11, c[0x0][0x2e0] ;  /* 0x0000b800ff0b7b82 */ /* 0x000e620000000800 */
[----:B------:R-:W-:Y:S01]  /*1e60*/  IMAD.MOV.U32 R5, RZ, RZ, -0xa0 ;  /* 0xffffff60ff057424 */ /* 0x000fe200078e00ff */
[----:B------:R-:W-:Y:S02]  /*1e70*/  UIADD3 UR4, UR12, 0x80, URZ ;  /* 0x000000800c047890 */ /* 0x000fe4000fffe03f */
[----:B------:R-:W-:Y:S01]  /*1e80*/  UIADD3 UR5, UR12, 0x100, URZ ;  /* 0x000001000c057890 */ /* 0x000fe2000fffe03f */
[----:B------:R-:W-:Y:S01]  /*1e90*/  IMAD R12, R104, R5, 0xa0 ;  /* 0x000000a0680c7424 */ /* 0x000fe200078e0205 */
[----:B------:R-:W-:Y:S01]  /*1ea0*/  UMOV UR10, UR12 ;  /* 0x0000000c000a7c82 */ /* 0x000fe20008000000 */
[----:B------:R-:W-:Y:S01]  /*1eb0*/  UIADD3 UR6, UR12, 0x180, URZ ;  /* 0x000001800c067890 */ /* 0x000fe2000fffe03f */
[----:B------:R-:W-:Y:S01]  /*1ec0*/  QGMMA.64x32x32.F32.E4M3.E4M3 R88, gdesc[UR8], RZ, !UPT, gsb0 ;  /* 0x00600000085879f3 */ /* 0x000fe2000c0008ff */
[----:B------:R-:W-:Y:S01]  /*1ed0*/  UMOV UR10, UR4 ;  /* 0x00000004000a7c82 */ /* 0x000fe20008000000 */
[----:B------:R-:W-:Y:S01]  /*1ee0*/  UMOV UR11, 0x80000020 ;  /* 0x80000020000b7882 */ /* 0x000fe20000000000 */
[----:B------:R-:W-:-:S02]  /*1ef0*/  UIADD3 UR4, UR12, 0x200, URZ ;  /* 0x000002000c047890 */ /* 0x000fc4000fffe03f */
[----:B------:R-:W-:Y:S01]  /*1f00*/  UIADD3 UR13, UR12, 0x182, URZ ;  /* 0x000001820c0d7890 */ /* 0x000fe2000fffe03f */
[----:B----4-:R-:W-:-:S05]  /*1f10*/  IADD3 R4, -R3, 0xa1, R4 ;  /* 0x000000a103047810 */ /* 0x010fca0007ffe104 */
[----:B------:R-:W-:Y:S01]  /*1f20*/  IMAD R4, R17, -0x2, R4 ;  /* 0xfffffffe11047824 */ /* 0x000fe200078e0204 */
        /* <DEDUP_REMOVED lines=21> */
[----:B------:R-:W-:Y:S02]  /*2080*/  UIADD3 UR10, UR12, 0x82, URZ ;  /* 0x000000820c0a7890 */ /* 0x000fe4000fffe03f */
[----:B------:R-:W-:Y:S02]  /*2090*/  UIADD3 UR11, UR12, 0x102, URZ ;  /* 0x000001020c0b7890 */ /* 0x000fe4000fffe03f */
[----:B------:R-:W-:Y:S01]  /*20a0*/  UIADD3 UR12, UR12, 0x202, URZ ;  /* 0x000002020c0c7890 */ /* 0x000fe2000fffe03f */
[----:B---3--:R-:W-:Y:S02]  /*20b0*/  VIADD R8, R6, UR42 ;  /* 0x0000002a06087c36 */ /* 0x008fe40008000000 */
[----:B------:R-:W-:Y:S01]  /*20c0*/  IMAD R6, R17, -0x2, R12 ;  /* 0xfffffffe11067824 */ /* 0x000fe200078e020c */
[----:B------:R-:W-:Y:S02]  /*20d0*/  WARPGROUP.DEPBAR.LE gsb0, 0x0 ;  /* 0x00008000000079c5 */ /* 0x000fe40000010000 */
[----:B------:R-:W-:-:S06]  /*20e0*/  WARPGROUP.ARRIVE ;  /* 0x00000000000079c5 */ /* 0x000fcc0000000000 */
[----:B------:R-:W-:Y:S01]  /*20f0*/  QGMMA.64x32x32.F32.E4M3.E4M3 R88, gdesc[UR4], R88, gsb0 ;  /* 0x00600000045879f3 */ /* 0x000fe20008000858 */
[----:B------:R-:W-:Y:S01]  /*2100*/  UMOV UR6, UR10 ;  /* 0x0000000a00067c82 */ /* 0x000fe20008000000 */
[----:B------:R-:W-:Y:S01]  /*2110*/  UMOV UR7, 0x80000020 ;  /* 0x8000002000077882 */ /* 0x000fe20000000000 */
[----:B------:R-:W-:-:S06]  /*2120*/  ULOP3.LUT UR10, URZ, UR21, URZ, 0x33, !UPT ;  /* 0x000000153f0a7292 */ /* 0x000fcc000f8e333f */
[----:B------:R-:W-:Y:S01]  /*2130*/  VIADD R15, R4, UR10 ;  /* 0x0000000a040f7c36 */ /* 0x000fe20008000000 */
[----:B------:R-:W-:Y:S02]  /*2140*/  WARPGROUP.DEPBAR.LE gsb0, 0x0 ;  /* 0x00008000000079c5 */ /* 0x000fe40000010000 */
[----:B------:R-:W-:-:S06]  /*2150*/  WARPGROUP.ARRIVE ;  /* 0x00000000000079c5 */ /* 0x000fcc0000000000 */
[----:B------:R-:W-:Y:S01]  /*2160*/  QGMMA.64x32x32.F32.E4M3.E4M3 R72, gdesc[UR4], R72, gsb0 ;  /* 0x00600000044879f3 */ /* 0x000fe20008000848 */
[----:B------:R-:W-:Y:S01]  /*2170*/  UMOV UR6, UR11 ;  /* 0x0000000b00067c82 */ /* 0x000fe20008000000 */
[----:B------:R-:W-:Y:S01]  /*2180*/  UMOV UR7, 0x80000020 ;  /* 0x8000002000077882 */ /* 0x000fe20000000000 */
        /* <DEDUP_REMOVED lines=13> */
[----:B------:R-:W-:Y:S02]  /*2260*/  ULDC.64 UR6, c[0x0][0x9e0] ;  /* 0x0002780000067ab9 */ /* 0x000fe40000000a00 */
[----:B------:R-:W-:Y:S01]  /*2270*/  UISETP.GE.AND UP0, UPT, UR7, 0x1, UPT ;  /* 0x000000010700788c */ /* 0x000fe2000bf06270 */
[----:B------:R-:W-:Y:S02]  /*2280*/  VIADD R14, R4, UR6 ;  /* 0x00000006040e7c36 */ /* 0x000fe40008000000 */
[----:B------:R-:W-:Y:S01]  /*2290*/  IMAD.IADD R4, R15, 0x1, R8 ;  /* 0x000000010f047824 */ /* 0x000fe200078e0208 */
[----:B------:R-:W-:Y:S02]  /*22a0*/  WARPGROUP.DEPBAR.LE gsb0, 0x0 ;  /* 0x00008000000079c5 */ /* 0x000fe40000010000 */
[----:B------:R1:W-:Y:S01]  /*22b0*/  @!P1 SYNCS.ARRIVE.TRANS64.RED.A1T0 RZ, [R0+URZ], RZ ;  /* 0x000000ff00ff99a7 */ /* 0x0003e2000810043f */
[----:B------:R-:W-:Y:S01]  /*22c0*/  PLOP3.LUT P1, PT, PT, PT, UP0, 0x40, 0x0 ;  /* 0x000000000000781c */ /* 0x000fe20003f2e808 */
[----:B-1----:R-:W-:-:S04]  /*22d0*/  IMAD R0, R18, R11, R12 ;  /* 0x0000000b12007224 */ /* 0x002fc800078e020c */
[----:B------:R-:W-:-:S05]  /*22e0*/  IMAD R13, R17, -0x2, R0 ;  /* 0xfffffffe110d7824 */ /* 0x000fca00078e0200 */
[----:B------:R-:W-:-:S03]  /*22f0*/  VIADDMNMX R0, R8, R14, R13, PT ;  /* 0x0000000e08007246 */ /* 0x000fc6000380010d */
[----:B------:R-:W-:Y:S05]  /*2300*/  @P1 BRA `(.L_x_633) ;  /* 0x0000000000581947 */ /* 0x000fea0003800000 */
[----:B------:R-:W-:Y:S01]  /*2310*/  IMAD R10, R18, R11, R8 ;  /* 0x0000000b120a7224 */ /* 0x000fe200078e0208 */
[----:B------:R-:W-:Y:S03]  /*2320*/  BSSY B0, `(.L_x_634) ;  /* 0x0000011000007945 */ /* 0x000fe60003800000 */
[----:B------:R-:W-:-:S05]  /*2330*/  IMAD.IADD R5, R10, 0x1, -R3 ;  /* 0x000000010a057824 */ /* 0x000fca00078e0a03 */
[----:B------:R-:W-:-:S13]  /*2340*/  ISETP.GT.AND P1, PT, R5, -0x1, PT ;  /* 0xffffffff0500780c */ /* 0x000fda0003f24270 */
[----:B------:R-:W-:Y:S05]  /*2350*/  @P1 BRA `(.L_x_635) ;  /* 0x0000000000201947 */ /* 0x000fea0003800000 */
[----:B------:R-:W-:Y:S01]  /*2360*/  UISETP.NE.AND UP1, UPT, UR7, 0x1, UPT ;  /* 0x000000010700788c */ /* 0x000fe2000bf25270 */
[----:B------:R-:W-:-:S05]  /*2370*/  LOP3.LUT R5, RZ, R5, RZ, 0x33, !PT ;  /* 0x00000005ff057212 */ /* 0x000fca00078e33ff */
[----:B------:R-:W-:-:S05]  /*2380*/  PLOP3.LUT P1, PT, PT, PT, UP1, 0x80, 0x0 ;  /* 0x000000000000781c */ /* 0x000fca0003f2f018 */
[----:B------:R-:W-:-:S08]  /*2390*/  @UP1 ULDC.64 UR10, c[0x0][0x9e8] ;  /* 0x00027a00000a1ab9 */ /* 0x000fd00000000a00 */
[----:B------:R-:W-:-:S05]  /*23a0*/  @P1 IMAD.HI.U32 R7, R5, UR10, RZ ;  /* 0x0000000a05071c27 */ /* 0x000fca000f8e00ff */
[----:B------:R-:W-:-:S04]  /*23b0*/  @P1 SHF.R.U32.HI R5, RZ, UR11, R7 ;  /* 0x0000000bff051c19 */ /* 0x000fc80008011607 */
[----:B------:R-:W-:Y:S01]  /*23c0*/  LOP3.LUT R5, RZ, R5, RZ, 0x33, !PT ;  /* 0x00000005ff057212 */ /* 0x000fe200078e33ff */
[----:B------:R-:W-:Y:S06]  /*23d0*/  BRA `(.L_x_636) ;  /* 0x0000000000147947 */ /* 0x000fec0003800000 */
.L_x_635:
[----:B------:R-:W-:-:S06]  /*23e0*/  UISETP.NE.AND UP1, UPT, UR7, 0x1, UPT ;  /* 0x000000010700788c */ /* 0x000fcc000bf25270 */
[----:B------:R-:W-:-:S05]  /*23f0*/  PLOP3.LUT P1, PT, PT, PT, UP1, 0x80, 0x0 ;  /* 0x000000000000781c */ /* 0x000fca0003f2f018 */
[----:B------:R-:W-:-:S08]  /*2400*/  @UP1 ULDC.64 UR10, c[0x0][0x9e8] ;  /* 0x00027a00000a1ab9 */ /* 0x000fd00000000a00 */
[----:B------:R-:W-:-:S05]  /*2410*/  @P1 IMAD.HI.U32 R7, R5, UR10, RZ ;  /* 0x0000000a05071c27 */ /* 0x000fca000f8e00ff */
[----:B------:R-:W-:-:S07]  /*2420*/  @P1 SHF.R.U32.HI R5, RZ, UR11, R7 ;  /* 0x0000000bff051c19 */ /* 0x000fce0008011607 */
.L_x_636:
[----:B------:R-:W-:Y:S05]  /*2430*/  BSYNC B0 ;  /* 0x0000000000007941 */ /* 0x000fea0003800000 */
.L_x_634:
[----:B------:R-:W-:-:S05]  /*2440*/  IMAD R5, R5, UR7, R6 ;  /* 0x0000000705057c24 */ /* 0x000fca000f8e0206 */
[----:B------:R-:W-:Y:S02]  /*2450*/  VIMNMX R4, R4, R5, !PT ;  /* 0x0000000504047248 */ /* 0x000fe40007fe0100 */
[----:B------:R-:W-:-:S07]  /*2460*/  VIADDMNMX R0, R5, UR7, R0, PT ;  /* 0x0000000705007c46 */ /* 0x000fce000b800100 */
.L_x_633:
[----:B------:R-:W-:Y:S01]  /*2470*/  ISETP.GE.AND P1, PT, R12, 0x2, PT ;  /* 0x000000020c00780c */ /* 0x000fe20003f26270 */
[----:B------:R-:W-:Y:S01]  /*2480*/  VIADD R7, R8, 0x8 ;  /* 0x0000000808077836 */ /* 0x000fe20000000000 */
[----:B------:R-:W-:Y:S02]  /*2490*/  ISETP.GE.AND P2, PT, R12, 0x9, PT ;  /* 0x000000090c00780c */ /* 0x000fe40003f46270 */
[----:B------:R-:W-:Y:S02]  /*24a0*/  LOP3.LUT R16, R16, 0xefffffff, RZ, 0xc0, !PT ;  /* 0xefffffff10107812 */ /* 0x000fe400078ec0ff */
[----:B------:R-:W-:Y:S02]  /*24b0*/  ISETP.GE.AND P3, PT, R12, 0xa, PT ;  /* 0x0000000a0c00780c */ /* 0x000fe40003f66270 */
[----:B------:R-:W-:Y:S02]  /*24c0*/  LOP3.LUT R2, R2, 0xfffffffb, RZ, 0xc0, !PT ;  /* 0xfffffffb02027812 */ /* 0x000fe400078ec0ff */
[----:B------:R-:W-:-:S03]  /*24d0*/  ISETP.GE.AND P4, PT, R12, 0x31, PT ;  /* 0x000000310c00780c */ /* 0x000fc60003f86270 */
[----:B------:R-:W-:Y:S02]  /*24e0*/  @P1 LOP3.LUT R16, R16, 0x10000000, RZ, 0xfc, !PT ;  /* 0x1000000010101812 */ /* 0x000fe400078efcff */
[----:B------:R-:W-:Y:S02]  /*24f0*/  ISETP.GT.AND P1, PT, R4, 0x1, !P1 ;  /* 0x000000010400780c */ /* 0x000fe40004f24270 */
[----:B------:R-:W-:Y:S02]  /*2500*/  LOP3.LUT R16, R16, 0xdfffffff, RZ, 0xc0, !PT ;  /* 0xdfffffff10107812 */ /* 0x000fe400078ec0ff */
[----:B------:R-:W-:Y:S02]  /*2510*/  ISETP.LT.OR P1, PT, R0, 0x2, P1 ;  /* 0x000000020000780c */ /* 0x000fe40000f21670 */
[----:B------:R-:W-:Y:S02]  /*2520*/  @P2 LOP3.LUT R16, R16, 0x20000000, RZ, 0xfc, !PT ;  /* 0x2000000010102812 */ /* 0x000fe400078efcff */
[----:B------:R-:W-:-:S02]  /*2530*/  ISETP.GT.AND P2, PT, R4, 0x8, !P2 ;  /* 0x000000080400780c */ /* 0x000fc40005744270 */
[----:B------:R-:W-:Y:S02]  /*2540*/  FSEL R89, R89, -INF , !P1 ;  /* 0xff80000059597808 */ /* 0x000fe40004800000 */
[----:B------:R-:W-:Y:S02]  /*2550*/  LOP3.LUT R16, R16, 0xbfffffff, RZ, 0xc0, !PT ;  /* 0xbfffffff10107812 */ /* 0x000fe400078ec0ff */
[----:B------:R-:W-:Y:S02]  /*2560*/  ISETP.GT.AND P1, PT, R4, 0x9, !P3 ;  /* 0x000000090400780c */ /* 0x000fe40005f24270 */
[----:B------:R-:W-:Y:S02]  /*2570*/  ISETP.LT.OR P2, PT, R0, 0x9, P2 ;  /* 0x000000090000780c */ /* 0x000fe40001741670 */
[----:B------:R-:W-:Y:S02]  /*2580*/  @P3 LOP3.LUT R16, R16, 0x40000000, RZ, 0xfc, !PT ;  /* 0x4000000010103812 */ /* 0x000fe400078efcff */
[----:B------:R-:W-:-:S02]  /*2590*/  ISETP.LT.OR P1, PT, R0, 0xa, P1 ;  /* 0x0000000a0000780c */ /* 0x000fc40000f21670 */
[----:B------:R-:W-:Y:S02]  /*25a0*/  FSEL R92, R92, -INF , !P2 ;  /* 0xff8000005c5c7808 */ /* 0x000fe40005000000 */
[C---:B------:R-:W-:Y:S02]  /*25b0*/  ISETP.GE.AND P3, PT, R12.reuse, 0x11, PT ;  /* 0x000000110c00780c */ /* 0x040fe40003f66270 */
[----:B------:R-:W-:Y:S02]  /*25c0*/  ISETP.GE.AND P2, PT, R12, 0x12, PT ;  /* 0x000000120c00780c */ /* 0x000fe40003f46270 */
[----:B------:R-:W-:Y:S02]  /*25d0*/  FSEL R93, R93, -INF , !P1 ;  /* 0xff8000005d5d7808 */ /* 0x000fe40004800000 */
[----:B------:R-:W-:Y:S02]  /*25e0*/  ISETP.GT.AND P1, PT, R4, 0x10, !P3 ;  /* 0x000000100400780c */ /* 0x000fe40005f24270 */
[----:B------:R-:W-:-:S02]  /*25f0*/  LOP3.LUT R16, R16, 0x7fffffff, RZ, 0xc0, !PT ;  /* 0x7fffffff10107812 */ /* 0x000fc400078ec0ff */
[----:B------:R-:W-:-:S03]  /*2600*/  ISETP.LT.OR P1, PT, R0, 0x11, P1 ;  /* 0x000000110000780c */ /* 0x000fc60000f21670 */
[----:B------:R-:W-:Y:S02]  /*2610*/  @P3 LOP3.LUT R16, R16, 0x80000000, RZ, 0xfc, !PT ;  /* 0x8000000010103812 */ /* 0x000fe400078efcff */
[----:B------:R-:W-:Y:S02]  /*2620*/  FSEL R96, R96, -INF , !P1 ;  /* 0xff80000060607808 */ /* 0x000fe40004800000 */
[----:B------:R-:W-:Y:S02]  /*2630*/  @P2 LOP3.LUT R2, R2, 0x4, RZ, 0xfc, !PT ;  /* 0x0000000402022812 */ /* 0x000fe400078efcff */
[----:B------:R-:W-:Y:S02]  /*2640*/  ISETP.GT.AND P1, PT, R4, 0x11, !P2 ;  /* 0x000000110400780c */ /* 0x000fe40005724270 */
[----:B------:R-:W-:Y:S02]  /*2650*/  ISETP.GE.AND P2, PT, R12, 0x19, PT ;  /* 0x000000190c00780c */ /* 0x000fe40003f46270 */
[----:B------:R-:W-:-:S02]  /*2660*/  ISETP.LT.OR P1, PT, R0, 0x12, P1 ;  /* 0x000000120000780c */ /* 0x000fc40000f21670 */
[----:B------:R-:W-:Y:S02]  /*2670*/  LOP3.LUT R2, R2, 0xfffffffd, RZ, 0xc0, !PT ;  /* 0xfffffffd02027812 */ /* 0x000fe400078ec0ff */
[----:B------:R-:W-:Y:S02]  /*2680*/  FSEL R97, R97, -INF , !P1 ;  /* 0xff80000061617808 */ /* 0x000fe40004800000 */
[----:B------:R-:W-:Y:S02]  /*2690*/  ISETP.GT.AND P1, PT, R4, 0x18, !P2 ;  /* 0x000000180400780c */ /* 0x000fe40005724270 */
[----:B------:R-:W-:Y:S02]  /*26a0*/  ISETP.GE.AND P3, PT, R12, 0x22, PT ;  /* 0x000000220c00780c */ /* 0x000fe40003f66270 */
[----:B------:R-:W-:Y:S02]  /*26b0*/  ISETP.LT.OR P1, PT, R0, 0x19, P1 ;  /* 0x000000190000780c */ /* 0x000fe40000f21670 */
[----:B------:R-:W-:-:S02]  /*26c0*/  @P2 LOP3.LUT R2, R2, 0x2, RZ, 0xfc, !PT ;  /* 0x0000000202022812 */ /* 0x000fc400078efcff */
[----:B------:R-:W-:Y:S02]  /*26d0*/  ISETP.GE.AND P2, PT, R12, 0x1a, PT ;  /* 0x0000001a0c00780c */ /* 0x000fe40003f46270 */
[----:B------:R-:W-:Y:S02]  /*26e0*/  FSEL R100, R100, -INF , !P1 ;  /* 0xff80000064647808 */ /* 0x000fe40004800000 */
[----:B------:R-:W-:Y:S02]  /*26f0*/  ISETP.GT.AND P1, PT, R4, 0x19, !P2 ;  /* 0x000000190400780c */ /* 0x000fe40005724270 */
[----:B------:R-:W-:Y:S02]  /*2700*/  LOP3.LUT R2, R2, 0xfffffffe, RZ, 0xc0, !PT ;  /* 0xfffffffe02027812 */ /* 0x000fe400078ec0ff */
[----:B------:R-:W-:Y:S02]  /*2710*/  ISETP.LT.OR P1, PT, R0, 0x1a, P1 ;  /* 0x0000001a0000780c */ /* 0x000fe40000f21670 */
[----:B------:R-:W-:-:S02]  /*2720*/  LOP3.LUT R16, R16, 0xfffffffd, RZ, 0xc0, !PT ;  /* 0xfffffffd10107812 */ /* 0x000fc400078ec0ff */
[----:B------:R-:W-:Y:S02]  /*2730*/  FSEL R101, R101, -INF , !P1 ;  /* 0xff80000065657808 */ /* 0x000fe40004800000 */
[----:B------:R-:W-:Y:S02]  /*2740*/  ISETP.GE.AND P1, PT, R12, 0x21, PT ;  /* 0x000000210c00780c */ /* 0x000fe40003f26270 */
[----:B------:R-:W-:Y:S02]  /*2750*/  @P2 LOP3.LUT R2, R2, 0x1, RZ, 0xfc, !PT ;  /* 0x0000000102022812 */ /* 0x000fe400078efcff */
[----:B------:R-:W-:Y:S02]  /*2760*/  ISETP.GT.AND P2, PT, R4, 0x20, !P1 ;  /* 0x000000200400780c */ /* 0x000fe40004f44270 */
[----:B------:R-:W-:Y:S02]  /*2770*/  @P3 LOP3.LUT R16, R16, 0x2, RZ, 0xfc, !PT ;  /* 0x0000000210103812 */ /* 0x000fe400078efcff */
[----:B------:R-:W-:-:S02]  /*2780*/  ISETP.LT.OR P2, PT, R0, 0x21, P2 ;  /* 0x000000210000780c */ /* 0x000fc40001741670 */
[----:B------:R-:W-:Y:S02]  /*2790*/  LOP3.LUT R16, R16, 0xfffffffb, RZ, 0xc0, !PT ;  /* 0xfffffffb10107812 */ /* 0x000fe400078ec0ff */
[----:B------:R-:W-:Y:S02]  /*27a0*/  FSEL R72, R72, -INF , !P2 ;  /* 0xff80000048487808 */ /* 0x000fe40005000000 */
[----:B------:R-:W-:Y:S02]  /*27b0*/  ISETP.GT.AND P2, PT, R4, 0x21, !P3 ;  /* 0x000000210400780c */ /* 0x000fe40005f44270 */
[----:B------:R-:W-:Y:S02]  /*27c0*/  ISETP.GE.AND P3, PT, R12, 0x29, PT ;  /* 0x000000290c00780c */ /* 0x000fe40003f66270 */
[----:B------:R-:W-:-:S04]  /*27d0*/  ISETP.LT.OR P2, PT, R0, 0x22, P2 ;  /* 0x000000220000780c */ /* 0x000fc80001741670 */
[----:B------:R-:W-:Y:S02]  /*27e0*/  FSEL R73, R73, -INF , !P2 ;  /* 0xff80000049497808 */ /* 0x000fe40005000000 */
[----:B------:R-:W-:-:S04]  /*27f0*/  ISETP.GT.AND P2, PT, R4, 0x28, !P3 ;  /* 0x000000280400780c */ /* 0x000fc80005f44270 */
[----:B------:R-:W-:Y:S02]  /*2800*/  ISETP.LT.OR P2, PT, R0, 0x29, P2 ;  /* 0x000000290000780c */ /* 0x000fe40001741670 */
[----:B------:R-:W-:Y:S02]  /*2810*/  @P3 LOP3.LUT R16, R16, 0x4, RZ, 0xfc, !PT ;  /* 0x0000000410103812 */ /* 0x000fe400078efcff */
[----:B------:R-:W-:Y:S02]  /*2820*/  FSEL R76, R76, -INF , !P2 ;  /* 0xff8000004c4c7808 */ /* 0x000fe40005000000 */
[----:B------:R-:W-:Y:S02]  /*2830*/  ISETP.GE.AND P2, PT, R12, 0x2a, PT ;  /* 0x0000002a0c00780c */ /* 0x000fe40003f46270 */
[----:B------:R-:W-:Y:S02]  /*2840*/  LOP3.LUT R16, R16, 0xffbfffff, RZ, 0xc0, !PT ;  /* 0xffbfffff10107812 */ /* 0x000fe400078ec0ff */
[----:B------:R-:W-:-:S02]  /*2850*/  ISETP.GT.AND P3, PT, R4, 0x29, !P2 ;  /* 0x000000290400780c */ /* 0x000fc40005764270 */
[----:B------:R-:W-:Y:S02]  /*2860*/  @P4 LOP3.LUT R16, R16, 0x400000, RZ, 0xfc, !PT ;  /* 0x0040000010104812 */ /* 0x000fe400078efcff */
[----:B------:R-:W-:Y:S02]  /*2870*/  ISETP.LT.OR P3, PT, R0, 0x2a, P3 ;  /* 0x0000002a0000780c */ /* 0x000fe40001f61670 */
[----:B------:R-:W-:Y:S02]  /*2880*/  LOP3.LUT R16, R16, 0xffdfffff, RZ, 0xc0, !PT ;  /* 0xffdfffff10107812 */ /* 0x000fe400078ec0ff */
[----:B------:R-:W-:Y:S02]  /*2890*/  FSEL R77, R77, -INF , !P3 ;  /* 0xff8000004d4d7808 */ /* 0x000fe40005800000 */
[----:B------:R-:W-:Y:S02]  /*28a0*/  ISETP.GT.AND P3, PT, R4, 0x30, !P4 ;  /* 0x000000300400780c */ /* 0x000fe40006764270 */
[----:B------:R-:W-:-:S02]  /*28b0*/  ISETP.GE.AND P4, PT, R12, 0x32, PT ;  /* 0x000000320c00780c */ /* 0x000fc40003f86270 */
[----:B------:R-:W-:-:S04]  /*28c0*/  ISETP.LT.OR P3, PT, R0, 0x31, P3 ;  /* 0x000000310000780c */ /* 0x000fc80001f61670 */
[----:B------:R-:W-:Y:S02]  /*28d0*/  FSEL R80, R80, -INF , !P3 ;  /* 0xff80000050507808 */ /* 0x000fe40005800000 */
[----:B------:R-:W-:-:S04]  /*28e0*/  ISETP.GT.AND P3, PT, R4, 0x31, !P4 ;  /* 0x000000310400780c */ /* 0x000fc80006764270 */
[----:B------:R-:W-:Y:S02]  /*28f0*/  ISETP.LT.OR P3, PT, R0, 0x32, P3 ;  /* 0x000000320000780c */ /* 0x000fe40001f61670 */
[----:B------:R-:W-:Y:S02]  /*2900*/  @P4 LOP3.LUT R16, R16, 0x200000, RZ, 0xfc, !PT ;  /* 0x0020000010104812 */ /* 0x000fe400078efcff */
[----:B------:R-:W-:Y:S02]  /*2910*/  ISETP.GE.AND P4, PT, R12, 0x39, PT ;  /* 0x000000390c00780c */ /* 0x000fe40003f86270 */
[----:B------:R-:W-:Y:S02]  /*2920*/  LOP3.LUT R16, R16, 0xffefffff, RZ, 0xc0, !PT ;  /* 0xffefffff10107812 */ /* 0x000fe400078ec0ff */
[----:B------:R-:W-:Y:S02]  /*2930*/  FSEL R81, R81, -INF , !P3 ;  /* 0xff80000051517808 */ /* 0x000fe40005800000 */
[----:B------:R-:W-:-:S04]  /*2940*/  ISETP.GT.AND P3, PT, R4, 0x38, !P4 ;  /* 0x000000380400780c */ /* 0x000fc80006764270 */
[----:B------:R-:W-:-:S03]  /*2950*/  ISETP.LT.OR P3, PT, R0, 0x39, P3 ;  /* 0x000000390000780c */ /* 0x000fc60001f61670 */
        /* <DEDUP_REMOVED lines=116> */
[----:B------:R-:W-:Y:S02]  /*30a0*/  FSEL R25, R25, -INF , !P3 ;  /* 0xff80000019197808 */ /* 0x000fe40005800000 */
[----:B------:R-:W-:Y:S02]  /*30b0*/  LOP3.LUT R16, R16, 0xfbffffff, RZ, 0xc0, !PT ;  /* 0xfbffffff10107812 */ /* 0x000fe400078ec0ff */
[----:B------:R-:W-:-:S04]  /*30c0*/  ISETP.GT.AND P3, PT, R4, 0x88, !P4 ;  /* 0x000000880400780c */ /* 0x000fc80006764270 */
[----:B------:R-:W-:-:S03]  /*30d0*/  ISETP.LT.OR P3, PT, R0, 0x89, P3 ;  /* 0x000000890000780c */ /* 0x000fc60001f61670 */
[----:B------:R-:W-:Y:S02]  /*30e0*/  @P4 LOP3.LUT R16, R16, 0x4000000, RZ, 0xfc, !PT ;  /* 0x0400000010104812 */ /* 0x000fe400078efcff */
[----:B------:R-:W-:Y:S02]  /*30f0*/  ISETP.GE.AND P4, PT, R12, 0x8a, PT ;  /* 0x0000008a0c00780c */ /* 0x000fe40003f86270 */
[----:B------:R-:W-:Y:S02]  /*3100*/  FSEL R28, R28, -INF , !P3 ;  /* 0xff8000001c1c7808 */ /* 0x000fe40005800000 */
[----:B------:R-:W-:Y:S02]  /*3110*/  ISETP.GT.AND P3, PT, R4, 0x89, !P4 ;  /* 0x000000890400780c */ /* 0x000fe40006764270 */
[----:B------:R-:W-:Y:S02]  /*3120*/  LOP3.LUT R16, R16, 0xff7fffff, RZ, 0xc0, !PT ;  /* 0xff7fffff10107812 */ /* 0x000fe400078ec0ff */
[----:B------:R-:W-:-:S04]  /*3130*/  ISETP.LT.OR P3, PT, R0, 0x8a, P3 ;  /* 0x0000008a0000780c */ /* 0x000fc80001f61670 */
[----:B------:R-:W-:Y:S02]  /*3140*/  FSEL R29, R29, -INF , !P3 ;  /* 0xff8000001d1d7808 */ /* 0x000fe40005800000 */
[----:B------:R-:W-:Y:S02]  /*3150*/  ISETP.GE.AND P3, PT, R12, 0x91, PT ;  /* 0x000000910c00780c */ /* 0x000fe40003f66270 */
[----:B------:R-:W-:Y:S02]  /*3160*/  @P4 LOP3.LUT R16, R16, 0x800000, RZ, 0xfc, !PT ;  /* 0x0080000010104812 */ /* 0x000fe400078efcff */
[----:B------:R-:W-:Y:S02]  /*3170*/  ISETP.GT.AND P4, PT, R4, 0x90, !P3 ;  /* 0x000000900400780c */ /* 0x000fe40005f84270 */
[----:B------:R-:W-:Y:S02]  /*3180*/  LOP3.LUT R16, R16, 0xfffffffe, RZ, 0xc0, !PT ;  /* 0xfffffffe10107812 */ /* 0x000fe400078ec0ff */
[----:B------:R-:W-:-:S04]  /*3190*/  ISETP.LT.OR P4, PT, R0, 0x91, P4 ;  /* 0x000000910000780c */ /* 0x000fc80002781670 */
[----:B------:R-:W-:Y:S02]  /*31a0*/  FSEL R32, R32, -INF , !P4 ;  /* 0xff80000020207808 */ /* 0x000fe40006000000 */
[----:B------:R-:W-:-:S04]  /*31b0*/  ISETP.GE.AND P4, PT, R12, 0x92, PT ;  /* 0x000000920c00780c */ /* 0x000fc80003f86270 */
[----:B------:R-:W-:-:S04]  /*31c0*/  ISETP.GT.AND P5, PT, R4, 0x91, !P4 ;  /* 0x000000910400780c */ /* 0x000fc800067a4270 */
[----:B------:R-:W-:-:S04]  /*31d0*/  ISETP.LT.OR P5, PT, R0, 0x92, P5 ;  /* 0x000000920000780c */ /* 0x000fc80002fa1670 */
[----:B------:R-:W-:Y:S02]  /*31e0*/  FSEL R33, R33, -INF , !P5 ;  /* 0xff80000021217808 */ /* 0x000fe40006800000 */
[----:B------:R-:W-:-:S04]  /*31f0*/  ISETP.GE.AND P5, PT, R12, 0x99, PT ;  /* 0x000000990c00780c */ /* 0x000fc80003fa6270 */
[----:B------:R-:W-:-:S04]  /*3200*/  ISETP.GT.AND P6, PT, R4, 0x98, !P5 ;  /* 0x000000980400780c */ /* 0x000fc80006fc4270 */
[----:B------:R-:W-:-:S04]  /*3210*/  ISETP.LT.OR P6, PT, R0, 0x99, P6 ;  /* 0x000000990000780c */ /* 0x000fc800037c1670 */
[----:B------:R-:W-:Y:S02]  /*3220*/  FSEL R36, R36, -INF , !P6 ;  /* 0xff80000024247808 */ /* 0x000fe40007000000 */
[----:B------:R-:W-:-:S13]  /*3230*/  ISETP.GE.AND P6, PT, R12, 0x1, PT ;  /* 0x000000010c00780c */ /* 0x000fda0003fc6270 */
[----:B------:R-:W-:Y:S02]  /*3240*/  @P6 LOP3.LUT R16, R16, 0x1, RZ, 0xfc, !PT ;  /* 0x0000000110106812 */ /* 0x000fe400078efcff */
[----:B------:R-:W-:Y:S02]  /*3250*/  ISETP.GT.AND P6, PT, R4, RZ, !P6 ;  /* 0x000000ff0400720c */ /* 0x000fe400077c4270 */
[----:B------:R-:W-:Y:S02]  /*3260*/  LOP3.LUT R16, R16, 0xf7ffffff, RZ, 0xc0, !PT ;  /* 0xf7ffffff10107812 */ /* 0x000fe400078ec0ff */
[----:B------:R-:W-:-:S04]  /*3270*/  ISETP.LT.OR P6, PT, R0, 0x1, P6 ;  /* 0x000000010000780c */ /* 0x000fc800037c1670 */
[----:B------:R-:W-:Y:S02]  /*3280*/  FSEL R5, R88, -INF , !P6 ;  /* 0xff80000058057808 */ /* 0x000fe40007000000 */
[----:B------:R-:W-:-:S13]  /*3290*/  ISETP.GE.AND P6, PT, R12, 0x9a, PT ;  /* 0x0000009a0c00780c */ /* 0x000fda0003fc6270 */
[----:B------:R-:W-:Y:S02]  /*32a0*/  @P6 LOP3.LUT R16, R16, 0x8000000, RZ, 0xfc, !PT ;  /* 0x0800000010106812 */ /* 0x000fe400078efcff */
[----:B------:R-:W-:Y:S01]  /*32b0*/  ISETP.GT.AND P6, PT, R4, 0x99, !P6 ;  /* 0x000000990400780c */ /* 0x000fe200077c4270 */
[----:B------:R-:W-:-:S03]  /*32c0*/  IMAD.IADD R4, R15, 0x1, R7 ;  /* 0x000000010f047824 */ /* 0x000fc600078e0207 */
[----:B------:R-:W-:Y:S02]  /*32d0*/  ISETP.LT.OR P6, PT, R0, 0x9a, P6 ;  /* 0x0000009a0000780c */ /* 0x000fe400037c1670 */
[----:B------:R-:W-:Y:S02]  /*32e0*/  VIADDMNMX R0, R7, R14, R13, PT ;  /* 0x0000000e07007246 */ /* 0x000fe4000380010d */
[----:B------:R-:W-:Y:S02]  /*32f0*/  FSEL R37, R37, -INF , !P6 ;  /* 0xff80000025257808 */ /* 0x000fe40007000000 */
[----:B------:R-:W-:-:S13]  /*3300*/  PLOP3.LUT P6, PT, PT, PT, UP0, 0x40, 0x0 ;  /* 0x000000000000781c */ /* 0x000fda0003fce808 */
        /* <DEDUP_REMOVED lines=10> */
[----:B------:R-:W-:Y:S01]  /*33b0*/  @P6 IMAD.HI.U32 R10, R3, UR10, RZ ;  /* 0x0000000a030a6c27 */ /* 0x000fe2000f8e00ff */
[----:B------:R-:W-:-:S13]  /*33c0*/  PLOP3.LUT P6, PT, PT, PT, UP1, 0x80, 0x0 ;  /* 0x000000000000781c */ /* 0x000fda0003fcf018 */
[----:B------:R-:W-:-:S04]  /*33d0*/  @P6 SHF.R.U32.HI R3, RZ, UR11, R10 ;  /* 0x0000000bff036c19 */ /* 0x000fc8000801160a */
[----:B------:R-:W-:Y:S01]  /*33e0*/  LOP3.LUT R3, RZ, R3, RZ, 0x33, !PT ;  /* 0x00000003ff037212 */ /* 0x000fe200078e33ff */
[----:B------:R-:W-:Y:S06]  /*33f0*/  BRA `(.L_x_640) ;  /* 0x0000000000187947 */ /* 0x000fec0003800000 */
.L_x_639:
[----:B------:R-:W-:-:S06]  /*3400*/  UISETP.NE.AND UP1, UPT, UR7, 0x1, UPT ;  /* 0x000000010700788c */ /* 0x000fcc000bf25270 */
[----:B------:R-:W-:-:S05]  /*3410*/  PLOP3.LUT P6, PT, PT, PT, UP1, 0x80, 0x0 ;  /* 0x000000000000781c */ /* 0x000fca0003fcf018 */
[----:B------:R-:W-:-:S08]  /*3420*/  @UP1 ULDC.64 UR10, c[0x0][0x9e8] ;  /* 0x00027a00000a1ab9 */ /* 0x000fd00000000a00 */
[----:B------:R-:W-:Y:S01]  /*3430*/  @P6 IMAD.HI.U32 R10, R3, UR10, RZ ;  /* 0x0000000a030a6c27 */ /* 0x000fe2000f8e00ff */
[----:B------:R-:W-:-:S13]  /*3440*/  PLOP3.LUT P6, PT, PT, PT, UP1, 0x80, 0x0 ;  /* 0x000000000000781c */ /* 0x000fda0003fcf018 */
[----:B------:R-:W-:-:S07]  /*3450*/  @P6 SHF.R.U32.HI R3, RZ, UR11, R10 ;  /* 0x0000000bff036c19 */ /* 0x000fce000801160a */
.L_x_640:
[----:B------:R-:W-:Y:S05]  /*3460*/  BSYNC B0 ;  /* 0x0000000000007941 */ /* 0x000fea0003800000 */
.L_x_638:
[----:B------:R-:W-:-:S05]  /*3470*/  IMAD R3, R3, UR7, R6 ;  /* 0x0000000703037c24 */ /* 0x000fca000f8e0206 */
[----:B------:R-:W-:Y:S02]  /*3480*/  VIMNMX R4, R4, R3, !PT ;  /* 0x0000000304047248 */ /* 0x000fe40007fe0100 */
[----:B------:R-:W-:-:S07]  /*3490*/  VIADDMNMX R0, R3, UR7, R0, PT ;  /* 0x0000000703007c46 */ /* 0x000fce000b800100 */
.L_x_637:
[C---:B------:R-:W-:Y:S01]  /*34a0*/  ISETP.GT.AND P1, PT, R4.reuse, 0x20, !P1 ;  /* 0x000000200400780c */ /* 0x040fe20004f24270 */
[----:B------:R-:W-:Y:S01]  /*34b0*/  IMAD.U32 R88, RZ, RZ, UR41 ;  /* 0x00000029ff587e24 */ /* 0x000fe2000f8e00ff */
[----:B------:R-:W-:Y:S02]  /*34c0*/  ISETP.GT.AND P2, PT, R4, 0x29, !P2 ;  /* 0x000000290400780c */ /* 0x000fe40005744270 */
[C---:B------:R-:W-:Y:S02]  /*34d0*/  ISETP.LT.OR P1, PT, R0.reuse, 0x21, P1 ;  /* 0x000000210000780c */ /* 0x040fe40000f21670 */
[----:B------:R-:W-:Y:S02]  /*34e0*/  ISETP.LT.OR P2, PT, R0, 0x2a, P2 ;  /* 0x0000002a0000780c */ /* 0x000fe40001741670 */
[----:B------:R-:W-:Y:S02]  /*34f0*/  FSEL R74, R74, -INF , !P1 ;  /* 0xff8000004a4a7808 */ /* 0x000fe40004800000 */
[----:B------:R-:W-:-:S02]  /*3500*/  LOP3.LUT P1, RZ, R16, 0x2, RZ, 0xc0, !PT ;  /* 0x0000000210ff7812 */ /* 0x000fc4000782c0ff */
[----:B------:R-:W-:Y:S02]  /*3510*/  FSEL R79, R79, -INF , !P2 ;  /* 0xff8000004f4f7808 */ /* 0x000fe40005000000 */
[----:B------:R-:W-:Y:S02]  /*3520*/  ISETP.GT.AND P1, PT, R4, 0x21, !P1 ;  /* 0x000000210400780c */ /* 0x000fe40004f24270 */
[----:B------:R-:W-:Y:S02]  /*3530*/  LOP3.LUT P2, RZ, R16, 0x10000, RZ, 0xc0, !PT ;  /* 0x0001000010ff7812 */ /* 0x000fe4000784c0ff */
[----:B------:R-:W-:Y:S02]  /*3540*/  ISETP.LT.OR P1, PT, R0, 0x22, P1 ;  /* 0x000000220000780c */ /* 0x000fe40000f21670 */
[----:B------:R-:W-:Y:S02]  /*3550*/  LOP3.LUT P6, RZ, R16, 0x8000, RZ, 0xc0, !PT ;  /* 0x0000800010ff7812 */ /* 0x000fe400078cc0ff */
[----:B------:R-:W-:-:S02]  /*3560*/  FSEL R75, R75, -INF , !P1 ;  /* 0xff8000004b4b7808 */ /* 0x000fc40004800000 */
[----:B------:R-:W-:Y:S02]  /*3570*/  LOP3.LUT P1, RZ, R16, 0x4, RZ, 0xc0, !PT ;  /* 0x0000000410ff7812 */ /* 0x000fe4000782c0ff */
[----:B------:R-:W-:Y:S02]  /*3580*/  FMNMX.FTZ R3, R5, R89, !PT ;  /* 0x0000005905037209 */ /* 0x000fe40007810000 */
[----:B------:R-:W-:Y:S02]  /*3590*/  ISETP.GT.AND P1, PT, R4, 0x28, !P1 ;  /* 0x000000280400780c */ /* 0x000fe40004f24270 */
[----:B------:R-:W-:Y:S02]  /*35a0*/  FMNMX.FTZ R6, R92, R3, !PT ;  /* 0x000000035c067209 */ /* 0x000fe40007810000 */
[----:B------:R-:W-:Y:S02]  /*35b0*/  ISETP.LT.OR P1, PT, R0, 0x29, P1 ;  /* 0x000000290000780c */ /* 0x000fe40000f21670 */
[----:B------:R-:W-:-:S02]  /*35c0*/  FMNMX.FTZ R3, R93, R6, !PT ;  /* 0x000000065d037209 */ /* 0x000fc40007810000 */
[----:B------:R-:W-:Y:S02]  /*35d0*/  FSEL R78, R78, -INF , !P1 ;  /* 0xff8000004e4e7808 */ /* 0x000fe40004800000 */
[----:B------:R-:W-:Y:S02]  /*35e0*/  LOP3.LUT P1, RZ, R16, 0x400000, RZ, 0xc0, !PT ;  /* 0x0040000010ff7812 */ /* 0x000fe4000782c0ff */
[----:B------:R-:W-:Y:S02]  /*35f0*/  FMNMX.FTZ R6, R96, R3, !PT ;  /* 0x0000000360067209 */ /* 0x000fe40007810000 */
[----:B------:R-:W-:Y:S02]  /*3600*/  ISETP.GT.AND P1, PT, R4, 0x30, !P1 ;  /* 0x000000300400780c */ /* 0x000fe40004f24270 */
[----:B------:R-:W-:Y:S02]  /*3610*/  FMNMX.FTZ R3, R97, R6, !PT ;  /* 0x0000000661037209 */ /* 0x000fe40007810000 */
[----:B------:R-:W-:-:S02]  /*3620*/  ISETP.LT.OR P1, PT, R0, 0x31, P1 ;  /* 0x000000310000780c */ /* 0x000fc40000f21670 */
[----:B------:R-:W-:Y:S02]  /*3630*/  FMNMX.FTZ R6, R100, R3, !PT ;  /* 0x0000000364067209 */ /* 0x000fe40007810000 */
[----:B------:R-:W-:Y:S02]  /*3640*/  FSEL R82, R82, -INF , !P1 ;  /* 0xff80000052527808 */ /* 0x000fe40004800000 */
[----:B------:R-:W-:Y:S02]  /*3650*/  LOP3.LUT P1, RZ, R16, 0x200000, RZ, 0xc0, !PT ;  /* 0x0020000010ff7812 */ /* 0x000fe4000782c0ff */
[----:B------:R-:W-:Y:S02]  /*3660*/  FMNMX.FTZ R3, R101, R6, !PT ;  /* 0x0000000665037209 */ /* 0x000fe40007810000 */
[----:B------:R-:W-:Y:S02]  /*3670*/  ISETP.GT.AND P1, PT, R4, 0x31, !P1 ;  /* 0x000000310400780c */ /* 0x000fe40004f24270 */
[----:B------:R-:W-:-:S02]  /*3680*/  FMNMX.FTZ R6, R72, R3, !PT ;  /* 0x0000000348067209 */ /* 0x000fc40007810000 */
[----:B------:R-:W-:Y:S02]  /*3690*/  ISETP.LT.OR P1, PT, R0, 0x32, P1 ;  /* 0x000000320000780c */ /* 0x000fe40000f21670 */
[----:B------:R-:W-:Y:S02]  /*36a0*/  FMNMX.FTZ R3, R73, R6, !PT ;  /* 0x0000000649037209 */ /* 0x000fe40007810000 */
[----:B------:R-:W-:Y:S02]  /*36b0*/  FSEL R83, R83, -INF , !P1 ;  /* 0xff80000053537808 */ /* 0x000fe40004800000 */
[----:B------:R-:W-:Y:S02]  /*36c0*/  LOP3.LUT P1, RZ, R16, 0x100000, RZ, 0xc0, !PT ;  /* 0x0010000010ff7812 */ /* 0x000fe4000782c0ff */
[----:B------:R-:W-:Y:S02]  /*36d0*/  FMNMX.FTZ R6, R76, R3, !PT ;  /* 0x000000034c067209 */ /* 0x000fe40007810000 */
[----:B------:R-:W-:-:S02]  /*36e0*/  ISETP.GT.AND P1, PT, R4, 0x38, !P1 ;  /* 0x000000380400780c */ /* 0x000fc40004f24270 */
[----:B------:R-:W-:Y:S02]  /*36f0*/  FMNMX.FTZ R3, R77, R6, !PT ;  /* 0x000000064d037209 */ /* 0x000fe40007810000 */
[----:B------:R-:W-:Y:S02]  /*3700*/  ISETP.LT.OR P1, PT, R0, 0x39, P1 ;  /* 0x000000390000780c */ /* 0x000fe40000f21670 */
[----:B------:R-:W-:Y:S02]  /*3710*/  FMNMX.FTZ R6, R80, R3, !PT ;  /* 0x0000000350067209 */ /* 0x000fe40007810000 */
[----:B------:R-:W-:Y:S02]  /*3720*/  FSEL R86, R86, -INF , !P1 ;  /* 0xff80000056567808 */ /* 0x000fe40004800000 */
[----:B------:R-:W-:Y:S02]  /*3730*/  LOP3.LUT P1, RZ, R16, 0x80000, RZ, 0xc0, !PT ;  /* 0x0008000010ff7812 */ /* 0x000fe4000782c0ff */
[----:B------:R-:W-:-:S02]  /*3740*/  FMNMX.FTZ R3, R81, R6, !PT ;  /* 0x0000000651037209 */ /* 0x000fc40007810000 */
[----:B------:R-:W-:Y:S02]  /*3750*/  ISETP.GT.AND P1, PT, R4, 0x39, !P1 ;  /* 0x000000390400780c */ /* 0x000fe40004f24270 */
[----:B------:R-:W-:Y:S02]  /*3760*/  FMNMX.FTZ R6, R84, R3, !PT ;  /* 0x0000000354067209 */ /* 0x000fe40007810000 */
[----:B------:R-:W-:Y:S02]  /*3770*/  ISETP.LT.OR P1, PT, R0, 0x3a, P1 ;  /* 0x0000003a0000780c */ /* 0x000fe40000f21670 */
[----:B------:R-:W-:Y:S02]  /*3780*/  FMNMX.FTZ R3, R85, R6, !PT ;  /* 0x0000000655037209 */ /* 0x000fe40007810000 */
[----:B------:R-:W-:Y:S02]  /*3790*/  FSEL R87, R87, -INF , !P1 ;  /* 0xff80000057577808 */ /* 0x000fe40004800000 */
[----:B------:R-:W-:-:S02]  /*37a0*/  LOP3.LUT P1, RZ, R16, 0x40000, RZ, 0xc0, !PT ;  /* 0x0004000010ff7812 */ /* 0x000fc4000782c0ff */
[----:B------:R-:W-:Y:S02]  /*37b0*/  FMNMX.FTZ R6, R56, R3, !PT ;  /* 0x0000000338067209 */ /* 0x000fe40007810000 */
[----:B------:R-:W-:Y:S02]  /*37c0*/  ISETP.GT.AND P1, PT, R4, 0x40, !P1 ;  /* 0x000000400400780c */ /* 0x000fe40004f24270 */
[----:B------:R-:W-:Y:S02]  /*37d0*/  FMNMX.FTZ R3, R57, R6, !PT ;  /* 0x0000000639037209 */ /* 0x000fe40007810000 */
[----:B------:R-:W-:Y:S02]  /*37e0*/  ISETP.LT.OR P1, PT, R0, 0x41, P1 ;  /* 0x000000410000780c */ /* 0x000fe40000f21670 */
[----:B------:R-:W-:Y:S02]  /*37f0*/  FMNMX.FTZ R6, R60, R3, !PT ;  /* 0x000000033c067209 */ /* 0x000fe40007810000 */
        /* <DEDUP_REMOVED lines=8> */
[----:B------:R-:W-:Y:S02]  /*3880*/  ISETP.GT.AND P1, PT, R4, 0x48, !P2 ;  /* 0x000000480400780c */ /* 0x000fe40005724270 */
[----:B------:R-:W-:Y:S02]  /*3890*/  LOP3.LUT P2, RZ, R16, 0x20, RZ, 0xc0, !PT ;  /* 0x0000002010ff7812 */ /* 0x000fe4000784c0ff */
[----:B------:R-:W-:Y:S02]  /*38a0*/  ISETP.LT.OR P1, PT, R0, 0x49, P1 ;  /* 0x000000490000780c */ /* 0x000fe40000f21670 */
[----:B------:R-:W-:Y:S02]  /*38b0*/  FMNMX.FTZ R6, R68, R3, !PT ;  /* 0x0000000344067209 */ /* 0x000fe40007810000 */
[----:B------:R-:W-:-:S02]  /*38c0*/  FSEL R62, R62, -INF , !P1 ;  /* 0xff8000003e3e7808 */ /* 0x000fc40004800000 */
[----:B------:R-:W-:Y:S02]  /*38d0*/  ISETP.GT.AND P1, PT, R4, 0x49, !P6 ;  /* 0x000000490400780c */ /* 0x000fe40007724270 */
[----:B------:R-:W-:Y:S02]  /*38e0*/  LOP3.LUT P6, RZ, R16, 0x10, RZ, 0xc0, !PT ;  /* 0x0000001010ff7812 */ /* 0x000fe400078cc0ff */
        /* <DEDUP_REMOVED lines=40> */
[C---:B------:R-:W-:Y:S02]  /*3b70*/  ISETP.GT.AND P1, PT, R4.reuse, 0x61, !P1 ;  /* 0x000000610400780c */ /* 0x040fe40004f24270 */
[----:B------:R-:W-:Y:S01]  /*3b80*/  ISETP.GT.AND P3, PT, R4, 0x90, !P3 ;  /* 0x000000900400780c */ /* 0x000fe20005f64270 */
[----:B------:R-:W1:Y:S01]  /*3b90*/  SHFL.BFLY PT, R3, R6, 0x2, 0x1f ;  /* 0x0c401f0006037f89 */ /* 0x000e6200000e0000 */
[----:B------:R-:W-:Y:S02]  /*3ba0*/  ISETP.LT.OR P1, PT, R0, 0x62, P1 ;  /* 0x000000620000780c */ /* 0x000fe40000f21670 */
[----:B------:R-:W-:Y:S02]  /*3bb0*/  ISETP.GT.AND P4, PT, R4, 0x91, !P4 ;  /* 0x000000910400780c */ /* 0x000fe40006784270 */
[----:B------:R-:W-:Y:S02]  /*3bc0*/  FSEL R43, R43, -INF , !P1 ;  /* 0xff8000002b2b7808 */ /* 0x000fe40004800000 */
[----:B------:R-:W-:-:S02]  /*3bd0*/  LOP3.LUT P1, RZ, R16, 0x100, RZ, 0xc0, !PT ;  /* 0x0000010010ff7812 */ /* 0x000fc4000782c0ff */
[C---:B------:R-:W-:Y:S02]  /*3be0*/  ISETP.GT.AND P5, PT, R4.reuse, 0x98, !P5 ;  /* 0x000000980400780c */ /* 0x040fe40006fa4270 */
[----:B------:R-:W-:Y:S02]  /*3bf0*/  ISETP.GT.AND P1, PT, R4, 0x68, !P1 ;  /* 0x000000680400780c */ /* 0x000fe40004f24270 */
[C---:B------:R-:W-:Y:S02]  /*3c00*/  ISETP.LT.OR P3, PT, R0.reuse, 0x91, P3 ;  /* 0x000000910000780c */ /* 0x040fe40001f61670 */
[C---:B------:R-:W-:Y:S02]  /*3c10*/  ISETP.LT.OR P1, PT, R0.reuse, 0x69, P1 ;  /* 0x000000690000780c */ /* 0x040fe40000f21670 */
[----:B------:R-:W-:Y:S02]  /*3c20*/  ISETP.LT.OR P4, PT, R0, 0x92, P4 ;  /* 0x000000920000780c */ /* 0x000fe40002781670 */
[----:B------:R-:W-:-:S02]  /*3c30*/  FSEL R46, R46, -INF , !P1 ;  /* 0xff8000002e2e7808 */ /* 0x000fc40004800000 */
[----:B------:R-:W-:Y:S02]  /*3c40*/  LOP3.LUT P1, RZ, R16, 0x80, RZ, 0xc0, !PT ;  /* 0x0000008010ff7812 */ /* 0x000fe4000782c0ff */
[----:B------:R-:W-:Y:S02]  /*3c50*/  FSEL R34, R34, -INF , !P3 ;  /* 0xff80000022227808 */ /* 0x000fe40005800000 */
[----:B------:R-:W-:Y:S02]  /*3c60*/  ISETP.GT.AND P1, PT, R4, 0x69, !P1 ;  /* 0x000000690400780c */ /* 0x000fe40004f24270 */
[----:B-1----:R-:W-:Y:S02]  /*3c70*/  FMNMX.FTZ R10, R6, R3, !PT ;  /* 0x00000003060a7209 */ /* 0x002fe40007810000 */
[C---:B------:R-:W-:Y:S02]  /*3c80*/  ISETP.LT.OR P1, PT, R0.reuse, 0x6a, P1 ;  /* 0x0000006a0000780c */ /* 0x040fe40000f21670 */
[----:B------:R-:W-:Y:S01]  /*3c90*/  ISETP.LT.OR P5, PT, R0, 0x99, P5 ;  /* 0x000000990000780c */ /* 0x000fe20002fa1670 */
[----:B------:R-:W1:Y:S01]  /*3ca0*/  SHFL.BFLY PT, R3, R10, 0x1, 0x1f ;  /* 0x0c201f000a037f89 */ /* 0x000e6200000e0000 */
[----:B------:R-:W-:-:S02]  /*3cb0*/  FSEL R47, R47, -INF , !P1 ;  /* 0xff8000002f2f7808 */ /* 0x000fc40004800000 */
[----:B------:R-:W-:Y:S02]  /*3cc0*/  LOP3.LUT P1, RZ, R16, 0x40, RZ, 0xc0, !PT ;  /* 0x0000004010ff7812 */ /* 0x000fe4000782c0ff */
[----:B------:R-:W-:Y:S02]  /*3cd0*/  FSEL R35, R35, -INF , !P4 ;  /* 0xff80000023237808 */ /* 0x000fe40006000000 */
[----:B------:R-:W-:Y:S02]  /*3ce0*/  ISETP.GT.AND P1, PT, R4, 0x70, !P1 ;  /* 0x000000700400780c */ /* 0x000fe40004f24270 */
[----:B------:R-:W-:Y:S02]  /*3cf0*/  FSEL R38, R38, -INF , !P5 ;  /* 0xff80000026267808 */ /* 0x000fe40006800000 */
[----:B------:R-:W-:Y:S02]  /*3d00*/  ISETP.LT.OR P1, PT, R0, 0x71, P1 ;  /* 0x000000710000780c */ /* 0x000fe40000f21670 */
[----:B------:R-:W-:-:S02]  /*3d10*/  R2UR UR10, R105 ;  /* 0x00000000690a72ca */ /* 0x000fc400000e0000 */
[----:B------:R-:W-:Y:S02]  /*3d20*/  FSEL R50, R50, -INF , !P1 ;  /* 0xff80000032327808 */ /* 0x000fe40004800000 */
[----:B------:R-:W-:Y:S02]  /*3d30*/  ISETP.GT.AND P1, PT, R4, 0x71, !P2 ;  /* 0x000000710400780c */ /* 0x000fe40005724270 */
[----:B------:R-:W-:Y:S02]  /*3d40*/  LOP3.LUT P2, RZ, R16, 0x2000000, RZ, 0xc0, !PT ;  /* 0x0200000010ff7812 */ /* 0x000fe4000784c0ff */
[----:B------:R-:W-:Y:S02]  /*3d50*/  ISETP.LT.OR P1, PT, R0, 0x72, P1 ;  /* 0x000000720000780c */ /* 0x000fe40000f21670 */
[----:B-1----:R-:W-:Y:S02]  /*3d60*/  FMNMX.FTZ R3, R10, R3, !PT ;  /* 0x000000030a037209 */ /* 0x002fe40007810000 */
[----:B------:R-:W-:Y:S01]  /*3d70*/  FSEL R51, R51, -INF , !P1 ;  /* 0xff80000033337808 */ /* 0x000fe20004800000 */
[----:B------:R-:W-:Y:S01]  /*3d80*/  UIADD3 UR6, UR10, UR6, URZ ;  /* 0x000000060a067290 */ /* 0x000fe2000fffe03f */
[----:B------:R-:W-:Y:S01]  /*3d90*/  ISETP.GT.AND P1, PT, R4, 0x78, !P6 ;  /* 0x000000780400780c */ /* 0x000fe20007724270 */
[----:B------:R-:W-:-:S01]  /*3da0*/  FFMA.FTZ R88, R3, R88, -8 ;  /* 0xc100000003587423 */ /* 0x000fc20000010058 */
[----:B------:R-:W-:-:S02]  /*3db0*/  LOP3.LUT P6, RZ, R16, 0x1000000, RZ, 0xc0, !PT ;  /* 0x0100000010ff7812 */ /* 0x000fc400078cc0ff */
[----:B------:R-:W-:-:S04]  /*3dc0*/  ISETP.LT.OR P1, PT, R0, 0x79, P1 ;  /* 0x000000790000780c */ /* 0x000fc80000f21670 */
[----:B------:R-:W-:Y:S02]  /*3dd0*/  FSEL R54, R54, -INF , !P1 ;  /* 0xff80000036367808 */ /* 0x000fe40004800000 */
[----:B------:R-:W-:-:S04]  /*3de0*/  LOP3.LUT P1, RZ, R16, 0x8, RZ, 0xc0, !PT ;  /* 0x0000000810ff7812 */ /* 0x000fc8000782c0ff */
[----:B------:R-:W-:-:S04]  /*3df0*/  ISETP.GT.AND P1, PT, R4, 0x79, !P1 ;  /* 0x000000790400780c */ /* 0x000fc80004f24270 */
        /* <DEDUP_REMOVED lines=31> */
[----:B------:R-:W-:-:S04]  /*3ff0*/  ISETP.GT.AND P1, PT, R4, RZ, !P1 ;  /* 0x000000ff0400720c */ /* 0x000fc80004f24270 */
[----:B------:R-:W-:-:S04]  /*4000*/  ISETP.LT.OR P1, PT, R0, 0x1, P1 ;  /* 0x000000010000780c */ /* 0x000fc80000f21670 */
[----:B------:R-:W-:Y:S02]  /*4010*/  FSEL R90, R90, -INF , !P1 ;  /* 0xff8000005a5a7808 */ /* 0x000fe40004800000 */
[----:B------:R-:W-:Y:S02]  /*4020*/  ISETP.GT.AND P1, PT, R4, 0x80, !P2 ;  /* 0x000000800400780c */ /* 0x000fe40005724270 */
[----:B------:R-:W-:Y:S02]  /*4030*/  FMNMX.FTZ R21, R90, R91, !PT ;  /* 0x0000005b5a157209 */ /* 0x000fe40007810000 */
[----:B------:R-:W-:Y:S02]  /*4040*/  ISETP.LT.OR P1, PT, R0, 0x81, P1 ;  /* 0x000000810000780c */ /* 0x000fe40000f21670 */
[----:B------:R-:W-:Y:S02]  /*4050*/  LOP3.LUT P2, RZ, R16, 0x800000, RZ, 0xc0, !PT ;  /* 0x0080000010ff7812 */ /* 0x000fe4000784c0ff */
[----:B------:R-:W-:-:S02]  /*4060*/  FSEL R26, R26, -INF , !P1 ;  /* 0xff8000001a1a7808 */ /* 0x000fc40004800000 */
[----:B------:R-:W-:Y:S02]  /*4070*/  ISETP.GT.AND P1, PT, R4, 0x81, !P6 ;  /* 0x000000810400780c */ /* 0x000fe40007724270 */
[----:B------:R-:W-:Y:S02]  /*4080*/  LOP3.LUT P6, RZ, R16, 0x4000000, RZ, 0xc0, !PT ;  /* 0x0400000010ff7812 */ /* 0x000fe400078cc0ff */
[----:B------:R-:W-:-:S04]  /*4090*/  ISETP.LT.OR P1, PT, R0, 0x82, P1 ;  /* 0x000000820000780c */ /* 0x000fc80000f21670 */
[----:B------:R-:W-:Y:S02]  /*40a0*/  FSEL R27, R27, -INF , !P1 ;  /* 0xff8000001b1b7808 */ /* 0x000fe40004800000 */
[----:B------:R-:W-:-:S04]  /*40b0*/  FSETP.NEU.FTZ.AND P1, PT, R3, -INF , PT ;  /* 0xff8000000300780b */ /* 0x000fc80003f3d000 */
[----:B------:R-:W-:Y:S02]  /*40c0*/  FSEL R88, R88, RZ, P1 ;  /* 0x000000ff58587208 */ /* 0x000fe40000800000 */
[----:B------:R-:W-:Y:S02]  /*40d0*/  ISETP.GT.AND P1, PT, R4, 0x88, !P6 ;  /* 0x000000880400780c */ /* 0x000fe40007724270 */
[----:B------:R-:W-:Y:S01]  /*40e0*/  LOP3.LUT P6, RZ, R16, 0x8000000, RZ, 0xc0, !PT ;  /* 0x0800000010ff7812 */ /* 0x000fe200078cc0ff */
[----:B------:R-:W-:-:S01]  /*40f0*/  FFMA.FTZ R20, R72, UR41, -R88 ;  /* 0x0000002948147c23 */ /* 0x000fc20008010858 */
[----:B------:R-:W-:Y:S01]  /*4100*/  FMNMX.FTZ R72, R94, R21, !PT ;  /* 0x000000155e487209 */ /* 0x000fe20007810000 */
[----:B------:R-:W-:-:S01]  /*4110*/  FFMA.FTZ R6, R89, UR41, -R88 ;  /* 0x0000002959067c23 */ /* 0x000fc20008010858 */
[--C-:B------:R-:W-:Y:S01]  /*4120*/  FFMA.FTZ R89, R73, UR41, -R88.reuse ;  /* 0x0000002949597c23 */ /* 0x100fe20008010858 */
[----:B------:R-:W-:-:S01]  /*4130*/  FFMA.FTZ R10, R92, UR41, -R88 ;  /* 0x000000295c0a7c23 */ /* 0x000fc20008010858 */
[----:B------:R-:W-:Y:S01]  /*4140*/  FMNMX.FTZ R21, R95, R72, !PT ;  /* 0x000000485f157209 */ /* 0x000fe20007810000 */
[----:B------:R-:W-:-:S01]  /*4150*/  FFMA.FTZ R92, R77, UR41, -R88 ;  /* 0x000000294d5c7c23 */ /* 0x000fc20008010858 */
[----:B------:R-:W-:Y:S01]  /*4160*/  ISETP.LT.OR P1, PT, R0, 0x89, P1 ;  /* 0x000000890000780c */ /* 0x000fe20000f21670 */
[----:B------:R-:W-:-:S01]  /*4170*/  FFMA.FTZ R5, R5, UR41, -R88 ;  /* 0x0000002905057c23 */ /* 0x000fc20008010858 */
[----:B------:R-:W-:Y:S01]  /*4180*/  FMNMX.FTZ R72, R98, R21, !PT ;  /* 0x0000001562487209 */ /* 0x000fe20007810000 */
[----:B------:R-:W-:Y:S01]  /*4190*/  MUFU.EX2 R6, R6 ;  /* 0x0000000600067308 */ /* 0x000fe20000000800 */
[----:B------:R-:W-:Y:S01]  /*41a0*/  FSEL R30, R30, -INF , !P1 ;  /* 0xff8000001e1e7808 */ /* 0x000fe20004800000 */
[--C-:B------:R-:W-:Y:S01]  /*41b0*/  FFMA.FTZ R11, R93, UR41, -R88.reuse ;  /* 0x000000295d0b7c23 */ /* 0x100fe20008010858 */
[----:B------:R-:W-:Y:S01]  /*41c0*/  FMNMX.FTZ R73, R99, R72, !PT ;  /* 0x0000004863497209 */ /* 0x000fe20007810000 */
[--C-:B------:R-:W-:Y:S01]  /*41d0*/  FFMA.FTZ R72, R76, UR41, -R88.reuse ;  /* 0x000000294c487c23 */ /* 0x100fe20008010858 */
[----:B------:R-:W-:Y:S01]  /*41e0*/  ISETP.GT.AND P1, PT, R4, 0x89, !P2 ;  /* 0x000000890400780c */ /* 0x000fe20005724270 */
[--C-:B------:R-:W-:Y:S01]  /*41f0*/  FFMA.FTZ R12, R96, UR41, -R88.reuse ;  /* 0x00000029600c7c23 */ /* 0x100fe20008010858 */
[----:B------:R-:W-:Y:S01]  /*4200*/  FMNMX.FTZ R76, R102, R73, !PT ;  /* 0x00000049664c7209 */ /* 0x000fe20007810000 */
[----:B------:R1:W-:Y:S01]  /*4210*/  MUFU.EX2 R21, R89 ;  /* 0x0000005900157308 */ /* 0x0003e20000000800 */
[----:B------:R-:W-:Y:S01]  /*4220*/  ISETP.LT.OR P1, PT, R0, 0x8a, P1 ;  /* 0x0000008a0000780c */ /* 0x000fe20000f21670 */
[--C-:B------:R-:W-:Y:S01]  /*4230*/  FFMA.FTZ R13, R97, UR41, -R88.reuse ;  /* 0x00000029610d7c23 */ /* 0x100fe20008010858 */
[----:B------:R-:W-:Y:S01]  /*4240*/  FMNMX.FTZ R73, R103, R76, !PT ;  /* 0x0000004c67497209 */ /* 0x000fe20007810000 */
[--C-:B------:R-:W-:Y:S01]  /*4250*/  FFMA.FTZ R14, R100, UR41, -R88.reuse ;  /* 0x00000029640e7c23 */ /* 0x100fe20008010858 */
[----:B------:R-:W-:Y:S01]  /*4260*/  ISETP.GT.AND P2, PT, R4, 0x99, !P6 ;  /* 0x000000990400780c */ /* 0x000fe20007744270 */
[--C-:B------:R-:W-:Y:S01]  /*4270*/  FFMA.FTZ R4, R40, UR41, -R88.reuse ;  /* 0x0000002928047c23 */ /* 0x100fe20008010858 */
[----:B------:R-:W-:Y:S01]  /*4280*/  FMNMX.FTZ R76, R74, R73, !PT ;  /* 0x000000494a4c7209 */ /* 0x000fe20007810000 */
[----:B------:R-:W-:Y:S01]  /*4290*/  MUFU.EX2 R5, R5 ;  /* 0x0000000500057308 */ /* 0x000fe20000000800 */
[----:B-1----:R-:W-:-:S01]  /*42a0*/  FFMA.FTZ R89, R81, UR41, -R88 ;  /* 0x0000002951597c23 */ /* 0x002fc20008010858 */
[----:B------:R-:W-:Y:S01]  /*42b0*/  FSEL R31, R31, -INF , !P1 ;  /* 0xff8000001f1f7808 */ /* 0x000fe20004800000 */
[----:B------:R-:W-:-:S01]  /*42c0*/  FFMA.FTZ R15, R101, UR41, -R88 ;  /* 0x00000029650f7c23 */ /* 0x000fc20008010858 */
[----:B------:R-:W-:Y:S01]  /*42d0*/  FMNMX.FTZ R77, R75, R76, !PT ;  /* 0x0000004c4b4d7209 */ /* 0x000fe20007810000 */
[----:B------:R-:W-:-:S01]  /*42e0*/  FFMA.FTZ R76, R80, UR41, -R88 ;  /* 0x00000029504c7c23 */ /* 0x000fc20008010858 */
[----:B------:R-:W-:Y:S01]  /*42f0*/  ISETP.LT.OR P2, PT, R0, 0x9a, P2 ;  /* 0x0000009a0000780c */ /* 0x000fe20001741670 */
[----:B------:R-:W-:-:S01]  /*4300*/  FFMA.FTZ R56, R56, UR41, -R88 ;  /* 0x0000002938387c23 */ /* 0x000fc20008010858 */
[----:B------:R-:W-:Y:S01]  /*4310*/  FMNMX.FTZ R80, R78, R77, !PT ;  /* 0x0000004d4e507209 */ /* 0x000fe20007810000 */
[----:B------:R1:W-:Y:S01]  /*4320*/  MUFU.EX2 R73, R92 ;  /* 0x0000005c00497308 */ /* 0x0003e20000000800 */
[----:B------:R-:W-:Y:S01]  /*4330*/  FSEL R39, R39, -INF , !P2 ;  /* 0xff80000027277808 */ /* 0x000fe20005000000 */
[--C-:B------:R-:W-:Y:S01]  /*4340*/  FFMA.FTZ R57, R57, UR41, -R88.reuse ;  /* 0x0000002939397c23 */ /* 0x100fe20008010858 */
[----:B------:R-:W-:Y:S01]  /*4350*/  FMNMX.FTZ R77, R79, R80, !PT ;  /* 0x000000504f4d7209 */ /* 0x000fe20007810000 */
[--C-:B------:R-:W-:Y:S01]  /*4360*/  FFMA.FTZ R60, R60, UR41, -R88.reuse ;  /* 0x000000293c3c7c23 */ /* 0x100fe20008010858 */
[----:B------:R-:W-:-:S01]  /*4370*/  FFMA.FTZ R61, R61, UR41, -R88 ;  /* 0x000000293d3d7c23 */ /* 0x000fc20008010858 */
[--C-:B------:R-:W-:Y:S01]  /*4380*/  FFMA.FTZ R64, R64, UR41, -R88.reuse ;  /* 0x0000002940407c23 */ /* 0x100fe20008010858 */
[----:B------:R-:W-:Y:S01]  /*4390*/  FMNMX.FTZ R80, R82, R77, !PT ;  /* 0x0000004d52507209 */ /* 0x000fe20007810000 */
[----:B------:R-:W-:Y:S01]  /*43a0*/  MUFU.EX2 R10, R10 ;  /* 0x0000000a000a7308 */ /* 0x000fe20000000800 */
[----:B-1----:R-:W-:-:S01]  /*43b0*/  FFMA.FTZ R92, R85, UR41, -R88 ;  /* 0x00000029555c7c23 */ /* 0x002fc20008010858 */
[--C-:B------:R-:W-:Y:S01]  /*43c0*/  FFMA.FTZ R65, R65, UR41, -R88.reuse ;  /* 0x0000002941417c23 */ /* 0x100fe20008010858 */
[----:B------:R-:W-:Y:S01]  /*43d0*/  FMNMX.FTZ R81, R83, R80, !PT ;  /* 0x0000005053517209 */ /* 0x000fe20007810000 */
[--C-:B------:R-:W-:Y:S01]  /*43e0*/  FFMA.FTZ R80, R84, UR41, -R88.reuse ;  /* 0x0000002954507c23 */ /* 0x100fe20008010858 */
[----:B------:R-:W-:-:S01]  /*43f0*/  FFMA.FTZ R68, R68, UR41, -R88 ;  /* 0x0000002944447c23 */ /* 0x000fc20008010858 */
[--C-:B------:R-:W-:Y:S01]  /*4400*/  FFMA.FTZ R69, R69, UR41, -R88.reuse ;  /* 0x0000002945457c23 */ /* 0x100fe20008010858 */
[----:B------:R-:W-:Y:S01]  /*4410*/  FMNMX.FTZ R84, R86, R81, !PT ;  /* 0x0000005156547209 */ /* 0x000fe20007810000 */
[----:B------:R-:W-:Y:S01]  /*4420*/  MUFU.EX2 R77, R89 ;  /* 0x00000059004d7308 */ /* 0x000fe20000000800 */
[----:B------:R-:W-:-:S01]  /*4430*/  FFMA.FTZ R41, R41, UR41, -R88 ;  /* 0x0000002929297c23 */ /* 0x000fc20008010858 */
[--C-:B------:R-:W-:Y:S01]  /*4440*/  FFMA.FTZ R45, R45, UR41, -R88.reuse ;  /* 0x000000292d2d7c23 */ /* 0x100fe20008010858 */
[----:B------:R-:W-:Y:S01]  /*4450*/  FMNMX.FTZ R81, R87, R84, !PT ;  /* 0x0000005457517209 */ /* 0x000fe20007810000 */
[--C-:B------:R-:W-:Y:S01]  /*4460*/  FFMA.FTZ R49, R49, UR41, -R88.reuse ;  /* 0x0000002931317c23 */ /* 0x100fe20008010858 */
[----:B------:R-:W-:-:S01]  /*4470*/  FFMA.FTZ R53, R53, UR41, -R88 ;  /* 0x0000002935357c23 */ /* 0x000fc20008010858 */
[--C-:B------:R-:W-:Y:S01]  /*4480*/  FFMA.FTZ R24, R24, UR41, -R88.reuse ;  /* 0x0000002918187c23 */ /* 0x100fe20008010858 */
[----:B------:R-:W-:Y:S01]  /*4490*/  FMNMX.FTZ R84, R58, R81, !PT ;  /* 0x000000513a547209 */ /* 0x000fe20007810000 */
[----:B------:R-:W1:Y:S01]  /*44a0*/  MUFU.EX2 R11, R11 ;  /* 0x0000000b000b7308 */ /* 0x000e620000000800 */
[----:B------:R-:W-:-:S01]  /*44b0*/  FFMA.FTZ R25, R25, UR41, -R88 ;  /* 0x0000002919197c23 */ /* 0x000fc20008010858 */
[--C-:B------:R-:W-:Y:S01]  /*44c0*/  FFMA.FTZ R28, R28, UR41, -R88.reuse ;  /* 0x000000291c1c7c23 */ /* 0x100fe20008010858 */
[----:B------:R-:W-:Y:S01]  /*44d0*/  FMNMX.FTZ R85, R59, R84, !PT ;  /* 0x000000543b557209 */ /* 0x000fe20007810000 */
[--C-:B------:R-:W-:Y:S01]  /*44e0*/  FFMA.FTZ R29, R29, UR41, -R88.reuse ;  /* 0x000000291d1d7c23 */ /* 0x100fe20008010858 */
[----:B------:R-:W-:-:S01]  /*44f0*/  FFMA.FTZ R32, R32, UR41, -R88 ;  /* 0x0000002920207c23 */ /* 0x000fc20008010858 */
[--C-:B------:R-:W-:Y:S01]  /*4500*/  FFMA.FTZ R33, R33, UR41, -R88.reuse ;  /* 0x0000002921217c23 */ /* 0x100fe20008010858 */
[----:B------:R-:W-:Y:S01]  /*4510*/  FMNMX.FTZ R84, R62, R85, !PT ;  /* 0x000000553e547209 */ /* 0x000fe20007810000 */
[----:B------:R-:W-:Y:S01]  /*4520*/  MUFU.EX2 R12, R12 ;  /* 0x0000000c000c7308 */ /* 0x000fe20000000800 */
[----:B------:R-:W-:-:S02]  /*4530*/  FFMA.FTZ R36, R36, UR41, -R88 ;  /* 0x0000002924247c23 */ /* 0x000fc40008010858 */
[----:B------:R-:W-:-:S04]  /*4540*/  FMNMX.FTZ R85, R63, R84, !PT ;  /* 0x000000543f557209 */ /* 0x000fc80007810000 */
[----:B------:R-:W-:Y:S01]  /*4550*/  FMNMX.FTZ R84, R66, R85, !PT ;  /* 0x0000005542547209 */ /* 0x000fe20007810000 */
[----:B------:R-:W-:Y:S01]  /*4560*/  MUFU.EX2 R13, R13 ;  /* 0x0000000d000d7308 */ /* 0x000fe20000000800 */
[----:B-1----:R-:W-:Y:S02]  /*4570*/  F2FP.SATFINITE.E4M3.F32.PACK_AB_MERGE_C R152, R11, R10, RZ ;  /* 0x0000000a0b98723e */ /* 0x002fe400048070ff */
[----:B------:R-:W-:Y:S02]  /*4580*/  FMNMX.FTZ R85, R67, R84, !PT ;  /* 0x0000005443557209 */ /* 0x000fe40007810000 */
[----:B------:R-:W-:Y:S02]  /*4590*/  F2FP.SATFINITE.E4M3.F32.PACK_AB_MERGE_C R152, R6, R5, R152 ;  /* 0x000000050698723e */ /* 0x000fe40004807098 */
[----:B------:R-:W-:Y:S01]  /*45a0*/  FMNMX.FTZ R84, R70, R85, !PT ;  /* 0x0000005546547209 */ /* 0x000fe20007810000 */
[----:B------:R-:W-:Y:S03]  /*45b0*/  MUFU.EX2 R14, R14 ;  /* 0x0000000e000e7308 */ /* 0x000fe60000000800 */
[----:B------:R-:W-:-:S04]  /*45c0*/  FMNMX.FTZ R85, R71, R84, !PT ;  /* 0x0000005447557209 */ /* 0x000fc80007810000 */
[----:B------:R-:W-:Y:S01]  /*45d0*/  FMNMX.FTZ R84, R42, R85, !PT ;  /* 0x000000552a547209 */ /* 0x000fe20007810000 */
[----:B------:R-:W1:Y:S03]  /*45e0*/  MUFU.EX2 R15, R15 ;  /* 0x0000000f000f7308 */ /* 0x000e660000000800 */
[----:B------:R-:W-:-:S04]  /*45f0*/  FMNMX.FTZ R85, R43, R84, !PT ;  /* 0x000000542b557209 */ /* 0x000fc80007810000 */
[----:B------:R-:W-:Y:S01]  /*4600*/  FMNMX.FTZ R84, R46, R85, !PT ;  /* 0x000000552e547209 */ /* 0x000fe20007810000 */
[----:B------:R-:W-:Y:S03]  /*4610*/  MUFU.EX2 R20, R20 ;  /* 0x0000001400147308 */ /* 0x000fe60000000800 */
[----:B------:R-:W-:-:S04]  /*4620*/  FMNMX.FTZ R85, R47, R84, !PT ;  /* 0x000000542f557209 */ /* 0x000fc80007810000 */
[----:B------:R-:W-:Y:S01]  /*4630*/  FMNMX.FTZ R84, R50, R85, !PT ;  /* 0x0000005532547209 */ /* 0x000fe20007810000 */
[----:B------:R-:W-:Y:S01]  /*4640*/  MUFU.EX2 R81, R92 ;  /* 0x0000005c00517308 */ /* 0x000fe20000000800 */
[----:B-1----:R-:W-:Y:S02]  /*4650*/  F2FP.SATFINITE.E4M3.F32.PACK_AB_MERGE_C R154, R15, R14, RZ ;  /* 0x0000000e0f9a723e */ /* 0x002fe400048070ff */
[----:B------:R-:W-:Y:S02]  /*4660*/  FMNMX.FTZ R85, R51, R84, !PT ;  /* 0x0000005433557209 */ /* 0x000fe40007810000 */
[----:B------:R-:W-:Y:S02]  /*4670*/  F2FP.SATFINITE.E4M3.F32.PACK_AB_MERGE_C R154, R13, R12, R154 ;  /* 0x0000000c0d9a723e */ /* 0x000fe4000480709a */
[----:B------:R-:W-:Y:S01]  /*4680*/  FMNMX.FTZ R84, R54, R85, !PT ;  /* 0x0000005536547209 */ /* 0x000fe20007810000 */
[----:B------:R-:W1:Y:S03]  /*4690*/  MUFU.EX2 R72, R72 ;  /* 0x0000004800487308 */ /* 0x000e660000000800 */
[----:B------:R-:W-:-:S04]  /*46a0*/  FMNMX.FTZ R85, R55, R84, !PT ;  /* 0x0000005437557209 */ /* 0x000fc80007810000 */
[----:B------:R-:W-:Y:S01]  /*46b0*/  FMNMX.FTZ R84, R26, R85, !PT ;  /* 0x000000551a547209 */ /* 0x000fe20007810000 */
[----:B------:R-:W-:Y:S03]  /*46c0*/  MUFU.EX2 R76, R76 ;  /* 0x0000004c004c7308 */ /* 0x000fe60000000800 */
[----:B------:R-:W-:-:S04]  /*46d0*/  FMNMX.FTZ R85, R27, R84, !PT ;  /* 0x000000541b557209 */ /* 0x000fc80007810000 */
[----:B------:R-:W-:Y:S01]  /*46e0*/  FMNMX.FTZ R40, R30, R85, !PT ;  /* 0x000000551e287209 */ /* 0x000fe20007810000 */
[----:B------:R-:W2:Y:S01]  /*46f0*/  MUFU.EX2 R80, R80 ;  /* 0x0000005000507308 */ /* 0x000ea20000000800 */
[----:B-1----:R-:W-:Y:S02]  /*4700*/  F2FP.SATFINITE.E4M3.F32.PACK_AB_MERGE_C R148, R73, R72, RZ ;  /* 0x000000484994723e */ /* 0x002fe400048070ff */
[----:B------:R-:W-:Y:S02]  /*4710*/  FMNMX.FTZ R85, R31, R40, !PT ;  /* 0x000000281f557209 */ /* 0x000fe40007810000 */
[----:B------:R-:W-:Y:S02]  /*4720*/  F2FP.SATFINITE.E4M3.F32.PACK_AB_MERGE_C R148, R21, R20, R148 ;  /* 0x000000141594723e */ /* 0x000fe40004807094 */
[----:B------:R-:W-:Y:S01]  /*4730*/  FMNMX.FTZ R40, R34, R85, !PT ;  /* 0x0000005522287209 */ /* 0x000fe20007810000 */
[----:B------:R-:W-:Y:S03]  /*4740*/  MUFU.EX2 R56, R56 ;  /* 0x0000003800387308 */ /* 0x000fe60000000800 */
[----:B------:R-:W-:Y:S01]  /*4750*/  FMNMX.FTZ R85, R35, R40, !PT ;  /* 0x0000002823557209 */ /* 0x000fe20007810000 */
[--C-:B------:R-:W-:Y:S01]  /*4760*/  FFMA.FTZ R40, R44, UR41, -R88.reuse ;  /* 0x000000292c287c23 */ /* 0x100fe20008010858 */
[----:B------:R-:W-:-:S01]  /*4770*/  FFMA.FTZ R44, R48, UR41, -R88 ;  /* 0x00000029302c7c23 */ /* 0x000fc20008010858 */
[----:B------:R-:W-:Y:S01]  /*4780*/  FFMA.FTZ R48, R52, UR41, -R88 ;  /* 0x0000002934307c23 */ /* 0x000fe20008010858 */
[----:B------:R-:W-:Y:S01]  /*4790*/  FMNMX.FTZ R0, R38, R85, !PT ;  /* 0x0000005526007209 */ /* 0x000fe20007810000 */
[----:B------:R-:W-:Y:S01]  /*47a0*/  MUFU.EX2 R57, R57 ;  /* 0x0000003900397308 */ /* 0x000fe20000000800 */
[----:B--2---:R-:W-:-:S02]  /*47b0*/  F2FP.SATFINITE.E4M3.F32.PACK_AB_MERGE_C R150, R81, R80, RZ ;  /* 0x000000505196723e */ /* 0x004fc400048070ff */
[----:B------:R-:W-:Y:S02]  /*47c0*/  FMNMX.FTZ R0, R39, R0, !PT ;  /* 0x0000000027007209 */ /* 0x000fe40007810000 */
[----:B------:R-:W-:-:S03]  /*47d0*/  F2FP.SATFINITE.E4M3.F32.PACK_AB_MERGE_C R150, R77, R76, R150 ;  /* 0x0000004c4d96723e */ /* 0x000fc60004807096 */
[----:B------:R-:W1:Y:S01]  /*47e0*/  SHFL.BFLY PT, R85, R0, 0x2, 0x1f ;  /* 0x0c401f0000557f89 */ /* 0x000e6200000e0000 */
[----:B------:R-:W-:Y:S08]  /*47f0*/  MUFU.EX2 R60, R60 ;  /* 0x0000003c003c7308 */ /* 0x000ff00000000800 */
[----:B------:R-:W2:Y:S08]  /*4800*/  MUFU.EX2 R61, R61 ;  /* 0x0000003d003d7308 */ /* 0x000eb00000000800 */
[----:B------:R-:W-:Y:S01]  /*4810*/  MUFU.EX2 R64, R64 ;  /* 0x0000004000407308 */ /* 0x000fe20000000800 */
[----:B-1----:R-:W-:-:S07]  /*4820*/  FMNMX.FTZ R85, R0, R85, !PT ;  /* 0x0000005500557209 */ /* 0x002fce0007810000 */
[----:B------:R-:W-:Y:S01]  /*4830*/  MUFU.EX2 R65, R65 ;  /* 0x0000004100417308 */ /* 0x000fe20000000800 */
[----:B--2---:R-:W-:Y:S01]  /*4840*/  F2FP.SATFINITE.E4M3.F32.PACK_AB_MERGE_C R144, R61, R60, RZ ;  /* 0x0000003c3d90723e */ /* 0x004fe200048070ff */
[----:B------:R-:W1:Y:S03]  /*4850*/  SHFL.BFLY PT, R0, R85, 0x1, 0x1f ;  /* 0x0c201f0055007f89 */ /* 0x000e6600000e0000 */
[----:B------:R-:W-:-:S03]  /*4860*/  F2FP.SATFINITE.E4M3.F32.PACK_AB_MERGE_C R144, R57, R56, R144 ;  /* 0x000000383990723e */ /* 0x000fc60004807090 */
[----:B------:R-:W-:Y:S08]  /*4870*/  MUFU.EX2 R68, R68 ;  /* 0x0000004400447308 */ /* 0x000ff00000000800 */
[----:B------:R-:W2:Y:S08]  /*4880*/  MUFU.EX2 R69, R69 ;  /* 0x0000004500457308 */ /* 0x000eb00000000800 */
[----:B------:R-:W-:Y:S01]  /*4890*/  MUFU.EX2 R40, R40 ;  /* 0x0000002800287308 */ /* 0x000fe20000000800 */
[----:B-1----:R-:W-:Y:S01]  /*48a0*/  FMNMX.FTZ R0, R85, R0, !PT ;  /* 0x0000000055007209 */ /* 0x002fe20007810000 */
[----:B------:R-:W-:-:S03]  /*48b0*/  IMAD.U32 R85, RZ, RZ, UR41 ;  /* 0x00000029ff557e24 */ /* 0x000fc6000f8e00ff */
[C---:B------:R-:W-:Y:S01]  /*48c0*/  FSETP.NEU.FTZ.AND P1, PT, R0.reuse, -INF , PT ;  /* 0xff8000000000780b */ /* 0x040fe20003f3d000 */
[----:B------:R-:W-:-:S01]  /*48d0*/  FFMA.FTZ R52, R0, R85, -8 ;  /* 0xc100000000347423 */ /* 0x000fc20000010055 */
[----:B------:R-:W-:Y:S01]  /*48e0*/  FFMA.FTZ R85, R37, UR41, -R88 ;  /* 0x0000002925557c23 */ /* 0x000fe20008010858 */
[----:B------:R-:W-:Y:S01]  /*48f0*/  MUFU.EX2 R45, R45 ;  /* 0x0000002d002d7308 */ /* 0x000fe20000000800 */
[----:B--2---:R-:W-:Y:S02]  /*4900*/  F2FP.SATFINITE.E4M3.F32.PACK_AB_MERGE_C R146, R69, R68, RZ ;  /* 0x000000444592723e */ /* 0x004fe400048070ff */
[----:B------:R-:W-:Y:S02]  /*4910*/  FSEL R37, R52, RZ, P1 ;  /* 0x000000ff34257208 */ /* 0x000fe40000800000 */
[----:B------:R-:W-:Y:S02]  /*4920*/  PLOP3.LUT P1, PT, PT, PT, UP0, 0x40, 0x0 ;  /* 0x000000000000781c */ /* 0x000fe40003f2e808 */
[----:B------:R-:W-:Y:S01]  /*4930*/  F2FP.SATFINITE.E4M3.F32.PACK_AB_MERGE_C R146, R65, R64, R146 ;  /* 0x000000404192723e */ /* 0x000fe20004807092 */
[----:B------:R-:W-:-:S01]  /*4940*/  FFMA.FTZ R52, R90, UR41, -R37 ;  /* 0x000000295a347c23 */ /* 0x000fc20008010825 */
[--C-:B------:R-:W-:Y:S01]  /*4950*/  FFMA.FTZ R89, R91, UR41, -R37.reuse ;  /* 0x000000295b597c23 */ /* 0x100fe20008010825 */
[----:B------:R-:W-:-:S01]  /*4960*/  FFMA.FTZ R84, R94, UR41, -R37 ;  /* 0x000000295e547c23 */ /* 0x000fc20008010825 */
[--C-:B------:R-:W-:Y:S01]  /*4970*/  FFMA.FTZ R97, R79, UR41, -R37.reuse ;  /* 0x000000294f617c23 */ /* 0x100fe20008010825 */
[----:B------:R-:W-:-:S01]  /*4980*/  FFMA.FTZ R79, R82, UR41, -R37 ;  /* 0x00000029524f7c23 */ /* 0x000fc20008010825 */
[--C-:B------:R-:W-:Y:S01]  /*4990*/  FFMA.FTZ R82, R83, UR41, -R37.reuse ;  /* 0x0000002953527c23 */ /* 0x100fe20008010825 */
[----:B------:R-:W-:Y:S01]  /*49a0*/  MUFU.EX2 R52, R52 ;  /* 0x0000003400347308 */ /* 0x000fe20000000800 */
[----:B------:R-:W-:-:S01]  /*49b0*/  FFMA.FTZ R91, R95, UR41, -R37 ;  /* 0x000000295f5b7c23 */ /* 0x000fc20008010825 */
[--C-:B------:R-:W-:Y:S01]  /*49c0*/  FFMA.FTZ R83, R86, UR41, -R37.reuse ;  /* 0x0000002956537c23 */ /* 0x100fe20008010825 */
[----:B------:R-:W-:-:S01]  /*49d0*/  FFMA.FTZ R93, R99, UR41, -R37 ;  /* 0x00000029635d7c23 */ /* 0x000fc20008010825 */
[--C-:B------:R-:W-:Y:S01]  /*49e0*/  FFMA.FTZ R86, R87, UR41, -R37.reuse ;  /* 0x0000002957567c23 */ /* 0x100fe20008010825 */
[----:B------:R-:W-:-:S01]  /*49f0*/  FFMA.FTZ R87, R63, UR41, -R37 ;  /* 0x000000293f577c23 */ /* 0x000fc20008010825 */
[----:B------:R-:W-:Y:S01]  /*4a00*/  FADD.FTZ R99, R5, R6 ;  /* 0x0000000605637221 */ /* 0x000fe20000010000 */
[----:B------:R-:W-:-:S01]  /*4a10*/  FFMA.FTZ R63, R66, UR41, -R37 ;  /* 0x00000029423f7c23 */ /* 0x000fc20008010825 */
[----:B------:R-:W1:Y:S01]  /*4a20*/  MUFU.EX2 R89, R89 ;  /* 0x0000005900597308 */ /* 0x000e620000000800 */
[----:B------:R-:W-:-:S01]  /*4a30*/  FFMA.FTZ R88, R98, UR41, -R37 ;  /* 0x0000002962587c23 */ /* 0x000fc20008010825 */
[--C-:B------:R-:W-:Y:S01]  /*4a40*/  FFMA.FTZ R66, R67, UR41, -R37.reuse ;  /* 0x0000002943427c23 */ /* 0x100fe20008010825 */
[----:B------:R-:W-:-:S01]  /*4a50*/  FFMA.FTZ R67, R70, UR41, -R37 ;  /* 0x0000002946437c23 */ /* 0x000fc20008010825 */
[----:B------:R-:W-:Y:S01]  /*4a60*/  FADD.FTZ R70, R10, R99 ;  /* 0x000000630a467221 */ /* 0x000fe20000010000 */
[----:B------:R-:W-:-:S01]  /*4a70*/  FFMA.FTZ R90, R102, UR41, -R37 ;  /* 0x00000029665a7c23 */ /* 0x000fc20008010825 */
[--C-:B------:R-:W-:Y:S01]  /*4a80*/  FFMA.FTZ R95, R103, UR41, -R37.reuse ;  /* 0x00000029675f7c23 */ /* 0x100fe20008010825 */
[----:B------:R-:W-:-:S01]  /*4a90*/  FFMA.FTZ R74, R74, UR41, -R37 ;  /* 0x000000294a4a7c23 */ /* 0x000fc20008010825 */
[----:B------:R-:W2:Y:S01]  /*4aa0*/  MUFU.EX2 R84, R84 ;  /* 0x0000005400547308 */ /* 0x000ea20000000800 */
[----:B------:R-:W-:-:S01]  /*4ab0*/  FADD.FTZ R99, R11, R70 ;  /* 0x000000460b637221 */ /* 0x000fc20000010000 */
[--C-:B------:R-:W-:Y:S01]  /*4ac0*/  FFMA.FTZ R70, R71, UR41, -R37.reuse ;  /* 0x0000002947467c23 */ /* 0x100fe20008010825 */
[----:B------:R-:W-:-:S01]  /*4ad0*/  FFMA.FTZ R75, R75, UR41, -R37 ;  /* 0x000000294b4b7c23 */ /* 0x000fc20008010825 */
[----:B------:R-:W-:Y:S01]  /*4ae0*/  FFMA.FTZ R78, R78, UR41, -R37 ;  /* 0x000000294e4e7c23 */ /* 0x000fe20008010825 */
[----:B------:R-:W-:-:S01]  /*4af0*/  FADD.FTZ R92, R12, R99 ;  /* 0x000000630c5c7221 */ /* 0x000fc20000010000 */
[--C-:B------:R-:W-:Y:S01]  /*4b00*/  FFMA.FTZ R58, R58, UR41, -R37.reuse ;  /* 0x000000293a3a7c23 */ /* 0x100fe20008010825 */
[----:B------:R-:W-:-:S01]  /*4b10*/  FFMA.FTZ R59, R59, UR41, -R37 ;  /* 0x000000293b3b7c23 */ /* 0x000fc20008010825 */
[----:B------:R-:W3:Y:S01]  /*4b20*/  MUFU.EX2 R91, R91 ;  /* 0x0000005b005b7308 */ /* 0x000ee20000000800 */
[----:B-1----:R-:W-:-:S01]  /*4b30*/  FADD.FTZ R71, R52, R89 ;  /* 0x0000005934477221 */ /* 0x002fc20000010000 */
[----:B------:R-:W-:Y:S01]  /*4b40*/  FADD.FTZ R99, R13, R92 ;  /* 0x0000005c0d637221 */ /* 0x000fe20000010000 */
[----:B------:R-:W-:-:S01]  /*4b50*/  FFMA.FTZ R62, R62, UR41, -R37 ;  /* 0x000000293e3e7c23 */ /* 0x000fc20008010825 */
[--C-:B------:R-:W-:Y:S01]  /*4b60*/  FFMA.FTZ R42, R42, UR41, -R37.reuse ;  /* 0x000000292a2a7c23 */ /* 0x100fe20008010825 */
[----:B------:R-:W-:-:S01]  /*4b70*/  FFMA.FTZ R43, R43, UR41, -R37 ;  /* 0x000000292b2b7c23 */ /* 0x000fc20008010825 */
[----:B------:R-:W-:Y:S01]  /*4b80*/  FADD.FTZ R94, R14, R99 ;  /* 0x000000630e5e7221 */ /* 0x000fe20000010000 */
[----:B------:R-:W-:Y:S01]  /*4b90*/  F2FP.SATFINITE.E4M3.F32.PACK_AB_MERGE_C R140, R45, R40, RZ ;  /* 0x000000282d8c723e */ /* 0x000fe200048070ff */
[----:B------:R-:W1:Y:S01]  /*4ba0*/  MUFU.EX2 R88, R88 ;  /* 0x0000005800587308 */ /* 0x000e620000000800 */
[----:B--2---:R-:W-:-:S01]  /*4bb0*/  FADD.FTZ R92, R84, R71 ;  /* 0x00000047545c7221 */ /* 0x004fc20000010000 */
[----:B------:R-:W-:Y:S01]  /*4bc0*/  FADD.FTZ R99, R15, R94 ;  /* 0x0000005e0f637221 */ /* 0x000fe20000010000 */
[----:B------:R-:W-:-:S01]  /*4bd0*/  FFMA.FTZ R46, R46, UR41, -R37 ;  /* 0x000000292e2e7c23 */ /* 0x000fc20008010825 */
[--C-:B------:R-:W-:Y:S01]  /*4be0*/  FFMA.FTZ R5, R50, UR41, -R37.reuse ;  /* 0x0000002932057c23 */ /* 0x100fe20008010825 */
[----:B------:R-:W-:-:S01]  /*4bf0*/  FFMA.FTZ R54, R54, UR41, -R37 ;  /* 0x0000002936367c23 */ /* 0x000fc20008010825 */
[----:B------:R-:W-:Y:S01]  /*4c00*/  FADD.FTZ R94, R20, R99 ;  /* 0x00000063145e7221 */ /* 0x000fe20000010000 */
[----:B------:R-:W-:-:S01]  /*4c10*/  FFMA.FTZ R55, R55, UR41, -R37 ;  /* 0x0000002937377c23 */ /* 0x000fc20008010825 */
[----:B------:R-:W2:Y:S01]  /*4c20*/  MUFU.EX2 R93, R93 ;  /* 0x0000005d005d7308 */ /* 0x000ea20000000800 */
[----:B---3--:R-:W-:-:S01]  /*4c30*/  FADD.FTZ R71, R91, R92 ;  /* 0x0000005c5b477221 */ /* 0x008fc20000010000 */
[----:B------:R-:W-:Y:S01]  /*4c40*/  FADD.FTZ R99, R21, R94 ;  /* 0x0000005e15637221 */ /* 0x000fe20000010000 */
[----:B------:R-:W-:-:S01]  /*4c50*/  FFMA.FTZ R27, R27, UR41, -R37 ;  /* 0x000000291b1b7c23 */ /* 0x000fc20008010825 */
[--C-:B------:R-:W-:Y:S01]  /*4c60*/  FFMA.FTZ R30, R30, UR41, -R37.reuse ;  /* 0x000000291e1e7c23 */ /* 0x100fe20008010825 */
[----:B------:R-:W-:-:S01]  /*4c70*/  FFMA.FTZ R31, R31, UR41, -R37 ;  /* 0x000000291f1f7c23 */ /* 0x000fc20008010825 */
[----:B------:R-:W-:Y:S01]  /*4c80*/  FADD.FTZ R94, R72, R99 ;  /* 0x00000063485e7221 */ /* 0x000fe20000010000 */
[----:B------:R-:W-:-:S01]  /*4c90*/  FFMA.FTZ R34, R34, UR41, -R37 ;  /* 0x0000002922227c23 */ /* 0x000fc20008010825 */
[----:B------:R-:W3:Y:S01]  /*4ca0*/  MUFU.EX2 R90, R90 ;  /* 0x0000005a005a7308 */ /* 0x000ee20000000800 */
[----:B-1----:R-:W-:-:S01]  /*4cb0*/  FADD.FTZ R92, R88, R71 ;  /* 0x00000047585c7221 */ /* 0x002fc20000010000 */
[--C-:B------:R-:W-:Y:S01]  /*4cc0*/  FFMA.FTZ R35, R35, UR41, -R37.reuse ;  /* 0x0000002923237c23 */ /* 0x100fe20008010825 */
[----:B------:R-:W-:-:S01]  /*4cd0*/  FFMA.FTZ R38, R38, UR41, -R37 ;  /* 0x0000002926267c23 */ /* 0x000fc20008010825 */
[----:B------:R-:W-:-:S04]  /*4ce0*/  F2FP.SATFINITE.E4M3.F32.PACK_AB_MERGE_C R84, R91, R84, RZ ;  /* 0x000000545b54723e */ /* 0x000fc800048070ff */
[----:B------:R-:W1:Y:S01]  /*4cf0*/  MUFU.EX2 R95, R95 ;  /* 0x0000005f005f7308 */ /* 0x000e620000000800 */
[----:B--2---:R-:W-:-:S01]  /*4d00*/  FADD.FTZ R71, R93, R92 ;  /* 0x0000005c5d477221 */ /* 0x004fc20000010000 */
[----:B------:R-:W-:-:S06]  /*4d10*/  F2FP.SATFINITE.E4M3.F32.PACK_AB_MERGE_C R153, R89, R52, R84 ;  /* 0x000000345999723e */ /* 0x000fcc0004807054 */
[----:B------:R-:W2:Y:S01]  /*4d20*/  MUFU.EX2 R74, R74 ;  /* 0x0000004a004a7308 */ /* 0x000ea20000000800 */
[----:B---3--:R-:W-:-:S01]  /*4d30*/  FADD.FTZ R92, R90, R71 ;  /* 0x000000475a5c7221 */ /* 0x008fc20000010000 */
[----:B------:R-:W-:-:S06]  /*4d40*/  FADD.FTZ R71, R73, R94 ;  /* 0x0000005e49477221 */ /* 0x000fcc0000010000 */
[----:B------:R-:W3:Y:S01]  /*4d50*/  MUFU.EX2 R75, R75 ;  /* 0x0000004b004b7308 */ /* 0x000ee20000000800 */
[----:B-1----:R-:W-:-:S01]  /*4d60*/  FADD.FTZ R11, R95, R92 ;  /* 0x0000005c5f0b7221 */ /* 0x002fc20000010000 */
[----:B------:R-:W-:Y:S01]  /*4d70*/  FADD.FTZ R92, R76, R71 ;  /* 0x000000474c5c7221 */ /* 0x000fe20000010000 */
[----:B------:R-:W-:-:S04]  /*4d80*/  F2FP.SATFINITE.E4M3.F32.PACK_AB_MERGE_C R90, R95, R90, RZ ;  /* 0x0000005a5f5a723e */ /* 0x000fc800048070ff */
[----:B------:R-:W-:Y:S01]  /*4d90*/  F2FP.SATFINITE.E4M3.F32.PACK_AB_MERGE_C R155, R93, R88, R90 ;  /* 0x000000585d9b723e */ /* 0x000fe2000480705a */
[----:B------:R-:W1:Y:S01]  /*4da0*/  MUFU.EX2 R78, R78 ;  /* 0x0000004e004e7308 */ /* 0x000e620000000800 */
[----:B--2---:R-:W-:-:S01]  /*4db0*/  FADD.FTZ R14, R74, R11 ;  /* 0x0000000b4a0e7221 */ /* 0x004fc20000010000 */
[----:B------:R-:W-:Y:S01]  /*4dc0*/  FFMA.FTZ R11, R47, UR41, -R37 ;  /* 0x000000292f0b7c23 */ /* 0x000fe20008010825 */
[----:B------:R-:W-:-:S05]  /*4dd0*/  FADD.FTZ R47, R77, R92 ;  /* 0x0000005c4d2f7221 */ /* 0x000fca0000010000 */
[----:B------:R-:W2:Y:S01]  /*4de0*/  MUFU.EX2 R97, R97 ;  /* 0x0000006100617308 */ /* 0x000ea20000000800 */
[----:B---3--:R-:W-:-:S01]  /*4df0*/  FADD.FTZ R15, R75, R14 ;  /* 0x0000000e4b0f7221 */ /* 0x008fc20000010000 */
[----:B------:R-:W-:-:S04]  /*4e00*/  FADD.FTZ R14, R80, R47 ;  /* 0x0000002f500e7221 */ /* 0x000fc80000010000 */
[----:B------:R-:W-:Y:S02]  /*4e10*/  FADD.FTZ R81, R81, R14 ;  /* 0x0000000e51517221 */ /* 0x000fe40000010000 */
[----:B------:R-:W3:Y:S01]  /*4e20*/  MUFU.EX2 R79, R79 ;  /* 0x0000004f004f7308 */ /* 0x000ee20000000800 */
[----:B-1----:R-:W-:-:S01]  /*4e30*/  FADD.FTZ R6, R78, R15 ;  /* 0x0000000f4e067221 */ /* 0x002fc20000010000 */
[----:B------:R-:W-:-:S04]  /*4e40*/  FADD.FTZ R14, R56, R81 ;  /* 0x00000051380e7221 */ /* 0x000fc80000010000 */
[----:B------:R-:W-:Y:S02]  /*4e50*/  FADD.FTZ R15, R57, R14 ;  /* 0x0000000e390f7221 */ /* 0x000fe40000010000 */
[----:B------:R-:W1:Y:S01]  /*4e60*/  MUFU.EX2 R82, R82 ;  /* 0x0000005200527308 */ /* 0x000e620000000800 */
[----:B--2---:R-:W-:-:S01]  /*4e70*/  FADD.FTZ R6, R97, R6 ;  /* 0x0000000661067221 */ /* 0x004fc20000010000 */
[----:B------:R-:W-:-:S04]  /*4e80*/  F2FP.SATFINITE.E4M3.F32.PACK_AB_MERGE_C R78, R97, R78, RZ ;  /* 0x0000004e614e723e */ /* 0x000fc800048070ff */
[----:B------:R-:W-:Y:S02]  /*4e90*/  F2FP.SATFINITE.E4M3.F32.PACK_AB_MERGE_C R149, R75, R74, R78 ;  /* 0x0000004a4b95723e */ /* 0x000fe4000480704e */
[----:B------:R-:W2:Y:S01]  /*4ea0*/  MUFU.EX2 R83, R83 ;  /* 0x0000005300537308 */ /* 0x000ea20000000800 */
[----:B---3--:R-:W-:-:S01]  /*4eb0*/  FADD.FTZ R13, R79, R6 ;  /* 0x000000064f0d7221 */ /* 0x008fc20000010000 */
[----:B------:R-:W-:-:S06]  /*4ec0*/  FFMA.FTZ R6, R51, UR41, -R37 ;  /* 0x0000002933067c23 */ /* 0x000fcc0008010825 */
[----:B------:R-:W3:Y:S01]  /*4ed0*/  MUFU.EX2 R86, R86 ;  /* 0x0000005600567308 */ /* 0x000ee20000000800 */
[----:B-1----:R-:W-:-:S07]  /*4ee0*/  FADD.FTZ R12, R82, R13 ;  /* 0x0000000d520c7221 */ /* 0x002fce0000010000 */
[----:B------:R-:W1:Y:S01]  /*4ef0*/  MUFU.EX2 R58, R58 ;  /* 0x0000003a003a7308 */ /* 0x000e620000000800 */
[----:B--2---:R-:W-:-:S01]  /*4f00*/  FADD.FTZ R13, R83, R12 ;  /* 0x0000000c530d7221 */ /* 0x004fc20000010000 */
[----:B------:R-:W-:-:S04]  /*4f10*/  FADD.FTZ R12, R60, R15 ;  /* 0x0000000f3c0c7221 */ /* 0x000fc80000010000 */
[----:B------:R-:W-:Y:S02]  /*4f20*/  FADD.FTZ R61, R61, R12 ;  /* 0x0000000c3d3d7221 */ /* 0x000fe40000010000 */
[----:B------:R-:W2:Y:S01]  /*4f30*/  MUFU.EX2 R59, R59 ;  /* 0x0000003b003b7308 */ /* 0x000ea20000000800 */
[----:B---3--:R-:W-:-:S01]  /*4f40*/  FADD.FTZ R13, R86, R13 ;  /* 0x0000000d560d7221 */ /* 0x008fc20000010000 */
[----:B------:R-:W-:Y:S01]  /*4f50*/  FADD.FTZ R14, R64, R61 ;  /* 0x0000003d400e7221 */ /* 0x000fe20000010000 */
[----:B------:R-:W-:-:S03]  /*4f60*/  F2FP.SATFINITE.E4M3.F32.PACK_AB_MERGE_C R83, R86, R83, RZ ;  /* 0x000000535653723e */ /* 0x000fc600048070ff */
[----:B------:R-:W-:Y:S01]  /*4f70*/  FADD.FTZ R15, R65, R14 ;  /* 0x0000000e410f7221 */ /* 0x000fe20000010000 */
[----:B------:R-:W-:Y:S01]  /*4f80*/  F2FP.SATFINITE.E4M3.F32.PACK_AB_MERGE_C R151, R82, R79, R83 ;  /* 0x0000004f5297723e */ /* 0x000fe20004807053 */
[----:B------:R-:W3:Y:S01]  /*4f90*/  MUFU.EX2 R62, R62 ;  /* 0x0000003e003e7308 */ /* 0x000ee20000000800 */
[----:B-1----:R-:W-:-:S01]  /*4fa0*/  FADD.FTZ R12, R58, R13 ;  /* 0x0000000d3a0c7221 */ /* 0x002fc20000010000 */
[----:B------:R-:W-:-:S04]  /*4fb0*/  FADD.FTZ R68, R68, R15 ;  /* 0x0000000f44447221 */ /* 0x000fc80000010000 */
[----:B------:R-:W-:Y:S02]  /*4fc0*/  FADD.FTZ R69, R69, R68 ;  /* 0x0000004445457221 */ /* 0x000fe40000010000 */
[----:B------:R-:W1:Y:S01]  /*4fd0*/  MUFU.EX2 R87, R87 ;  /* 0x0000005700577308 */ /* 0x000e620000000800 */
[----:B--2---:R-:W-:-:S01]  /*4fe0*/  FADD.FTZ R13, R59, R12 ;  /* 0x0000000c3b0d7221 */ /* 0x004fc20000010000 */
[--C-:B------:R-:W-:Y:S01]  /*4ff0*/  FFMA.FTZ R12, R26, UR41, -R37.reuse ;  /* 0x000000291a0c7c23 */ /* 0x100fe20008010825 */
[----:B------:R-:W-:-:S05]  /*5000*/  FFMA.FTZ R37, R39, UR41, -R37 ;  /* 0x0000002927257c23 */ /* 0x000fca0008010825 */
[----:B------:R-:W2:Y:S01]  /*5010*/  MUFU.EX2 R63, R63 ;  /* 0x0000003f003f7308 */ /* 0x000ea20000000800 */
[----:B---3--:R-:W-:-:S07]  /*5020*/  FADD.FTZ R14, R62, R13 ;  /* 0x0000000d3e0e7221 */ /* 0x008fce0000010000 */
[----:B------:R-:W3:Y:S01]  /*5030*/  MUFU.EX2 R4, R4 ;  /* 0x0000000400047308 */ /* 0x000ee20000000800 */
[----:B-1----:R-:W-:-:S01]  /*5040*/  FADD.FTZ R14, R87, R14 ;  /* 0x0000000e570e7221 */ /* 0x002fc20000010000 */
[----:B------:R-:W-:-:S04]  /*5050*/  F2FP.SATFINITE.E4M3.F32.PACK_AB_MERGE_C R62, R87, R62, RZ ;  /* 0x0000003e573e723e */ /* 0x000fc800048070ff */
[----:B------:R-:W-:Y:S02]  /*5060*/  F2FP.SATFINITE.E4M3.F32.PACK_AB_MERGE_C R145, R59, R58, R62 ;  /* 0x0000003a3b91723e */ /* 0x000fe4000480703e */
[----:B------:R-:W1:Y:S01]  /*5070*/  MUFU.EX2 R41, R41 ;  /* 0x0000002900297308 */ /* 0x000e620000000800 */
[----:B--2---:R-:W-:-:S07]  /*5080*/  FADD.FTZ R13, R63, R14 ;  /* 0x0000000e3f0d7221 */ /* 0x004fce0000010000 */
[----:B------:R-:W2:Y:S01]  /*5090*/  MUFU.EX2 R66, R66 ;  /* 0x0000004200427308 */ /* 0x000ea20000000800 */
[----:B---3--:R-:W-:-:S07]  /*50a0*/  FADD.FTZ R14, R4, R69 ;  /* 0x00000045040e7221 */ /* 0x008fce0000010000 */
[----:B------:R-:W3:Y:S01]  /*50b0*/  MUFU.EX2 R67, R67 ;  /* 0x0000004300437308 */ /* 0x000ee20000000800 */
[C---:B-1----:R-:W-:Y:S01]  /*50c0*/  F2FP.SATFINITE.E4M3.F32.PACK_AB_MERGE_C R140, R41.reuse, R4, R140 ;  /* 0x00000004298c723e */ /* 0x042fe2000480708c */
[----:B------:R-:W-:-:S04]  /*50d0*/  FADD.FTZ R41, R41, R14 ;  /* 0x0000000e29297221 */ /* 0x000fc80000010000 */
[----:B------:R-:W-:Y:S02]  /*50e0*/  FADD.FTZ R40, R40, R41 ;  /* 0x0000002928287221 */ /* 0x000fe40000010000 */
[----:B------:R-:W1:Y:S01]  /*50f0*/  MUFU.EX2 R70, R70 ;  /* 0x0000004600467308 */ /* 0x000e620000000800 */
[----:B--2---:R-:W-:-:S01]  /*5100*/  FADD.FTZ R4, R66, R13 ;  /* 0x0000000d42047221 */ /* 0x004fc20000010000 */
[----:B------:R-:W-:-:S06]  /*5110*/  FADD.FTZ R45, R45, R40 ;  /* 0x000000282d2d7221 */ /* 0x000fcc0000010000 */
        /* <DEDUP_REMOVED lines=8> */
[----:B------:R-:W-:Y:S01]  /*51a0*/  MUFU.EX2 R48, R48 ;  /* 0x0000003000307308 */ /* 0x000fe20000000800 */
[----:B---3--:R-:W-:-:S07]  /*51b0*/  FADD.FTZ R13, R43, R4 ;  /* 0x000000042b0d7221 */ /* 0x008fce0000010000 */
[----:B------:R-:W2:Y:S01]  /*51c0*/  MUFU.EX2 R53, R53 ;  /* 0x0000003500357308 */ /* 0x000ea20000000800 */
[----:B-1----:R-:W-:-:S07]  /*51d0*/  FADD.FTZ R4, R10, R13 ;  /* 0x0000000d0a047221 */ /* 0x002fce0000010000 */
[----:B------:R-:W1:Y:S08]  /*51e0*/  MUFU.EX2 R11, R11 ;  /* 0x0000000b000b7308 */ /* 0x000e700000000800 */
[----:B------:R-:W-:Y:S01]  /*51f0*/  MUFU.EX2 R44, R44 ;  /* 0x0000002c002c7308 */ /* 0x000fe20000000800 */
[----:B--2---:R-:W-:-:S07]  /*5200*/  F2FP.SATFINITE.E4M3.F32.PACK_AB_MERGE_C R14, R53, R48, RZ ;  /* 0x00000030350e723e */ /* 0x004fce00048070ff */
[----:B------:R-:W2:Y:S01]  /*5210*/  MUFU.EX2 R49, R49 ;  /* 0x0000003100317308 */ /* 0x000ea20000000800 */
[----:B-1----:R-:W-:-:S01]  /*5220*/  FADD.FTZ R4, R11, R4 ;  /* 0x000000040b047221 */ /* 0x002fc20000010000 */
[----:B------:R-:W-:-:S04]  /*5230*/  F2FP.SATFINITE.E4M3.F32.PACK_AB_MERGE_C R10, R11, R10, RZ ;  /* 0x0000000a0b0a723e */ /* 0x000fc800048070ff */
[----:B------:R-:W-:Y:S02]  /*5240*/  F2FP.SATFINITE.E4M3.F32.PACK_AB_MERGE_C R141, R43, R42, R10 ;  /* 0x0000002a2b8d723e */ /* 0x000fe4000480700a */
[----:B------:R-:W1:Y:S08]  /*5250*/  MUFU.EX2 R5, R5 ;  /* 0x0000000500057308 */ /* 0x000e700000000800 */
[----:B------:R-:W3:Y:S01]  /*5260*/  MUFU.EX2 R6, R6 ;  /* 0x0000000600067308 */ /* 0x000ee20000000800 */
[----:B--2---:R-:W-:Y:S01]  /*5270*/  F2FP.SATFINITE.E4M3.F32.PACK_AB_MERGE_C R142, R49, R44, R14 ;  /* 0x0000002c318e723e */ /* 0x004fe2000480700e */
[----:B------:R-:W-:-:S04]  /*5280*/  FADD.FTZ R44, R44, R45 ;  /* 0x0000002d2c2c7221 */ /* 0x000fc80000010000 */
[----:B------:R-:W-:Y:S02]  /*5290*/  FADD.FTZ R49, R49, R44 ;  /* 0x0000002c31317221 */ /* 0x000fe40000010000 */
[----:B------:R-:W2:Y:S01]  /*52a0*/  MUFU.EX2 R54, R54 ;  /* 0x0000003600367308 */ /* 0x000ea20000000800 */
[----:B-1----:R-:W-:-:S01]  /*52b0*/  FADD.FTZ R13, R5, R4 ;  /* 0x00000004050d7221 */ /* 0x002fc20000010000 */
[----:B------:R-:W-:-:S04]  /*52c0*/  FADD.FTZ R48, R48, R49 ;  /* 0x0000003130307221 */ /* 0x000fc80000010000 */
[----:B------:R-:W-:Y:S02]  /*52d0*/  FADD.FTZ R53, R53, R48 ;  /* 0x0000003035357221 */ /* 0x000fe40000010000 */
[----:B------:R-:W-:Y:S01]  /*52e0*/  MUFU.EX2 R28, R28 ;  /* 0x0000001c001c7308 */ /* 0x000fe20000000800 */
[----:B---3--:R-:W-:-:S07]  /*52f0*/  FADD.FTZ R13, R6, R13 ;  /* 0x0000000d060d7221 */ /* 0x008fce0000010000 */
[----:B------:R-:W1:Y:S01]  /*5300*/  MUFU.EX2 R29, R29 ;  /* 0x0000001d001d7308 */ /* 0x000e620000000800 */
[----:B--2---:R-:W-:-:S07]  /*5310*/  FADD.FTZ R4, R54, R13 ;  /* 0x0000000d36047221 */ /* 0x004fce0000010000 */
[----:B------:R-:W2:Y:S08]  /*5320*/  MUFU.EX2 R55, R55 ;  /* 0x0000003700377308 */ /* 0x000eb00000000800 */
[----:B------:R-:W-:Y:S01]  /*5330*/  MUFU.EX2 R24, R24 ;  /* 0x0000001800187308 */ /* 0x000fe20000000800 */
[----:B-1----:R-:W-:-:S07]  /*5340*/  F2FP.SATFINITE.E4M3.F32.PACK_AB_MERGE_C R14, R29, R28, RZ ;  /* 0x0000001c1d0e723e */ /* 0x002fce00048070ff */
[----:B------:R-:W1:Y:S01]  /*5350*/  MUFU.EX2 R25, R25 ;  /* 0x0000001900197308 */ /* 0x000e620000000800 */
[C---:B--2---:R-:W-:Y:S01]  /*5360*/  F2FP.SATFINITE.E4M3.F32.PACK_AB_MERGE_C R54, R55.reuse, R54, RZ ;  /* 0x000000363736723e */ /* 0x044fe200048070ff */
[----:B------:R-:W-:-:S03]  /*5370*/  FADD.FTZ R55, R55, R4 ;  /* 0x0000000437377221 */ /* 0x000fc60000010000 */
[----:B------:R-:W-:-:S03]  /*5380*/  F2FP.SATFINITE.E4M3.F32.PACK_AB_MERGE_C R143, R6, R5, R54 ;  /* 0x00000005068f723e */ /* 0x000fc60004807036 */
[----:B------:R-:W2:Y:S08]  /*5390*/  MUFU.EX2 R12, R12 ;  /* 0x0000000c000c7308 */ /* 0x000eb00000000800 */
[----:B------:R-:W3:Y:S01]  /*53a0*/  MUFU.EX2 R27, R27 ;  /* 0x0000001b001b7308 */ /* 0x000ee20000000800 */
[----:B-1----:R-:W-:Y:S01]  /*53b0*/  F2FP.SATFINITE.E4M3.F32.PACK_AB_MERGE_C R136, R25, R24, R14 ;  /* 0x000000181988723e */ /* 0x002fe2000480700e */
[----:B------:R-:W-:-:S04]  /*53c0*/  FADD.FTZ R24, R24, R53 ;  /* 0x0000003518187221 */ /* 0x000fc80000010000 */
[----:B------:R-:W-:Y:S02]  /*53d0*/  FADD.FTZ R25, R25, R24 ;  /* 0x0000001819197221 */ /* 0x000fe40000010000 */
[----:B------:R-:W1:Y:S01]  /*53e0*/  MUFU.EX2 R30, R30 ;  /* 0x0000001e001e7308 */ /* 0x000e620000000800 */
[----:B--2---:R-:W-:-:S01]  /*53f0*/  FADD.FTZ R4, R12, R55 ;  /* 0x000000370c047221 */ /* 0x004fc20000010000 */
[----:B------:R-:W-:-:S04]  /*5400*/  FADD.FTZ R28, R28, R25 ;  /* 0x000000191c1c7221 */ /* 0x000fc80000010000 */
[----:B------:R-:W-:Y:S02]  /*5410*/  FADD.FTZ R29, R29, R28 ;  /* 0x0000001c1d1d7221 */ /* 0x000fe40000010000 */
        /* <DEDUP_REMOVED lines=8> */
[C---:B-1----:R-:W-:Y:S01]  /*54a0*/  F2FP.SATFINITE.E4M3.F32.PACK_AB_MERGE_C R30, R31.reuse, R30, RZ ;  /* 0x0000001e1f1e723e */ /* 0x042fe200048070ff */
[----:B------:R-:W-:-:S03]  /*54b0*/  FADD.FTZ R31, R31, R4 ;  /* 0x000000041f1f7221 */ /* 0x000fc60000010000 */
[----:B------:R-:W-:-:S03]  /*54c0*/  F2FP.SATFINITE.E4M3.F32.PACK_AB_MERGE_C R137, R27, R12, R30 ;  /* 0x0000000c1b89723e */ /* 0x000fc6000480701e */
[----:B------:R-:W1:Y:S08]  /*54d0*/  MUFU.EX2 R34, R34 ;  /* 0x0000002200227308 */ /* 0x000e700000000800 */
[----:B------:R-:W3:Y:S01]  /*54e0*/  MUFU.EX2 R35, R35 ;  /* 0x0000002300237308 */ /* 0x000ee20000000800 */
[----:B--2---:R-:W-:Y:S01]  /*54f0*/  F2FP.SATFINITE.E4M3.F32.PACK_AB_MERGE_C R138, R33, R32, R11 ;  /* 0x00000020218a723e */ /* 0x004fe2000480700b */
[----:B------:R-:W-:-:S04]  /*5500*/  FADD.FTZ R32, R32, R29 ;  /* 0x0000001d20207221 */ /* 0x000fc80000010000 */
[----:B------:R-:W-:Y:S02]  /*5510*/  FADD.FTZ R33, R33, R32 ;  /* 0x0000002021217221 */ /* 0x000fe40000010000 */
[----:B------:R-:W-:Y:S01]  /*5520*/  MUFU.EX2 R38, R38 ;  /* 0x0000002600267308 */ /* 0x000fe20000000800 */
[----:B-1----:R-:W-:-:S01]  /*5530*/  FADD.FTZ R4, R34, R31 ;  /* 0x0000001f22047221 */ /* 0x002fc20000010000 */
[----:B------:R-:W-:-:S04]  /*5540*/  FADD.FTZ R6, R36, R33 ;  /* 0x0000002124067221 */ /* 0x000fc80000010000 */
[----:B------:R-:W-:Y:S02]  /*5550*/  FADD.FTZ R6, R85, R6 ;  /* 0x0000000655067221 */ /* 0x000fe40000010000 */
[----:B------:R-:W1:Y:S01]  /*5560*/  MUFU.EX2 R37, R37 ;  /* 0x0000002500257308 */ /* 0x000e620000000800 */
[----:B---3--:R-:W-:-:S01]  /*5570*/  FADD.FTZ R11, R35, R4 ;  /* 0x00000004230b7221 */ /* 0x008fc20000010000 */
[----:B-1----:R-:W-:-:S03]  /*5580*/  F2FP.SATFINITE.E4M3.F32.PACK_AB_MERGE_C R4, R37, R38, RZ ;  /* 0x000000262504723e */ /* 0x002fc600048070ff */
[----:B------:R-:W-:Y:S01]  /*5590*/  FADD.FTZ R38, R38, R11 ;  /* 0x0000000b26267221 */ /* 0x000fe20000010000 */
[----:B------:R-:W-:-:S03]  /*55a0*/  F2FP.SATFINITE.E4M3.F32.PACK_AB_MERGE_C R139, R35, R34, R4 ;  /* 0x00000022238b723e */ /* 0x000fc60004807004 */
[----:B------:R-:W-:Y:S01]  /*55b0*/  FADD.FTZ R5, R37, R38 ;  /* 0x0000002625057221 */ /* 0x000fe20000010000 */
[----:B------:R-:W-:Y:S01]  /*55c0*/  VIADD R4, R104, 0xfffffffe ;  /* 0xfffffffe68047836 */ /* 0x000fe20000000000 */
[----:B------:R-:W-:Y:S06]  /*55d0*/  @P1 BRA `(.L_x_641) ;  /* 0x0000000000481947 */ /* 0x000fec0003800000 */
[C---:B------:R-:W-:Y:S01]  /*55e0*/  ISETP.GT.AND P1, PT, R105.reuse, RZ, PT ;  /* 0x000000ff6900720c */ /* 0x040fe20003f24270 */
[----:B------:R-:W-:-:S05]  /*55f0*/  VIADD R10, R105, 0xffffffff ;  /* 0xffffffff690a7836 */ /* 0x000fca0000000000 */
[----:B------:R-:W-:-:S07]  /*5600*/  R2UR UR12, R10 ;  /* 0x000000000a0c72ca */ /* 0x000fce00000e0000 */
[----:B------:R-:W-:Y:S08]  /*5610*/  @P1 BRA `(.L_x_642) ;  /* 0x00000000001c1947 */ /* 0x000ff00003800000 */
[----:B------:R-:W-:Y:S02]  /*5620*/  UISETP.NE.AND UP1, UPT, UR7, 0x1, UPT ;  /* 0x000000010700788c */ /* 0x000fe4000bf25270 */
[----:B------:R-:W-:-:S09]  /*5630*/  UIADD3 UR12, -UR10, URZ, URZ ;  /* 0x0000003f0a0c7290 */ /* 0x000fd2000fffe13f */
[----:B------:R-:W-:Y:S02]  /*5640*/  @UP1 ULDC.64 UR14, c[0x0][0x9e8] ;  /* 0x00027a00000e1ab9 */ /* 0x000fe40000000a00 */
[----:B------:R-:W-:-:S04]  /*5650*/  UIMAD.WIDE.U32 UR10, UR12, UR14, URZ ;  /* 0x0000000e0c0a72a5 */ /* 0x000fc8000f8e003f */
[----:B------:R-:W-:-:S04]  /*5660*/  @UP1 USHF.R.U32.HI UR12, URZ, UR15, UR11 ;  /* 0x0000000f3f0c1299 */ /* 0x000fc8000801160b */
[----:B------:R-:W-:Y:S01]  /*5670*/  ULOP3.LUT UR12, URZ, UR12, URZ, 0x33, !UPT ;  /* 0x0000000c3f0c7292 */ /* 0x000fe2000f8e333f */
[----:B------:R-:W-:Y:S11]  /*5680*/  BRA `(.L_x_643) ;  /* 0x0000000000107947 */ /* 0x000ff60003800000 */
.L_x_642:
[----:B------:R-:W-:-:S11]  /*5690*/  UISETP.NE.AND UP1, UPT, UR7, 0x1, UPT ;  /* 0x000000010700788c */ /* 0x000fd6000bf25270 */
[----:B------:R-:W-:Y:S02]  /*56a0*/  @UP1 ULDC.64 UR14, c[0x0][0x9e8] ;  /* 0x00027a00000e1ab9 */ /* 0x000fe40000000a00 */
[----:B------:R-:W-:-:S04]  /*56b0*/  UIMAD.WIDE.U32 UR10, UR12, UR14, URZ ;  /* 0x0000000e0c0a72a5 */ /* 0x000fc8000f8e003f */
[----:B------:R-:W-:-:S12]  /*56c0*/  @UP1 USHF.R.U32.HI UR12, URZ, UR15, UR11 ;  /* 0x0000000f3f0c1299 */ /* 0x000fd8000801160b */
.L_x_643:
[----:B------:R-:W-:-:S04]  /*56d0*/  UIMAD UR7, UR12, UR7, UR7 ;  /* 0x000000070c0772a4 */ /* 0x000fc8000f8e0207 */
[----:B------:R-:W-:-:S04]  /*56e0*/  UISETP.LT.AND UP1, UPT, UR6, UR7, UPT ;  /* 0x000000070600728c */ /* 0x000fc8000bf21270 */
[----:B------:R-:W-:-:S12]  /*56f0*/  USEL UR6, UR6, UR7, UP1 ;  /* 0x0000000706067287 */ /* 0x000fd80008800000 */
.L_x_641:
[----:B------:R-:W-:Y:S01]  /*5700*/  UIMAD.WIDE UR6, UR6, 0x66666667, URZ ;  /* 0x66666667060678a5 */ /* 0x000fe2000f8e023f */
[----:B------:R-:W-:Y:S02]  /*5710*/  CS2R R54, SRZ ;  /* 0x0000000000367805 */ /* 0x000fe4000001ff00 */
[----:B------:R-:W-:Y:S02]  /*5720*/  CS2R R52, SRZ ;  /* 0x0000000000347805 */ /* 0x000fe4000001ff00 */
[----:B------:R-:W-:Y:S01]  /*5730*/  CS2R R50, SRZ ;  /* 0x0000000000327805 */ /* 0x000fe2000001ff00 */
[----:B------:R-:W-:Y:S01]  /*5740*/  USHF.R.U32.HI UR6, URZ, 0x1f, UR7 ;  /* 0x0000001f3f067899 */ /* 0x000fe20008011607 */
[----:B------:R-:W-:Y:S02]  /*5750*/  CS2R R48, SRZ ;  /* 0x0000000000307805 */ /* 0x000fe4000001ff00 */
[----:B------:R-:W-:Y:S02]  /*5760*/  CS2R R46, SRZ ;  /* 0x00000000002e7805 */ /* 0x000fe4000001ff00 */
[----:B------:R-:W-:Y:S01]  /*5770*/  CS2R R44, SRZ ;  /* 0x00000000002c7805 */ /* 0x000fe2000001ff00 */
[----:B------:R-:W-:Y:S01]  /*5780*/  ULEA.HI.SX32 UR6, UR7, UR6, 0x1a ;  /* 0x0000000607067291 */ /* 0x000fe2000f8fd23f */
[----:B------:R-:W-:-:S02]  /*5790*/  CS2R R42, SRZ ;  /* 0x00000000002a7805 */ /* 0x000fc4000001ff00 */
[----:B------:R-:W-:Y:S02]  /*57a0*/  CS2R R40, SRZ ;  /* 0x0000000000287805 */ /* 0x000fe4000001ff00 */
[----:B------:R-:W-:Y:S01]  /*57b0*/  CS2R R38, SRZ ;  /* 0x0000000000267805 */ /* 0x000fe2000001ff00 */
[----:B------:R-:W-:Y:S01]  /*57c0*/  UISETP.LT.AND UP1, UPT, UR45, UR6, UPT ;  /* 0x000000062d00728c */ /* 0x000fe2000bf21270 */
[----:B------:R-:W-:Y:S02]  /*57d0*/  CS2R R36, SRZ ;  /* 0x0000000000247805 */ /* 0x000fe4000001ff00 */
[----:B------:R-:W-:Y:S02]  /*57e0*/  CS2R R34, SRZ ;  /* 0x0000000000227805 */ /* 0x000fe4000001ff00 */
[----:B------:R-:W-:Y:S01]  /*57f0*/  CS2R R32, SRZ ;  /* 0x0000000000207805 */ /* 0x000fe2000001ff00 */
[----:B------:R-:W-:Y:S01]  /*5800*/  USEL UR26, UR45, UR6, !UP1 ;  /* 0x000000062d1a7287 */ /* 0x000fe2000c800000 */
[----:B------:R-:W-:-:S02]  /*5810*/  CS2R R30, SRZ ;  /* 0x00000000001e7805 */ /* 0x000fc4000001ff00 */
[----:B------:R-:W-:Y:S02]  /*5820*/  CS2R R28, SRZ ;  /* 0x00000000001c7805 */ /* 0x000fe4000001ff00 */
[----:B------:R-:W-:Y:S02]  /*5830*/  CS2R R26, SRZ ;  /* 0x00000000001a7805 */ /* 0x000fe4000001ff00 */
[----:B------:R-:W-:Y:S02]  /*5840*/  CS2R R24, SRZ ;  /* 0x0000000000187805 */ /* 0x000fe4000001ff00 */
[----:B------:R-:W-:-:S13]  /*5850*/  ISETP.GE.AND P1, PT, R4, UR26, PT ;  /* 0x0000001a04007c0c */ /* 0x000fda000bf26270 */
[----:B------:R-:W-:Y:S05]  /*5860*/  @!P1 BRA `(.L_x_644) ;  /* 0x0000003c00c09947 */ /* 0x000fea0003800000 */
[----:B------:R-:W-:Y:S01]  /*5870*/  IMAD.IADD R10, R19, 0x1, R8 ;  /* 0x00000001130a7824 */ /* 0x000fe200078e0208 */
[----:B------:R-:W-:Y:S01]  /*5880*/  ULDC UR20, c[0x0][0x9e4] ;  /* 0x0002790000147ab9 */ /* 0x000fe20000000800 */
[----:B------:R-:W-:Y:S01]  /*5890*/  IMAD.MOV.U32 R55, RZ, RZ, RZ ;  /* 0x000000ffff377224 */ /* 0x000fe200078e00ff */
[----:B------:R-:W-:Y:S01]  /*58a0*/  ULDC UR21, c[0x0][0x9dc] ;  /* 0x0002770000157ab9 */ /* 0x000fe20000000800 */
[----:B------:R-:W-:-:S05]  /*58b0*/  ULDC UR22, c[0x0][0x9e0] ;  /* 0x0002780000167ab9 */ /* 0x000fca0000000800 */
.L_x_662:
[----:B------:R-:W-:-:S04]  /*58c0*/  UIADD3 UR25, UR38, 0x1, URZ ;  /* 0x0000000126197890 */ /* 0x000fc8000fffe03f */
[----:B------:R-:W-:-:S04]  /*58d0*/  UISETP.NE.AND UP1, UPT, UR25, 0x2, UPT ;  /* 0x000000021900788c */ /* 0x000fc8000bf25270 */
[----:B------:R-:W-:Y:S02]  /*58e0*/  USEL UR24, URZ, 0x1, UP1 ;  /* 0x000000013f187887 */ /* 0x000fe40008800000 */
[----:B------:R-:W-:Y:S02]  /*58f0*/  USEL UR25, UR25, URZ, UP1 ;  /* 0x0000003f19197287 */ /* 0x000fe40008800000 */
[----:B------:R-:W-:Y:S01]  /*5900*/  ULOP3.LUT UR24, UR37, UR24, URZ, 0x3c, !UPT ;  /* 0x0000001825187292 */ /* 0x000fe2000f8e3c3f */
[----:B------:R-:W-:Y:S11]  /*5910*/  @!P0 BRA `(.L_x_645) ;  /* 0x0000000000048947 */ /* 0x000ff60003800000 */
[----:B------:R-:W-:Y:S01]  /*5920*/  BPT.TRAP 0x1 ;  /* 0x000000040000795c */ /* 0x000fe20000300000 */
.L_x_645:
[----:B------:R-:W-:Y:S01]  /*5930*/  ULEA UR23, UR25, UR40, 0x3 ;  /* 0x0000002819177291 */ /* 0x000fe2000f8e183f */
[----:B------:R-:W-:-:S05]  /*5940*/  IMAD.U32 R11, RZ, RZ, UR24 ;  /* 0x00000018ff0b7e24 */ /* 0x000fca000f8e00ff */
[----:B------:R-:W-:-:S04]  /*5950*/  SHF.L.U32 R11, R11, 0x1f, RZ ;  /* 0x0000001f0b0b7819 */ /* 0x000fc800000006ff */
[----:B------:R1:W2:Y:S01]  /*5960*/  SYNCS.PHASECHK.TRANS64.TRYWAIT P1, [UR23+0x13230], R11 ;  /* 0x0132300bff0075a7 */ /* 0x0002a20008020157 */
[----:B------:R-:W-:Y:S05]  /*5970*/  @!P0 BRA `(.L_x_646) ;  /* 0x0000000000048947 */ /* 0x000fea0003800000 */
[----:B------:R-:W-:Y:S01]  /*5980*/  BPT.TRAP 0x1 ;  /* 0x000000040000795c */ /* 0x000fe20000300000 */
.L_x_646:
[----:B--2---:R-:W-:Y:S05]  /*5990*/  @P1 BRA `(.L_x_647) ;  /* 0x0000000000081947 */ /* 0x004fea0003800000 */
[----:B------:R-:W2:Y:S02]  /*59a0*/  SYNCS.PHASECHK.TRANS64.TRYWAIT P1, [UR23+0x13230], R11 ;  /* 0x0132300bff0075a7 */ /* 0x000ea40008020157 */
[----:B--2---:R-:W-:Y:S05]  /*59b0*/  @!P1 BRA `(.L_x_648) ;  /* 0x000000e800d49947 */ /* 0x004fea0003800000 */
.L_x_647:
        /* <DEDUP_REMOVED lines=64> */
.L_x_649:
[----:B------:R-:W-:Y:S01]  /*5dc0*/  ULEA UR11, UR38, UR40, 0x3 ;  /* 0x00000028260b7291 */ /* 0x000fe2000f8e183f */
[----:B-12---:R-:W-:-:S05]  /*5dd0*/  IMAD.U32 R11, RZ, RZ, UR37 ;  /* 0x00000025ff0b7e24 */ /* 0x006fca000f8e00ff */
[----:B------:R-:W-:-:S04]  /*5de0*/  SHF.L.U32 R11, R11, 0x1f, RZ ;  /* 0x0000001f0b0b7819 */ /* 0x000fc800000006ff */
[----:B------:R1:W2:Y:S01]  /*5df0*/  SYNCS.PHASECHK.TRANS64.TRYWAIT P1, [UR11+0x13250], R11 ;  /* 0x0132500bff0075a7 */ /* 0x0002a2000802014b */
[----:B------:R-:W-:Y:S05]  /*5e00*/  @!P0 BRA `(.L_x_650) ;  /* 0x0000000000048947 */ /* 0x000fea0003800000 */
[----:B------:R-:W-:Y:S01]  /*5e10*/  BPT.TRAP 0x1 ;  /* 0x000000040000795c */ /* 0x000fe20000300000 */
.L_x_650:
[----:B--2---:R-:W-:Y:S05]  /*5e20*/  @P1 BRA `(.L_x_651) ;  /* 0x0000000000081947 */ /* 0x004fea0003800000 */
[----:B------:R-:W2:Y:S02]  /*5e30*/  SYNCS.PHASECHK.TRANS64.TRYWAIT P1, [UR11+0x13250], R11 ;  /* 0x0132500bff0075a7 */ /* 0x000ea4000802014b */
[----:B--2---:R-:W-:Y:S05]  /*5e40*/  @!P1 BRA `(.L_x_652) ;  /* 0x000000e400c89947 */ /* 0x004fea0003800000 */
.L_x_651:
[----:B------:R-:W-:Y:S01]  /*5e50*/  UIADD3 UR6, UR40, 0x1000, URZ ;  /* 0x0000100028067890 */ /* 0x000fe2000fffe03f */
[----:B------:R-:W-:Y:S01]  /*5e60*/  WARPGROUP.ARRIVE ;  /* 0x00000000000079c5 */ /* 0x000fe20000000000 */
[----:B------:R-:W-:-:S05]  /*5e70*/  UMOV UR7, 0xc0000010 ;  /* 0xc000001000077882 */ /* 0x000fca0000000000 */
[----:B--2---:R-:W2:Y:S01]  /*5e80*/  S2R R12, SR_TID.X ;  /* 0x00000000000c7919 */ /* 0x004ea20000002100 */
[----:B------:R-:W-:Y:S01]  /*5e90*/  USHF.R.U32.HI UR6, URZ, 0x4, UR6 ;  /* 0x000000043f067899 */ /* 0x000fe20008011606 */
[----:B------:R-:W3:Y:S01]  /*5ea0*/  LDC R13, c[0x0][0x2e0] ;  /* 0x0000b800ff0d7b82 */ /* 0x000ee20000000800 */
[----:B-1----:R-:W-:Y:S02]  /*5eb0*/  IMAD.U32 R11, RZ, RZ, UR23 ;  /* 0x00000017ff0b7e24 */ /* 0x002fe4000f8e00ff */
[----:B------:R-:W-:-:S04]  /*5ec0*/  ULOP3.LUT UR6, UR6, 0x3fff, URZ, 0xc0, !UPT ;  /* 0x00003fff06067892 */ /* 0x000fc8000f8ec03f */
[----:B------:R-:W-:Y:S01]  /*5ed0*/  ULOP3.LUT UR6, UR6, 0x10000, URZ, 0xfc, !UPT ;  /* 0x0001000006067892 */ /* 0x000fe2000f8efc3f */
[----:B------:R-:W1:Y:S03]  /*5ee0*/  LDC R15, c[0x0][0x288] ;  /* 0x0000a200ff0f7b82 */ /* 0x000e660000000800 */
[----:B------:R-:W-:-:S07]  /*5ef0*/  UIMAD UR10, UR38, 0x280, UR6 ;  /* 0x00000280260a78a4 */ /* 0x000fce000f8e0206 */
[----:B------:R-:W-:Y:S02]  /*5f00*/  UMOV UR6, UR10 ;  /* 0x0000000a00067c82 */ /* 0x000fe40008000000 */
[----:B------:R-:W-:Y:S01]  /*5f10*/  QGMMA.64x64x32.F32.E4M3.E4M3 R24, R152, gdesc[UR4], R24, gsb0 ;  /* 0x00e0000498187df3 */ /* 0x000fe20008000818 */
[----:B------:R-:W-:Y:S01]  /*5f20*/  UIADD3 UR6, UR10, 0x80, URZ ;  /* 0x000000800a067890 */ /* 0x000fe2000fffe03f */
[----:B------:R-:W-:Y:S01]  /*5f30*/  UMOV UR7, 0xc0000010 ;  /* 0xc000001000077882 */ /* 0x000fe20000000000 */
[----:B--2---:R-:W-:-:S13]  /*5f40*/  LOP3.LUT P1, RZ, R12, 0x7f, RZ, 0xc0, !PT ;  /* 0x0000007f0cff7812 */ /* 0x004fda000782c0ff */
[----:B------:R-:W-:-:S05]  /*5f50*/  @!P1 VIADD R11, R11, 0x13240 ;  /* 0x000132400b0b9836 */ /* 0x000fca0000000000 */
[----:B------:R-:W-:Y:S01]  /*5f60*/  @!P1 PRMT R11, RZ, 0x654, R11 ;  /* 0x00000654ff0b9816 */ /* 0x000fe2000000000b */
        /* <DEDUP_REMOVED lines=18> */
[----:B------:R-:W-:Y:S02]  /*6090*/  ULOP3.LUT UR6, URZ, UR21, URZ, 0x33, !UPT ;  /* 0x000000153f067292 */ /* 0x000fe4000f8e333f */
[----:B------:R-:W-:Y:S02]  /*60a0*/  WARPGROUP.DEPBAR.LE gsb0, 0x0 ;  /* 0x00008000000079c5 */ /* 0x000fe40000010000 */
[----:B------:R-:W-:Y:S01]  /*60b0*/  IMAD R136, R4, -0xa0, RZ ;  /* 0xffffff6004887824 */ /* 0x000fe200078e02ff */
[----:B------:R2:W-:Y:S01]  /*60c0*/  @!P1 SYNCS.ARRIVE.TRANS64.RED.A1T0 RZ, [R11+URZ], RZ ;  /* 0x000000ff0bff99a7 */ /* 0x0005e2000810043f */
[----:B------:R-:W-:Y:S02]  /*60d0*/  PLOP3.LUT P1, PT, PT, PT, UP0, 0x40, 0x0 ;  /* 0x000000000000781c */ /* 0x000fe40003f2e808 */
[----:B---3--:R-:W-:-:S05]  /*60e0*/  IMAD R12, R18, R13, R136 ;  /* 0x0000000d120c7224 */ /* 0x008fca00078e0288 */
[----:B-1----:R-:W-:Y:S01]  /*60f0*/  IADD3 R12, R12, 0x1, -R15 ;  /* 0x000000010c0c7810 */ /* 0x002fe20007ffe80f */
[----:B--2---:R-:W-:-:S04]  /*6100*/  IMAD R11, R17, -0x2, R136 ;  /* 0xfffffffe110b7824 */ /* 0x004fc800078e0288 */
[----:B------:R-:W-:-:S04]  /*6110*/  IMAD R12, R17, -0x2, R12 ;  /* 0xfffffffe110c7824 */ /* 0x000fc800078e020c */
[C---:B------:R-:W-:Y:S02]  /*6120*/  VIADD R21, R12.reuse, UR22 ;  /* 0x000000160c157c36 */ /* 0x040fe40008000000 */
[----:B------:R-:W-:Y:S02]  /*6130*/  VIADD R20, R12, UR6 ;  /* 0x000000060c147c36 */ /* 0x000fe40008000000 */
[C---:B------:R-:W-:Y:S02]  /*6140*/  IMAD.IADD R15, R8.reuse, 0x1, R21 ;  /* 0x00000001080f7824 */ /* 0x040fe400078e0215 */
[----:B------:R-:W-:Y:S01]  /*6150*/  IMAD.IADD R14, R8, 0x1, R20 ;  /* 0x00000001080e7824 */ /* 0x000fe200078e0214 */
[----:B------:R-:W-:Y:S06]  /*6160*/  @P1 BRA `(.L_x_653) ;  /* 0x0000000000581947 */ /* 0x000fec0003800000 */
[----:B------:R-:W-:Y:S01]  /*6170*/  ISETP.GT.AND P1, PT, R10, -0x1, PT ;  /* 0xffffffff0a00780c */ /* 0x000fe20003f24270 */
[----:B------:R-:W-:-:S12]  /*6180*/  BSSY B0, `(.L_x_654) ;  /* 0x0000011000007945 */ /* 0x000fd80003800000 */
[----:B------:R-:W-:Y:S05]  /*6190*/  @P1 BRA `(.L_x_655) ;  /* 0x0000000000201947 */ /* 0x000fea0003800000 */
[----:B------:R-:W-:Y:S01]  /*61a0*/  IMAD.U32 R139, RZ, RZ, UR20 ;  /* 0x00000014ff8b7e24 */ /* 0x000fe2000f8e00ff */
[----:B------:R-:W-:-:S04]  /*61b0*/  LOP3.LUT R137, RZ, R10, RZ, 0x33, !PT ;  /* 0x0000000aff897212 */ /* 0x000fc800078e33ff */
[----:B------:R-:W-:-:S13]  /*61c0*/  ISETP.NE.AND P1, PT, R139, 0x1, PT ;  /* 0x000000018b00780c */ /* 0x000fda0003f25270 */
[----:B------:R-:W1:Y:S02]  /*61d0*/  @P1 LDC.64 R12, c[0x0][0x9e8] ;  /* 0x00027a00ff0c1b82 */ /* 0x000e640000000a00 */
[----:B-1----:R-:W-:-:S05]  /*61e0*/  @P1 IMAD.HI.U32 R12, R137, R12, RZ ;  /* 0x0000000c890c1227 */ /* 0x002fca00078e00ff */
[----:B------:R-:W-:-:S04]  /*61f0*/  @P1 SHF.R.U32.HI R137, RZ, R13, R12 ;  /* 0x0000000dff891219 */ /* 0x000fc8000001160c */
[----:B------:R-:W-:Y:S01]  /*6200*/  LOP3.LUT R12, RZ, R137, RZ, 0x33, !PT ;  /* 0x00000089ff0c7212 */ /* 0x000fe200078e33ff */
[----:B------:R-:W-:Y:S06]  /*6210*/  BRA `(.L_x_656) ;  /* 0x00000000001c7947 */ /* 0x000fec0003800000 */
.L_x_655:
[----:B------:R-:W-:-:S05]  /*6220*/  IMAD.U32 R139, RZ, RZ, UR20 ;  /* 0x00000014ff8b7e24 */ /* 0x000fca000f8e00ff */
[----:B------:R-:W-:-:S13]  /*6230*/  ISETP.NE.AND P1, PT, R139, 0x1, PT ;  /* 0x000000018b00780c */ /* 0x000fda0003f25270 */
[----:B------:R-:W1:Y:S01]  /*6240*/  @P1 LDC.64 R12, c[0x0][0x9e8] ;  /* 0x00027a00ff0c1b82 */ /* 0x000e620000000a00 */
[----:B------:R-:W-:-:S04]  /*6250*/  @P1 IMAD.IADD R137, R19, 0x1, R8 ;  /* 0x0000000113891824 */ /* 0x000fc800078e0208 */
[----:B-1----:R-:W-:-:S04]  /*6260*/  @P1 IMAD.HI.U32 R138, R137, R12, RZ ;  /* 0x0000000c898a1227 */ /* 0x002fc800078e00ff */
[----:B------:R-:W-:Y:S01]  /*6270*/  IMAD.MOV.U32 R12, RZ, RZ, R10 ;  /* 0x000000ffff0c7224 */ /* 0x000fe200078e000a */
[----:B------:R-:W-:-:S07]  /*6280*/  @P1 SHF.R.U32.HI R12, RZ, R13, R138 ;  /* 0x0000000dff0c1219 */ /* 0x000fce000001168a */
.L_x_656:
[----:B------:R-:W-:Y:S05]  /*6290*/  BSYNC B0 ;  /* 0x0000000000007941 */ /* 0x000fea0003800000 */
.L_x_654:
[----:B------:R-:W-:-:S05]  /*62a0*/  IMAD R12, R12, R139, R11 ;  /* 0x0000008b0c0c7224 */ /* 0x000fca00078e020b */
[----:B------:R-:W-:Y:S02]  /*62b0*/  VIADDMNMX R15, R12, R139, R15, PT ;  /* 0x0000008b0c0f7246 */ /* 0x000fe4000380010f */
[----:B------:R-:W-:-:S07]  /*62c0*/  VIMNMX R14, R14, R12, !PT ;  /* 0x0000000c0e0e7248 */ /* 0x000fce0007fe0100 */
.L_x_653:
[C---:B------:R-:W-:Y:S01]  /*62d0*/  ISETP.GE.AND P1, PT, R136.reuse, 0x2, PT ;  /* 0x000000028800780c */ /* 0x040fe20003f26270 */
[C---:B------:R-:W-:Y:S01]  /*62e0*/  IMAD.IADD R21, R7.reuse, 0x1, R21 ;  /* 0x0000000107157824 */ /* 0x040fe200078e0215 */
[----:B------:R-:W-:Y:S01]  /*62f0*/  ISETP.GE.AND P2, PT, R136, 0x9, PT ;  /* 0x000000098800780c */ /* 0x000fe20003f46270 */
[----:B------:R-:W-:Y:S01]  /*6300*/  IMAD.IADD R20, R7, 0x1, R20 ;  /* 0x0000000107147824 */ /* 0x000fe200078e0214 */
[----:B------:R-:W-:Y:S02]  /*6310*/  LOP3.LUT R16, R16, 0xefffffff, RZ, 0xc0, !PT ;  /* 0xefffffff10107812 */ /* 0x000fe400078ec0ff */
[----:B------:R-:W-:Y:S02]  /*6320*/  ISETP.GE.AND P3, PT, R136, 0xa, PT ;  /* 0x0000000a8800780c */ /* 0x000fe40003f66270 */
[----:B------:R-:W-:-:S05]  /*6330*/  LOP3.LUT R2, R2, 0xfffffffe, RZ, 0xc0, !PT ;  /* 0xfffffffe02027812 */ /* 0x000fca00078ec0ff */
        /* <DEDUP_REMOVED lines=9> */
[C---:B------:R-:W-:Y:S02]  /*63d0*/  ISETP.LT.OR P2, PT, R15.reuse, 0x9, P2 ;  /* 0x000000090f00780c */ /* 0x040fe40001741670 */
        /* <DEDUP_REMOVED lines=212> */
[----:B------:R-:W-:-:S04]  /*7120*/  ISETP.GT.AND P6, PT, R14, 0x99, !P6 ;  /* 0x000000990e00780c */ /* 0x000fc800077c4270 */
[----:B------:R-:W-:-:S04]  /*7130*/  ISETP.LT.OR P6, PT, R15, 0x9a, P6 ;  /* 0x0000009a0f00780c */ /* 0x000fc800037c1670 */
[----:B------:R-:W-:Y:S02]  /*7140*/  FSEL R69, R69, -INF , !P6 ;  /* 0xff80000045457808 */ /* 0x000fe40007000000 */
[----:B------:R-:W-:-:S13]  /*7150*/  PLOP3.LUT P6, PT, PT, PT, UP0, 0x40, 0x0 ;  /* 0x000000000000781c */ /* 0x000fda0003fce808 */
[----:B------:R-:W-:Y:S05]  /*7160*/  @P6 BRA `(.L_x_657) ;  /* 0x0000000000546947 */ /* 0x000fea0003800000 */
[----:B------:R-:W-:Y:S01]  /*7170*/  IMAD.IADD R15, R19, 0x1, R7 ;  /* 0x00000001130f7824 */ /* 0x000fe200078e0207 */
[----:B------:R-:W-:Y:S04]  /*7180*/  BSSY B0, `(.L_x_658) ;  /* 0x0000010000007945 */ /* 0x000fe80003800000 */
[----:B------:R-:W-:-:S13]  /*7190*/  ISETP.GT.AND P6, PT, R15, -0x1, PT ;  /* 0xffffffff0f00780c */ /* 0x000fda0003fc4270 */
        /* <DEDUP_REMOVED lines=9> */
.L_x_659:
[----:B------:R-:W-:-:S05]  /*7230*/  IMAD.U32 R14, RZ, RZ, UR20 ;  /* 0x00000014ff0e7e24 */ /* 0x000fca000f8e00ff */
[----:B------:R-:W-:-:S13]  /*7240*/  ISETP.NE.AND P6, PT, R14, 0x1, PT ;  /* 0x000000010e00780c */ /* 0x000fda0003fc5270 */
[----:B------:R-:W1:Y:S02]  /*7250*/  @P6 LDC.64 R12, c[0x0][0x9e8] ;  /* 0x00027a00ff0c6b82 */ /* 0x000e640000000a00 */
[----:B-1----:R-:W-:-:S05]  /*7260*/  @P6 IMAD.HI.U32 R12, R15, R12, RZ ;  /* 0x0000000c0f0c6227 */ /* 0x002fca00078e00ff */
[----:B------:R-:W-:-:S07]  /*7270*/  @P6 SHF.R.U32.HI R15, RZ, R13, R12 ;  /* 0x0000000dff0f6219 */ /* 0x000fce000001160c */
.L_x_660:
[----:B------:R-:W-:Y:S05]  /*7280*/  BSYNC B0 ;  /* 0x0000000000007941 */ /* 0x000fea0003800000 */
.L_x_658:
[----:B------:R-:W-:-:S05]  /*7290*/  IMAD R15, R15, R14, R11 ;  /* 0x0000000e0f0f7224 */ /* 0x000fca00078e020b */
[----:B------:R-:W-:Y:S02]  /*72a0*/  VIADDMNMX R21, R15, R14, R21, PT ;  /* 0x0000000e0f157246 */ /* 0x000fe40003800115 */
[----:B------:R-:W-:-:S07]  /*72b0*/  VIMNMX R20, R20, R15, !PT ;  /* 0x0000000f14147248 */ /* 0x000fce0007fe0100 */
.L_x_657:
        /* <DEDUP_REMOVED lines=72> */
[C---:B------:R-:W-:Y:S02]  /*7740*/  ISETP.LT.OR P1, PT, R21.reuse, 0x49, P1 ;  /* 0x000000491500780c */ /* 0x040fe40000f21670 */
[----:B------:R-:W-:Y:S02]  /*7750*/  FMNMX.FTZ R12, R84, R11, !PT ;  /* 0x0000000b540c7209 */ /* 0x000fe40007810000 */
[----:B------:R-:W-:Y:S02]  /*7760*/  FSEL R94, R94, -INF , !P1 ;  /* 0xff8000005e5e7808 */ /* 0x000fe40004800000 */
[----:B------:R-:W-:Y:S02]  /*7770*/  ISETP.GT.AND P1, PT, R20, 0x49, !P6 ;  /* 0x000000491400780c */ /* 0x000fe40007724270 */
[----:B------:R-:W-:Y:S02]  /*7780*/  LOP3.LUT P6, RZ, R16, 0x40, RZ, 0xc0, !PT ;  /* 0x0000004010ff7812 */ /* 0x000fe400078cc0ff */
        /* <DEDUP_REMOVED lines=20> */
[----:B------:R-:W-:Y:S01]  /*78d0*/  FMNMX.FTZ R14, R69, R12, !PT ;  /* 0x0000000c450e7209 */ /* 0x000fe20007810000 */
[----:B------:R-:W-:Y:S01]  /*78e0*/  IMAD.U32 R12, RZ, RZ, UR41 ;  /* 0x00000029ff0c7e24 */ /* 0x000fe2000f8e00ff */
[----:B------:R-:W-:Y:S02]  /*78f0*/  ISETP.LT.OR P1, PT, R21, 0x59, P1 ;  /* 0x000000591500780c */ /* 0x000fe40000f21670 */
[----:B------:R-:W-:Y:S01]  /*7900*/  ISETP.GT.AND P2, PT, R20, 0x89, !P2 ;  /* 0x000000891400780c */ /* 0x000fe20005744270 */
[----:B------:R-:W1:Y:S01]  /*7910*/  SHFL.BFLY PT, R11, R14, 0x2, 0x1f ;  /* 0x0c401f000e0b7f89 */ /* 0x000e6200000e0000 */
[----:B------:R-:W-:Y:S02]  /*7920*/  FSEL R102, R102, -INF , !P1 ;  /* 0xff80000066667808 */ /* 0x000fe40004800000 */
[----:B------:R-:W-:-:S02]  /*7930*/  LOP3.LUT P1, RZ, R16, 0x2000, RZ, 0xc0, !PT ;  /* 0x0000200010ff7812 */ /* 0x000fc4000782c0ff */
[C---:B------:R-:W-:Y:S02]  /*7940*/  ISETP.LT.OR P2, PT, R21.reuse, 0x8a, P2 ;  /* 0x0000008a1500780c */ /* 0x040fe40001741670 */
[C---:B------:R-:W-:Y:S02]  /*7950*/  ISETP.GT.AND P1, PT, R20.reuse, 0x59, !P1 ;  /* 0x000000591400780c */ /* 0x040fe40004f24270 */
[----:B------:R-:W-:Y:S02]  /*7960*/  ISETP.GT.AND P3, PT, R20, 0x90, !P3 ;  /* 0x000000901400780c */ /* 0x000fe40005f64270 */
[----:B------:R-:W-:Y:S02]  /*7970*/  ISETP.LT.OR P1, PT, R21, 0x5a, P1 ;  /* 0x0000005a1500780c */ /* 0x000fe40000f21670 */
[----:B------:R-:W-:Y:S02]  /*7980*/  FSEL R63, R63, -INF , !P2 ;  /* 0xff8000003f3f7808 */ /* 0x000fe40005000000 */
[----:B------:R-:W-:-:S02]  /*7990*/  FSEL R103, R103, -INF , !P1 ;  /* 0xff80000067677808 */ /* 0x000fc40004800000 */
[----:B------:R-:W-:Y:S02]  /*79a0*/  LOP3.LUT P1, RZ, R16, 0x1000, RZ, 0xc0, !PT ;  /* 0x0000100010ff7812 */ /* 0x000fe4000782c0ff */
[C---:B------:R-:W-:Y:S02]  /*79b0*/  ISETP.GT.AND P4, PT, R20.reuse, 0x91, !P4 ;  /* 0x000000911400780c */ /* 0x040fe40006784270 */
[C---:B------:R-:W-:Y:S02]  /*79c0*/  ISETP.GT.AND P1, PT, R20.reuse, 0x60, !P1 ;  /* 0x000000601400780c */ /* 0x040fe40004f24270 */
[----:B------:R-:W-:Y:S02]  /*79d0*/  ISETP.GT.AND P5, PT, R20, 0x98, !P5 ;  /* 0x000000981400780c */ /* 0x000fe40006fa4270 */
[----:B------:R-:W-:Y:S02]  /*79e0*/  ISETP.LT.OR P1, PT, R21, 0x61, P1 ;  /* 0x000000611500780c */ /* 0x000fe40000f21670 */
[----:B-1----:R-:W-:-:S02]  /*79f0*/  FMNMX.FTZ R136, R14, R11, !PT ;  /* 0x0000000b0e887209 */ /* 0x002fc40007810000 */
[----:B------:R-:W-:Y:S02]  /*7a00*/  FSEL R74, R74, -INF , !P1 ;  /* 0xff8000004a4a7808 */ /* 0x000fe40004800000 */
[----:B------:R-:W-:Y:S01]  /*7a10*/  LOP3.LUT P1, RZ, R16, 0x800, RZ, 0xc0, !PT ;  /* 0x0000080010ff7812 */ /* 0x000fe2000782c0ff */
[----:B------:R-:W1:Y:S01]  /*7a20*/  SHFL.BFLY PT, R11, R136, 0x1, 0x1f ;  /* 0x0c201f00880b7f89 */ /* 0x000e6200000e0000 */
[C---:B------:R-:W-:Y:S02]  /*7a30*/  ISETP.LT.OR P3, PT, R21.reuse, 0x91, P3 ;  /* 0x000000911500780c */ /* 0x040fe40001f61670 */
[----:B------:R-:W-:Y:S02]  /*7a40*/  ISETP.GT.AND P1, PT, R20, 0x61, !P1 ;  /* 0x000000611400780c */ /* 0x000fe40004f24270 */
[C---:B------:R-:W-:Y:S02]  /*7a50*/  ISETP.LT.OR P4, PT, R21.reuse, 0x92, P4 ;  /* 0x000000921500780c */ /* 0x040fe40002781670 */
[----:B------:R-:W-:-:S02]  /*7a60*/  ISETP.LT.OR P1, PT, R21, 0x62, P1 ;  /* 0x000000621500780c */ /* 0x000fc40000f21670 */
[----:B------:R-:W-:Y:S02]  /*7a70*/  FSEL R66, R66, -INF , !P3 ;  /* 0xff80000042427808 */ /* 0x000fe40005800000 */
[----:B------:R-:W-:Y:S02]  /*7a80*/  FSEL R75, R75, -INF , !P1 ;  /* 0xff8000004b4b7808 */ /* 0x000fe40004800000 */
[----:B------:R-:W-:Y:S02]  /*7a90*/  LOP3.LUT P1, RZ, R16, 0x400, RZ, 0xc0, !PT ;  /* 0x0000040010ff7812 */ /* 0x000fe4000782c0ff */
[----:B------:R-:W-:Y:S02]  /*7aa0*/  ISETP.LT.OR P5, PT, R21, 0x99, P5 ;  /* 0x000000991500780c */ /* 0x000fe40002fa1670 */
[----:B------:R-:W-:Y:S02]  /*7ab0*/  ISETP.GT.AND P1, PT, R20, 0x68, !P1 ;  /* 0x000000681400780c */ /* 0x000fe40004f24270 */
[----:B------:R-:W-:-:S02]  /*7ac0*/  FSEL R67, R67, -INF , !P4 ;  /* 0xff80000043437808 */ /* 0x000fc40006000000 */
[----:B------:R-:W-:Y:S02]  /*7ad0*/  ISETP.LT.OR P1, PT, R21, 0x69, P1 ;  /* 0x000000691500780c */ /* 0x000fe40000f21670 */
[----:B------:R-:W-:Y:S02]  /*7ae0*/  FSEL R70, R70, -INF , !P5 ;  /* 0xff80000046467808 */ /* 0x000fe40006800000 */
[----:B------:R-:W-:Y:S02]  /*7af0*/  FSEL R78, R78, -INF , !P1 ;  /* 0xff8000004e4e7808 */ /* 0x000fe40004800000 */
[----:B------:R-:W-:Y:S02]  /*7b00*/  LOP3.LUT P1, RZ, R16, 0x200, RZ, 0xc0, !PT ;  /* 0x0000020010ff7812 */ /* 0x000fe4000782c0ff */
[----:B-1----:R-:W-:Y:S02]  /*7b10*/  FMNMX.FTZ R11, R136, R11, !PT ;  /* 0x0000000b880b7209 */ /* 0x002fe40007810000 */
[----:B------:R-:W-:-:S03]  /*7b20*/  ISETP.GT.AND P1, PT, R20, 0x69, !P1 ;  /* 0x000000691400780c */ /* 0x000fc60004f24270 */
[----:B------:R-:W-:Y:S01]  /*7b30*/  FFMA.FTZ R12, R11, R12, -8 ;  /* 0xc10000000b0c7423 */ /* 0x000fe2000001000c */
        /* <DEDUP_REMOVED lines=10> */
[----:B------:R-:W-:Y:S02]  /*7be0*/  ISETP.GT.AND P1, PT, R20, 0x78, !P6 ;  /* 0x000000781400780c */ /* 0x000fe40007724270 */
[----:B------:R-:W-:Y:S02]  /*7bf0*/  LOP3.LUT P6, RZ, R16, 0x1000000, RZ, 0xc0, !PT ;  /* 0x0100000010ff7812 */ /* 0x000fe400078cc0ff */
        /* <DEDUP_REMOVED lines=46> */
[----:B------:R-:W-:Y:S02]  /*7ee0*/  ISETP.GT.AND P1, PT, R20, RZ, !P6 ;  /* 0x000000ff1400720c */ /* 0x000fe40007724270 */
[----:B------:R-:W-:Y:S02]  /*7ef0*/  LOP3.LUT P6, RZ, R16, 0x8000000, RZ, 0xc0, !PT ;  /* 0x0800000010ff7812 */ /* 0x000fe400078cc0ff */
[----:B------:R-:W-:Y:S02]  /*7f00*/  ISETP.LT.OR P1, PT, R21, 0x1, P1 ;  /* 0x000000011500780c */ /* 0x000fe40000f21670 */
[----:B------:R-:W-:Y:S02]  /*7f10*/  ISETP.GT.AND P2, PT, R20, 0x99, !P6 ;  /* 0x000000991400780c */ /* 0x000fe40007744270 */
[----:B------:R-:W-:-:S02]  /*7f20*/  FSEL R13, R122, -INF , !P1 ;  /* 0xff8000007a0d7808 */ /* 0x000fc40004800000 */
[----:B------:R-:W-:Y:S02]  /*7f30*/  FSETP.NEU.FTZ.AND P1, PT, R11, -INF , PT ;  /* 0xff8000000b00780b */ /* 0x000fe40003f3d000 */
[----:B------:R-:W-:Y:S02]  /*7f40*/  ISETP.LT.OR P2, PT, R21, 0x9a, P2 ;  /* 0x0000009a1500780c */ /* 0x000fe40001741670 */
[----:B------:R-:W-:Y:S02]  /*7f50*/  FSEL R12, R12, RZ, P1 ;  /* 0x000000ff0c0c7208 */ /* 0x000fe40000800000 */
[----:B------:R-:W-:-:S03]  /*7f60*/  FSEL R71, R71, -INF , !P2 ;  /* 0xff80000047477808 */ /* 0x000fc60005000000 */
[--C-:B------:R-:W-:Y:S01]  /*7f70*/  FFMA.FTZ R122, R128, UR41, -R12.reuse ;  /* 0x00000029807a7c23 */ /* 0x100fe2000801080c */
[----:B------:R-:W-:-:S01]  /*7f80*/  FFMA.FTZ R14, R121, UR41, -R12 ;  /* 0x00000029790e7c23 */ /* 0x000fc2000801080c */
[----:B------:R-:W-:Y:S01]  /*7f90*/  FMNMX.FTZ R128, R13, R0, !PT ;  /* 0x000000000d807209 */ /* 0x000fe20007810000 */
[----:B------:R-:W-:-:S01]  /*7fa0*/  FFMA.FTZ R121, R125, UR41, -R12 ;  /* 0x000000297d797c23 */ /* 0x000fc2000801080c */
        /* <DEDUP_REMOVED lines=47> */
[----:B------:R-:W-:Y:S03]  /*82a0*/  MUFU.EX2 R15, R15 ;  /* 0x0000000f000f7308 */ /* 0x000fe60000000800 */
[----:B------:R-:W-:-:S04]  /*82b0*/  FMNMX.FTZ R133, R115, R128, !PT ;  /* 0x0000008073857209 */ /* 0x000fc80007810000 */
        /* <DEDUP_REMOVED lines=34> */
[----:B------:R1:W-:Y:S03]  /*84e0*/  MUFU.EX2 R20, R132 ;  /* 0x0000008400147308 */ /* 0x0003e60000000800 */
[----:B------:R-:W-:-:S04]  /*84f0*/  FMNMX.FTZ R77, R67, R76, !PT ;  /* 0x0000004c434d7209 */ /* 0x000fc80007810000 */
[----:B------:R-:W-:Y:S01]  /*8500*/  FMNMX.FTZ R76, R70, R77, !PT ;  /* 0x0000004d464c7209 */ /* 0x000fe20007810000 */
[----:B------:R-:W-:-:S01]  /*8510*/  FFMA.FTZ R77, R81, UR41, -R12 ;  /* 0x00000029514d7c23 */ /* 0x000fc2000801080c */
[----:B------:R-:W-:Y:S01]  /*8520*/  FFMA.FTZ R81, R85, UR41, -R12 ;  /* 0x0000002955517c23 */ /* 0x000fe2000801080c */
[----:B------:R-:W-:Y:S01]  /*8530*/  IMAD.U32 R85, RZ, RZ, UR41 ;  /* 0x00000029ff557e24 */ /* 0x000fe2000f8e00ff */
[----:B------:R-:W-:Y:S01]  /*8540*/  FMNMX.FTZ R128, R71, R76, !PT ;  /* 0x0000004c47807209 */ /* 0x000fe20007810000 */
[----:B------:R-:W-:Y:S04]  /*8550*/  MUFU.EX2 R112, R112 ;  /* 0x0000007000707308 */ /* 0x000fe80000000800 */
[----:B------:R-:W2:Y:S04]  /*8560*/  SHFL.BFLY PT, R133, R128, 0x2, 0x1f ;  /* 0x0c401f0080857f89 */ /* 0x000ea800000e0000 */
[----:B------:R-:W-:Y:S08]  /*8570*/  MUFU.EX2 R113, R113 ;  /* 0x0000007100717308 */ /* 0x000ff00000000800 */
[----:B------:R-:W-:Y:S08]  /*8580*/  MUFU.EX2 R116, R116 ;  /* 0x0000007400747308 */ /* 0x000ff00000000800 */
[----:B------:R-:W-:Y:S01]  /*8590*/  MUFU.EX2 R117, R117 ;  /* 0x0000007500757308 */ /* 0x000fe20000000800 */
[----:B--2---:R-:W-:-:S02]  /*85a0*/  FMNMX.FTZ R133, R128, R133, !PT ;  /* 0x0000008580857209 */ /* 0x004fc40007810000 */
[----:B------:R-:W-:-:S05]  /*85b0*/  FSEL R128, R11, RZ, P1 ;  /* 0x000000ff0b807208 */ /* 0x000fca0000800000 */
[----:B------:R-:W-:Y:S01]  /*85c0*/  MUFU.EX2 R88, R88 ;  /* 0x0000005800587308 */ /* 0x000fe20000000800 */
[----:B------:R-:W2:Y:S01]  /*85d0*/  SHFL.BFLY PT, R84, R133, 0x1, 0x1f ;  /* 0x0c201f0085547f89 */ /* 0x000ea200000e0000 */
[----:B------:R-:W-:-:S06]  /*85e0*/  FADD.FTZ R128, -R128, R3 ;  /* 0x0000000380807221 */ /* 0x000fcc0000010100 */
[----:B------:R-:W-:Y:S08]  /*85f0*/  MUFU.EX2 R3, R69 ;  /* 0x0000004500037308 */ /* 0x000ff00000000800 */
[----:B------:R-:W-:Y:S08]  /*8600*/  MUFU.EX2 R89, R89 ;  /* 0x0000005900597308 */ /* 0x000ff00000000800 */
[----:B------:R-:W-:Y:S01]  /*8610*/  MUFU.EX2 R92, R92 ;  /* 0x0000005c005c7308 */ /* 0x000fe20000000800 */
[----:B--2---:R-:W-:Y:S01]  /*8620*/  FMNMX.FTZ R12, R133, R84, !PT ;  /* 0x00000054850c7209 */ /* 0x004fe20007810000 */
[----:B------:R-:W-:-:S03]  /*8630*/  FMUL.FTZ R84, R128, UR41 ;  /* 0x0000002980547c20 */ /* 0x000fc60008410000 */
[C---:B------:R-:W-:Y:S01]  /*8640*/  FSETP.NEU.FTZ.AND P1, PT, R12.reuse, -INF , PT ;  /* 0xff8000000c00780b */ /* 0x040fe20003f3d000 */
[----:B------:R-:W-:-:S02]  /*8650*/  FFMA.FTZ R85, R12, R85, -8 ;  /* 0xc10000000c557423 */ /* 0x000fc40000010055 */
[----:B------:R-:W2:Y:S03]  /*8660*/  MUFU.EX2 R84, R84 ;  /* 0x0000005400547308 */ /* 0x000ea60000000800 */
[----:B------:R-:W-:-:S05]  /*8670*/  FSEL R128, R85, RZ, P1 ;  /* 0x000000ff55807208 */ /* 0x000fca0000800000 */
[--C-:B------:R-:W-:Y:S01]  /*8680*/  FFMA.FTZ R133, R126, UR41, -R128.reuse ;  /* 0x000000297e857c23 */ /* 0x100fe20008010880 */
[----:B------:R-:W-:-:S01]  /*8690*/  FFMA.FTZ R126, R127, UR41, -R128 ;  /* 0x000000297f7e7c23 */ /* 0x000fc20008010880 */
[----:B------:R-:W-:Y:S01]  /*86a0*/  FSEL R127, R12, RZ, P1 ;  /* 0x000000ff0c7f7208 */ /* 0x000fe20000800000 */
[----:B-1----:R-:W-:-:S01]  /*86b0*/  FFMA.FTZ R132, R13, UR41, -R128 ;  /* 0x000000290d847c23 */ /* 0x002fc20008010880 */
[--C-:B------:R-:W-:Y:S01]  /*86c0*/  FFMA.FTZ R13, R123, UR41, -R128.reuse ;  /* 0x000000297b0d7c23 */ /* 0x100fe20008010880 */
[----:B------:R2:W-:Y:S01]  /*86d0*/  MUFU.EX2 R69, R133 ;  /* 0x0000008500457308 */ /* 0x0005e20000000800 */
[----:B------:R-:W-:-:S01]  /*86e0*/  FFMA.FTZ R85, R130, UR41, -R128 ;  /* 0x0000002982557c23 */ /* 0x000fc20008010880 */
[----:B------:R-:W-:Y:S01]  /*86f0*/  FADD.FTZ R127, -R127, R0 ;  /* 0x000000007f7f7221 */ /* 0x000fe20000010100 */
[----:B------:R-:W-:-:S01]  /*8700*/  FFMA.FTZ R130, R131, UR41, -R128 ;  /* 0x0000002983827c23 */ /* 0x000fc20008010880 */
[--C-:B------:R-:W-:Y:S01]  /*8710*/  FFMA.FTZ R123, R134, UR41, -R128.reuse ;  /* 0x00000029867b7c23 */ /* 0x100fe20008010880 */
[----:B------:R-:W-:-:S01]  /*8720*/  FFMA.FTZ R134, R135, UR41, -R128 ;  /* 0x0000002987867c23 */ /* 0x000fc20008010880 */
[----:B------:R-:W-:Y:S01]  /*8730*/  FMUL.FTZ R127, R127, UR41 ;  /* 0x000000297f7f7c20 */ /* 0x000fe20008410000 */
[----:B------:R-:W-:-:S01]  /*8740*/  FFMA.FTZ R131, R94, UR41, -R128 ;  /* 0x000000295e837c23 */ /* 0x000fc20008010880 */
[----:B------:R-:W-:Y:S01]  /*8750*/  MUFU.EX2 R132, R132 ;  /* 0x0000008400847308 */ /* 0x000fe20000000800 */
[----:B--2---:R-:W-:-:S01]  /*8760*/  FFMA.FTZ R133, R84, R6, R15 ;  /* 0x0000000654857223 */ /* 0x004fc2000001000f */
[--C-:B------:R-:W-:Y:S01]  /*8770*/  FFMA.FTZ R94, R98, UR41, -R128.reuse ;  /* 0x00000029625e7c23 */ /* 0x100fe20008010880 */
[----:B------:R-:W-:-:S01]  /*8780*/  FFMA.FTZ R98, R102, UR41, -R128 ;  /* 0x0000002966627c23 */ /* 0x000fc20008010880 */
[----:B------:R-:W-:Y:S01]  /*8790*/  FFMA.FTZ R106, R106, UR41, -R128 ;  /* 0x000000296a6a7c23 */ /* 0x000fe20008010880 */
[----:B------:R-:W-:-:S01]  /*87a0*/  FADD.FTZ R133, R14, R133 ;  /* 0x000000850e857221 */ /* 0x000fc20000010000 */
[--C-:B------:R-:W-:Y:S01]  /*87b0*/  FFMA.FTZ R107, R107, UR41, -R128.reuse ;  /* 0x000000296b6b7c23 */ /* 0x100fe20008010880 */
[----:B------:R-:W-:-:S01]  /*87c0*/  FFMA.FTZ R110, R110, UR41, -R128 ;  /* 0x000000296e6e7c23 */ /* 0x000fc20008010880 */
[----:B------:R-:W1:Y:S01]  /*87d0*/  MUFU.EX2 R127, R127 ;  /* 0x0000007f007f7308 */ /* 0x000e620000000800 */
[----:B------:R-:W-:-:S01]  /*87e0*/  FADD.FTZ R102, R120, R133 ;  /* 0x0000008578667221 */ /* 0x000fc20000010000 */
[--C-:B------:R-:W-:Y:S01]  /*87f0*/  FFMA.FTZ R111, R111, UR41, -R128.reuse ;  /* 0x000000296f6f7c23 */ /* 0x100fe20008010880 */
[----:B------:R-:W-:-:S01]  /*8800*/  FFMA.FTZ R114, R114, UR41, -R128 ;  /* 0x0000002972727c23 */ /* 0x000fc20008010880 */
[--C-:B------:R-:W-:Y:S01]  /*8810*/  FFMA.FTZ R115, R115, UR41, -R128.reuse ;  /* 0x0000002973737c23 */ /* 0x100fe20008010880 */
[----:B------:R-:W-:-:S01]  /*8820*/  FFMA.FTZ R118, R118, UR41, -R128 ;  /* 0x0000002976767c23 */ /* 0x000fc20008010880 */
[--C-:B------:R-:W-:Y:S01]  /*8830*/  FFMA.FTZ R119, R119, UR41, -R128.reuse ;  /* 0x0000002977777c23 */ /* 0x100fe20008010880 */
[----:B------:R-:W-:-:S01]  /*8840*/  FFMA.FTZ R90, R90, UR41, -R128 ;  /* 0x000000295a5a7c23 */ /* 0x000fc20008010880 */
[----:B------:R-:W2:Y:S01]  /*8850*/  MUFU.EX2 R13, R13 ;  /* 0x0000000d000d7308 */ /* 0x000ea20000000800 */
[----:B------:R-:W-:-:S01]  /*8860*/  FFMA.FTZ R91, R91, UR41, -R128 ;  /* 0x000000295b5b7c23 */ /* 0x000fc20008010880 */
[--C-:B------:R-:W-:Y:S01]  /*8870*/  FFMA.FTZ R95, R95, UR41, -R128.reuse ;  /* 0x000000295f5f7c23 */ /* 0x100fe20008010880 */
[----:B------:R-:W-:-:S01]  /*8880*/  FFMA.FTZ R99, R99, UR41, -R128 ;  /* 0x0000002963637c23 */ /* 0x000fc20008010880 */
[--C-:B------:R-:W-:Y:S01]  /*8890*/  FFMA.FTZ R103, R103, UR41, -R128.reuse ;  /* 0x0000002967677c23 */ /* 0x100fe20008010880 */
[----:B------:R-:W-:-:S01]  /*88a0*/  FFMA.FTZ R74, R74, UR41, -R128 ;  /* 0x000000294a4a7c23 */ /* 0x000fc20008010880 */
[--C-:B------:R-:W-:Y:S01]  /*88b0*/  FFMA.FTZ R75, R75, UR41, -R128.reuse ;  /* 0x000000294b4b7c23 */ /* 0x100fe20008010880 */
[----:B------:R-:W-:-:S01]  /*88c0*/  FFMA.FTZ R78, R78, UR41, -R128 ;  /* 0x000000294e4e7c23 */ /* 0x000fc20008010880 */
[----:B------:R-:W3:Y:S01]  /*88d0*/  MUFU.EX2 R126, R126 ;  /* 0x0000007e007e7308 */ /* 0x000ee20000000800 */
        /* <DEDUP_REMOVED lines=8> */
[----:B--2---:R-:W-:-:S01]  /*8960*/  FADD.FTZ R6, R13, R6 ;  /* 0x000000060d067221 */ /* 0x004fc20000010000 */
[--C-:B------:R-:W-:Y:S01]  /*8970*/  FFMA.FTZ R59, R59, UR41, -R128.reuse ;  /* 0x000000293b3b7c23 */ /* 0x100fe20008010880 */
[----:B------:R-:W-:-:S01]  /*8980*/  FFMA.FTZ R62, R62, UR41, -R128 ;  /* 0x000000293e3e7c23 */ /* 0x000fc20008010880 */
[----:B------:R-:W-:Y:S01]  /*8990*/  FFMA.FTZ R63, R63, UR41, -R128 ;  /* 0x000000293f3f7c23 */ /* 0x000fe20008010880 */
[----:B------:R-:W-:-:S01]  /*89a0*/  FADD.FTZ R5, R69, R6 ;  /* 0x0000000645057221 */ /* 0x000fc20000010000 */
[--C-:B------:R-:W-:Y:S01]  /*89b0*/  FFMA.FTZ R66, R66, UR41, -R128.reuse ;  /* 0x0000002942427c23 */ /* 0x100fe20008010880 */
[----:B------:R-:W-:-:S01]  /*89c0*/  FFMA.FTZ R67, R67, UR41, -R128 ;  /* 0x0000002943437c23 */ /* 0x000fc20008010880 */
[----:B------:R-:W2:Y:S01]  /*89d0*/  MUFU.EX2 R130, R130 ;  /* 0x0000008200827308 */ /* 0x000ea20000000800 */
[----:B---3--:R-:W-:-:S01]  /*89e0*/  FADD.FTZ R6, R126, R5 ;  /* 0x000000057e067221 */ /* 0x008fc20000010000 */
[--C-:B------:R-:W-:Y:S01]  /*89f0*/  FFMA.FTZ R70, R70, UR41, -R128.reuse ;  /* 0x0000002946467c23 */ /* 0x100fe20008010880 */
[----:B------:R-:W-:-:S05]  /*8a00*/  FFMA.FTZ R71, R71, UR41, -R128 ;  /* 0x0000002947477c23 */ /* 0x000fca0008010880 */
[----:B------:R-:W3:Y:S01]  /*8a10*/  MUFU.EX2 R123, R123 ;  /* 0x0000007b007b7308 */ /* 0x000ee20000000800 */
[----:B-1----:R-:W-:-:S07]  /*8a20*/  FADD.FTZ R5, R85, R6 ;  /* 0x0000000655057221 */ /* 0x002fce0000010000 */
[----:B------:R-:W1:Y:S01]  /*8a30*/  MUFU.EX2 R134, R134 ;  /* 0x0000008600867308 */ /* 0x000e620000000800 */
[----:B--2---:R-:W-:-:S07]  /*8a40*/  FADD.FTZ R6, R130, R5 ;  /* 0x0000000582067221 */ /* 0x004fce0000010000 */
[----:B------:R2:W-:Y:S01]  /*8a50*/  MUFU.EX2 R0, R131 ;  /* 0x0000008300007308 */ /* 0x0005e20000000800 */
[----:B---3--:R-:W-:-:S07]  /*8a60*/  FADD.FTZ R5, R123, R6 ;  /* 0x000000067b057221 */ /* 0x008fce0000010000 */
[----:B------:R-:W3:Y:S01]  /*8a70*/  MUFU.EX2 R106, R106 ;  /* 0x0000006a006a7308 */ /* 0x000ee20000000800 */
[----:B--2---:R-:W-:-:S01]  /*8a80*/  FADD.FTZ R131, R121, R102 ;  /* 0x0000006679837221 */ /* 0x004fc20000010000 */
[----:B-1----:R-:W-:-:S03]  /*8a90*/  FADD.FTZ R5, R134, R5 ;  /* 0x0000000586057221 */ /* 0x002fc60000010000 */
[----:B------:R-:W-:-:S03]  /*8aa0*/  FADD.FTZ R102, R122, R131 ;  /* 0x000000837a667221 */ /* 0x000fc60000010000 */
[----:B------:R-:W1:Y:S01]  /*8ab0*/  MUFU.EX2 R107, R107 ;  /* 0x0000006b006b7308 */ /* 0x000e620000000800 */
[----:B------:R-:W-:-:S04]  /*8ac0*/  FADD.FTZ R131, R125, R102 ;  /* 0x000000667d837221 */ /* 0x000fc80000010000 */
[----:B------:R-:W-:-:S03]  /*8ad0*/  FADD.FTZ R102, R124, R131 ;  /* 0x000000837c667221 */ /* 0x000fc60000010000 */
[----:B------:R-:W2:Y:S01]  /*8ae0*/  MUFU.EX2 R110, R110 ;  /* 0x0000006e006e7308 */ /* 0x000ea20000000800 */
[----:B------:R-:W-:-:S01]  /*8af0*/  FADD.FTZ R131, R129, R102 ;  /* 0x0000006681837221 */ /* 0x000fc20000010000 */
[----:B---3--:R-:W-:-:S03]  /*8b00*/  FADD.FTZ R102, R106, R5 ;  /* 0x000000056a667221 */ /* 0x008fc60000010000 */
[----:B------:R-:W-:-:S03]  /*8b10*/  FADD.FTZ R6, R104, R131 ;  /* 0x0000008368067221 */ /* 0x000fc60000010000 */
[----:B------:R-:W3:Y:S01]  /*8b20*/  MUFU.EX2 R111, R111 ;  /* 0x0000006f006f7308 */ /* 0x000ee20000000800 */
[----:B------:R-:W-:-:S01]  /*8b30*/  FADD.FTZ R5, R105, R6 ;  /* 0x0000000669057221 */ /* 0x000fc20000010000 */
[----:B-1----:R-:W-:-:S03]  /*8b40*/  FADD.FTZ R131, R107, R102 ;  /* 0x000000666b837221 */ /* 0x002fc60000010000 */
[----:B------:R-:W-:-:S03]  /*8b50*/  FADD.FTZ R6, R108, R5 ;  /* 0x000000056c067221 */ /* 0x000fc60000010000 */
[----:B------:R-:W1:Y:S01]  /*8b60*/  MUFU.EX2 R114, R114 ;  /* 0x0000007200727308 */ /* 0x000e620000000800 */
[----:B--2---:R-:W-:-:S01]  /*8b70*/  FADD.FTZ R102, R110, R131 ;  /* 0x000000836e667221 */ /* 0x004fc20000010000 */
[----:B------:R-:W-:-:S04]  /*8b80*/  FADD.FTZ R5, R109, R6 ;  /* 0x000000066d057221 */ /* 0x000fc80000010000 */
[----:B------:R-:W-:Y:S02]  /*8b90*/  FADD.FTZ R6, R112, R5 ;  /* 0x0000000570067221 */ /* 0x000fe40000010000 */
        /* <DEDUP_REMOVED lines=10> */
[----:B------:R-:W-:-:S04]  /*8c40*/  FADD.FTZ R5, R89, R6 ;  /* 0x0000000659057221 */ /* 0x000fc80000010000 */
[----:B------:R-:W-:Y:S02]  /*8c50*/  FADD.FTZ R6, R92, R5 ;  /* 0x000000055c067221 */ /* 0x000fe40000010000 */
[----:B------:R-:W2:Y:S01]  /*8c60*/  MUFU.EX2 R90, R90 ;  /* 0x0000005a005a7308 */ /* 0x000ea20000000800 */
[----:B---3--:R-:W-:-:S07]  /*8c70*/  FADD.FTZ R102, R118, R131 ;  /* 0x0000008376667221 */ /* 0x008fce0000010000 */
[----:B------:R-:W3:Y:S01]  /*8c80*/  MUFU.EX2 R91, R91 ;  /* 0x0000005b005b7308 */ /* 0x000ee20000000800 */
[----:B-1----:R-:W-:-:S07]  /*8c90*/  FADD.FTZ R131, R119, R102 ;  /* 0x0000006677837221 */ /* 0x002fce0000010000 */
[----:B------:R-:W1:Y:S01]  /*8ca0*/  MUFU.EX2 R93, R93 ;  /* 0x0000005d005d7308 */ /* 0x000e620000000800 */
[----:B--2---:R-:W-:-:S07]  /*8cb0*/  FADD.FTZ R102, R90, R131 ;  /* 0x000000835a667221 */ /* 0x004fce0000010000 */
[----:B------:R-:W2:Y:S01]  /*8cc0*/  MUFU.EX2 R95, R95 ;  /* 0x0000005f005f7308 */ /* 0x000ea20000000800 */
[----:B---3--:R-:W-:-:S04]  /*8cd0*/  FADD.FTZ R131, R91, R102 ;  /* 0x000000665b837221 */ /* 0x008fc80000010000 */
[----:B------:R-:W-:-:S03]  /*8ce0*/  FADD.FTZ R102, R0, R131 ;  /* 0x0000008300667221 */ /* 0x000fc60000010000 */
        /* <DEDUP_REMOVED lines=25> */
[----:B-1----:R-:W-:-:S04]  /*8e80*/  FADD.FTZ R5, R73, R6 ;  /* 0x0000000649057221 */ /* 0x002fc80000010000 */
[----:B------:R-:W-:-:S03]  /*8e90*/  FADD.FTZ R6, R20, R5 ;  /* 0x0000000514067221 */ /* 0x000fc60000010000 */
        /* <DEDUP_REMOVED lines=49> */
[----:B--2---:R-:W-:-:S04]  /*91b0*/  FADD.FTZ R6, R68, R5 ;  /* 0x0000000544067221 */ /* 0x004fc80000010000 */
[----:B------:R-:W-:Y:S01]  /*91c0*/  FADD.FTZ R6, R3, R6 ;  /* 0x0000000603067221 */ /* 0x000fe20000010000 */
[----:B---3--:R-:W-:-:S04]  /*91d0*/  FADD.FTZ R102, R70, R131 ;  /* 0x0000008346667221 */ /* 0x008fc80000010000 */
[----:B-1----:R-:W-:Y:S01]  /*91e0*/  FADD.FTZ R5, R71, R102 ;  /* 0x0000006647057221 */ /* 0x002fe20000010000 */
[----:B------:R-:W-:Y:S06]  /*91f0*/  @!P0 BRA `(.L_x_661) ;  /* 0x0000000000048947 */ /* 0x000fec0003800000 */
[----:B------:R-:W-:Y:S01]  /*9200*/  BPT.TRAP 0x1 ;  /* 0x000000040000795c */ /* 0x000fe20000300000 */
.L_x_661:
[----:B------:R-:W-:Y:S01]  /*9210*/  UIADD3 UR6, UR11, 0x13260, URZ ;  /* 0x000132600b067890 */ /* 0x000fe2000fffe03f */
[----:B------:R-:W-:Y:S01]  /*9220*/  ISETP.GT.AND P1, PT, R4, UR26, PT ;  /* 0x0000001a04007c0c */ /* 0x000fe2000bf24270 */
[----:B------:R-:W-:Y:S01]  /*9230*/  UMOV UR37, UR24 ;  /* 0x0000001800257c82 */ /* 0x000fe20008000000 */
[----:B------:R-:W-:Y:S01]  /*9240*/  F2FP.SATFINITE.E4M3.F32.PACK_AB_MERGE_C R0, R95, R0, RZ ;  /* 0x000000005f00723e */ /* 0x000fe200048070ff */
[----:B------:R-:W-:Y:S01]  /*9250*/  UPRMT UR6, UR39, 0x654, UR6 ;  /* 0x0000065427067896 */ /* 0x000fe20008000006 */
[----:B------:R-:W-:Y:S01]  /*9260*/  F2FP.SATFINITE.E4M3.F32.PACK_AB_MERGE_C R3, R3, R68, RZ ;  /* 0x000000440303723e */ /* 0x000fe200048070ff */
[----:B------:R-:W-:Y:S01]  /*9270*/  UMOV UR38, UR25 ;  /* 0x0000001900267c82 */ /* 0x000fe20008000000 */
[----:B------:R-:W-:Y:S01]  /*9280*/  F2FP.SATFINITE.E4M3.F32.PACK_AB_MERGE_C R120, R121, R120, RZ ;  /* 0x000000787978723e */ /* 0x000fe200048070ff */
[-C--:B------:R-:W-:Y:S01]  /*9290*/  FMUL.FTZ R24, R24, R84.reuse ;  /* 0x0000005418187220 */ /* 0x080fe20000410000 */
[----:B------:R-:W-:Y:S01]  /*92a0*/  F2FP.SATFINITE.E4M3.F32.PACK_AB_MERGE_C R69, R126, R69, RZ ;  /* 0x000000457e45723e */ /* 0x000fe200048070ff */
[----:B------:R-:W-:Y:S01]  /*92b0*/  FMUL.FTZ R25, R25, R84 ;  /* 0x0000005419197220 */ /* 0x000fe20000410000 */
[----:B------:R-:W-:Y:S01]  /*92c0*/  F2FP.SATFINITE.E4M3.F32.PACK_AB_MERGE_C R124, R129, R124, RZ ;  /* 0x0000007c817c723e */ /* 0x000fe200048070ff */
[----:B------:R-:W-:Y:S01]  /*92d0*/  FMUL.FTZ R28, R28, R84 ;  /* 0x000000541c1c7220 */ /* 0x000fe20000410000 */
[----:B------:R-:W-:Y:S01]  /*92e0*/  F2FP.SATFINITE.E4M3.F32.PACK_AB_MERGE_C R123, R134, R123, RZ ;  /* 0x0000007b867b723e */ /* 0x000fe200048070ff */
[----:B------:R-:W-:Y:S01]  /*92f0*/  SYNCS.ARRIVE.TRANS64.RED.A1T0 RZ, [UR6], RZ ;  /* 0x000000ffffff79a7 */ /* 0x000fe20008100406 */
        /* <DEDUP_REMOVED lines=27> */
[----:B------:R-:W-:Y:S01]  /*94b0*/  VIADD R4, R4, 0xffffffff ;  /* 0xffffffff04047836 */ /* 0x000fe20000000000 */
[----:B------:R-:W-:Y:S01]  /*94c0*/  F2FP.SATFINITE.E4M3.F32.PACK_AB_MERGE_C R145, R91, R90, R0 ;  /* 0x0000005a5b91723e */ /* 0x000fe20004807000 */
[-C--:B------:R-:W-:Y:S01]  /*94d0*/  FMUL.FTZ R26, R26, R127.reuse ;  /* 0x0000007f1a1a7220 */ /* 0x080fe20000410000 */
        /* <DEDUP_REMOVED lines=29> */
[----:B------:R-:W-:Y:S01]  /*96b0*/  FMUL.FTZ R55, R55, R127 ;  /* 0x0000007f37377220 */ /* 0x000fe20000410000 */
[----:B------:R-:W-:Y:S01]  /*96c0*/  F2FP.SATFINITE.E4M3.F32.PACK_AB_MERGE_C R143, R83, R82, R86 ;  /* 0x00000052538f723e */ /* 0x000fe20004807056 */
[----:B------:R-:W-:Y:S01]  /*96d0*/  IMAD.MOV.U32 R0, RZ, RZ, R12 ;  /* 0x000000ffff007224 */ /* 0x000fe200078e000c */
[----:B------:R-:W-:Y:S01]  /*96e0*/  F2FP.SATFINITE.E4M3.F32.PACK_AB_MERGE_C R136, R57, R56, R60 ;  /* 0x000000383988723e */ /* 0x000fe2000480703c */
[----:B------:R-:W-:Y:S01]  /*96f0*/  IMAD.MOV.U32 R3, RZ, RZ, R11 ;  /* 0x000000ffff037224 */ /* 0x000fe200078e000b */
[----:B------:R-:W-:-:S02]  /*9700*/  F2FP.SATFINITE.E4M3.F32.PACK_AB_MERGE_C R137, R59, R58, R62 ;  /* 0x0000003a3b89723e */ /* 0x000fc4000480703e */
[----:B------:R-:W-:Y:S01]  /*9710*/  F2FP.SATFINITE.E4M3.F32.PACK_AB_MERGE_C R139, R67, R66, R70 ;  /* 0x00000042438b723e */ /* 0x000fe20004807046 */
[----:B------:R-:W-:Y:S06]  /*9720*/  @P1 BRA `(.L_x_662) ;  /* 0xffffffc000641947 */ /* 0x000fec000383ffff */
[----:B------:R-:W-:Y:S01]  /*9730*/  IMAD.MOV.U32 R0, RZ, RZ, R12 ;  /* 0x000000ffff007224 */ /* 0x000fe200078e000c */
[----:B------:R-:W-:Y:S01]  /*9740*/  UMOV UR38, UR25 ;  /* 0x0000001900267c82 */ /* 0x000fe20008000000 */
[----:B------:R-:W-:Y:S01]  /*9750*/  IMAD.MOV.U32 R3, RZ, RZ, R11 ;  /* 0x000000ffff037224 */ /* 0x000fe200078e000b */
[----:B------:R-:W-:-:S06]  /*9760*/  UMOV UR37, UR24 ;  /* 0x0000001800257c82 */ /* 0x000fcc0008000000 */
.L_x_644:
[----:B------:R-:W1:Y:S01]  /*9770*/  LDC R10, c[0x0][0x9e4] ;  /* 0x00027900ff0a7b82 */ /* 0x000e620000000800 */
[----:B------:R-:W-:Y:S01]  /*9780*/  VIADD R11, R22, -UR21 ;  /* 0x80000015160b7c36 */ /* 0x000fe20008000000 */
[----:B------:R-:W-:-:S04]  /*9790*/  LOP3.LUT R2, R2, 0xffffffef, RZ, 0xc0, !PT ;  /* 0xffffffef02027812 */ /* 0x000fc800078ec0ff */
[----:B------:R-:W-:Y:S02]  /*97a0*/  R2UR UR6, R11 ;  /* 0x000000000b0672ca */ /* 0x000fe400000e0000 */
[----:B-1----:R-:W-:-:S13]  /*97b0*/  ISETP.GE.AND P1, PT, R10, 0x1, PT ;  /* 0x000000010a00780c */ /* 0x002fda0003f26270 */
[----:B------:R-:W-:Y:S01]  /*97c0*/  @P1 LOP3.LUT R2, R2, 0x10, RZ, 0xfc, !PT ;  /* 0x0000001002021812 */ /* 0x000fe200078efcff */
[----:B------:R-:W-:Y:S06]  /*97d0*/  @!P1 BRA `(.L_x_663) ;  /* 0x0000000000449947 */ /* 0x000fec0003800000 */
        /* <DEDUP_REMOVED lines=9> */
.L_x_664:
[----:B------:R-:W-:-:S13]  /*9870*/  ISETP.NE.AND P1, PT, R10, 0x1, PT ;  /* 0x000000010a00780c */ /* 0x000fda0003f25270 */
[----:B------:R-:W1:Y:S02]  /*9880*/  @P1 LDC.64 R12, c[0x0][0x9e8] ;  /* 0x00027a00ff0c1b82 */ /* 0x000e640000000a00 */
[----:B-1----:R-:W-:-:S05]  /*9890*/  @P1 IMAD.HI.U32 R12, R22, R12, RZ ;  /* 0x0000000c160c1227 */ /* 0x002fca00078e00ff */
[----:B------:R-:W-:-:S07]  /*98a0*/  @P1 SHF.R.U32.HI R22, RZ, R13, R12 ;  /* 0x0000000dff161219 */ /* 0x000fce000001160c */
.L_x_665:
[----:B------:R-:W-:-:S05]  /*98b0*/  IMAD R22, R22, R10, RZ ;  /* 0x0000000a16167224 */ /* 0x000fca00078e02ff */
[----:B------:R-:W-:-:S13]  /*98c0*/  R2UR UR7, R22 ;  /* 0x00000000160772ca */ /* 0x000fda00000e0000 */
[----:B------:R-:W-:-:S04]  /*98d0*/  UISETP.LT.AND UP0, UPT, UR6, UR7, UPT ;  /* 0x000000070600728c */ /* 0x000fc8000bf01270 */
[----:B------:R-:W-:-:S12]  /*98e0*/  USEL UR6, UR6, UR7, !UP0 ;  /* 0x0000000706067287 */ /* 0x000fd8000c000000 */
.L_x_663:
[----:B------:R-:W-:-:S04]  /*98f0*/  UIADD3 UR6, UR6, 0x9f, URZ ;  /* 0x0000009f06067890 */ /* 0x000fc8000fffe03f */
[----:B------:R-:W-:-:S04]  /*9900*/  UIMAD.WIDE UR6, UR6, 0x66666667, URZ ;  /* 0x66666667060678a5 */ /* 0x000fc8000f8e023f */
[----:B------:R-:W-:-:S04]  /*9910*/  USHF.R.U32.HI UR6, URZ, 0x1f, UR7 ;  /* 0x0000001f3f067899 */ /* 0x000fc80008011607 */
[----:B------:R-:W-:-:S04]  /*9920*/  ULEA.HI.SX32 UR6, UR7, UR6, 0x1a ;  /* 0x0000000607067291 */ /* 0x000fc8000f8fd23f */
[----:B------:R-:W-:-:S04]  /*9930*/  UISETP.LT.AND UP0, UPT, UR45, UR6, UPT ;  /* 0x000000062d00728c */ /* 0x000fc8000bf01270 */
[----:B------:R-:W-:-:S06]  /*9940*/  USEL UR20, UR45, UR6, !UP0 ;  /* 0x000000062d147287 */ /* 0x000fcc000c000000 */
[----:B------:R-:W-:-:S13]  /*9950*/  ISETP.GE.AND P1, PT, R4, UR20, PT ;  /* 0x0000001404007c0c */ /* 0x000fda000bf26270 */
[----:B------:R-:W-:Y:S05]  /*9960*/  @!P1 BRA `(.L_x_666) ;  /* 0x0000002000a09947 */ /* 0x000fea0003800000 */
[----:B------:R-:W-:Y:S01]  /*9970*/  IMAD.MOV.U32 R13, RZ, RZ, R0 ;  /* 0x000000ffff0d7224 */ /* 0x000fe200078e0000 */
[----:B------:R-:W-:Y:S01]  /*9980*/  UMOV UR22, UR37 ;  /* 0x0000002500167c82 */ /* 0x000fe20008000000 */
[----:B------:R-:W-:Y:S01]  /*9990*/  IMAD.MOV.U32 R11, RZ, RZ, R3 ;  /* 0x000000ffff0b7224 */ /* 0x000fe200078e0003 */
[----:B------:R-:W-:-:S06]  /*99a0*/  UMOV UR21, UR38 ;  /* 0x0000002600157c82 */ /* 0x000fcc0008000000 */
.L_x_676:
[----:B------:R-:W-:-:S04]  /*99b0*/  UIADD3 UR38, UR21, 0x1, URZ ;  /* 0x0000000115267890 */ /* 0x000fc8000fffe03f */
[----:B------:R-:W-:-:S04]  /*99c0*/  UISETP.NE.AND UP0, UPT, UR38, 0x2, UPT ;  /* 0x000000022600788c */ /* 0x000fc8000bf05270 */
[----:B------:R-:W-:Y:S02]  /*99d0*/  USEL UR37, URZ, 0x1, UP0 ;  /* 0x000000013f257887 */ /* 0x000fe40008000000 */
[----:B------:R-:W-:Y:S02]  /*99e0*/  USEL UR38, UR38, URZ, UP0 ;  /* 0x0000003f26267287 */ /* 0x000fe40008000000 */
[----:B------:R-:W-:Y:S01]  /*99f0*/  ULOP3.LUT UR37, UR22, UR37, URZ, 0x3c, !UPT ;  /* 0x0000002516257292 */ /* 0x000fe2000f8e3c3f */
[----:B------:R-:W-:Y:S11]  /*9a00*/  @!P0 BRA `(.L_x_667) ;  /* 0x0000000000048947 */ /* 0x000ff60003800000 */
[----:B------:R-:W-:Y:S01]  /*9a10*/  BPT.TRAP 0x1 ;  /* 0x000000040000795c */ /* 0x000fe20000300000 */
.L_x_667:
[----:B------:R-:W-:Y:S01]  /*9a20*/  ULEA UR6, UR38, UR40, 0x3 ;  /* 0x0000002826067291 */ /* 0x000fe2000f8e183f */
[----:B------:R-:W-:-:S05]  /*9a30*/  IMAD.U32 R0, RZ, RZ, UR37 ;  /* 0x00000025ff007e24 */ /* 0x000fca000f8e00ff */
[----:B------:R-:W-:-:S04]  /*9a40*/  SHF.L.U32 R0, R0, 0x1f, RZ ;  /* 0x0000001f00007819 */ /* 0x000fc800000006ff */
[----:B------:R1:W2:Y:S01]  /*9a50*/  SYNCS.PHASECHK.TRANS64.TRYWAIT P1, [UR6+0x13230], R0 ;  /* 0x01323000ff0075a7 */ /* 0x0002a20008020146 */
[----:B------:R-:W-:Y:S05]  /*9a60*/  @!P0 BRA `(.L_x_668) ;  /* 0x0000000000048947 */ /* 0x000fea0003800000 */
[----:B------:R-:W-:Y:S01]  /*9a70*/  BPT.TRAP 0x1 ;  /* 0x000000040000795c */ /* 0x000fe20000300000 */
.L_x_668:
[----:B--2---:R-:W-:Y:S05]  /*9a80*/  @P1 BRA `(.L_x_669) ;  /* 0x0000000000081947 */ /* 0x004fea0003800000 */
[----:B------:R-:W2:Y:S02]  /*9a90*/  SYNCS.PHASECHK.TRANS64.TRYWAIT P1, [UR6+0x13230], R0 ;  /* 0x01323000ff0075a7 */ /* 0x000ea40008020146 */
[----:B--2---:R-:W-:Y:S05]  /*9aa0*/  @!P1 BRA `(.L_x_670) ;  /* 0x000000a800c89947 */ /* 0x004fea0003800000 */
.L_x_669:
        /* <DEDUP_REMOVED lines=64> */
.L_x_671:
[----:B------:R-:W-:Y:S01]  /*9eb0*/  ULEA UR11, UR21, UR40, 0x3 ;  /* 0x00000028150b7291 */ /* 0x000fe2000f8e183f */
[----:B-12---:R-:W-:-:S05]  /*9ec0*/  IMAD.U32 R0, RZ, RZ, UR22 ;  /* 0x00000016ff007e24 */ /* 0x006fca000f8e00ff */
[----:B------:R-:W-:-:S04]  /*9ed0*/  SHF.L.U32 R0, R0, 0x1f, RZ ;  /* 0x0000001f00007819 */ /* 0x000fc800000006ff */
[----:B------:R1:W2:Y:S01]  /*9ee0*/  SYNCS.PHASECHK.TRANS64.TRYWAIT P1, [UR11+0x13250], R0 ;  /* 0x01325000ff0075a7 */ /* 0x0002a2000802014b */
[----:B------:R-:W-:Y:S05]  /*9ef0*/  @!P0 BRA `(.L_x_672) ;  /* 0x0000000000048947 */ /* 0x000fea0003800000 */
[----:B------:R-:W-:Y:S01]  /*9f00*/  BPT.TRAP 0x1 ;  /* 0x000000040000795c */ /* 0x000fe20000300000 */
.L_x_672:
[----:B--2---:R-:W-:Y:S05]  /*9f10*/  @P1 BRA `(.L_x_673) ;  /* 0x0000000000081947 */ /* 0x004fea0003800000 */
[----:B------:R-:W2:Y:S02]  /*9f20*/  SYNCS.PHASECHK.TRANS64.TRYWAIT P1, [UR11+0x13250], R0 ;  /* 0x01325000ff0075a7 */ /* 0x000ea4000802014b */
[----:B--2---:R-:W-:Y:S05]  /*9f30*/  @!P1 BRA `(.L_x_674) ;  /* 0x000000a400bc9947 */ /* 0x004fea0003800000 */
.L_x_673:
[----:B-12---:R-:W-:Y:S01]  /*9f40*/  FMNMX.FTZ R0, R120, R11, !PT ;  /* 0x0000000b78007209 */ /* 0x006fe20007810000 */
[----:B------:R-:W-:Y:S01]  /*9f50*/  UIADD3 UR6, UR40, 0x1000, URZ ;  /* 0x0000100028067890 */ /* 0x000fe2000fffe03f */
[----:B------:R-:W-:Y:S01]  /*9f60*/  FMNMX.FTZ R12, R122, R13, !PT ;  /* 0x0000000d7a0c7209 */ /* 0x000fe20007810000 */
[----:B------:R-:W-:Y:S01]  /*9f70*/  WARPGROUP.ARRIVE ;  /* 0x00000000000079c5 */ /* 0x000fe20000000000 */
[----:B------:R-:W-:Y:S01]  /*9f80*/  FMNMX.FTZ R3, R121, R0, !PT ;  /* 0x0000000079037209 */ /* 0x000fe20007810000 */
[----:B------:R-:W-:Y:S01]  /*9f90*/  USHF.R.U32.HI UR6, URZ, 0x4, UR6 ;  /* 0x000000043f067899 */ /* 0x000fe20008011606 */
[----:B------:R-:W-:Y:S01]  /*9fa0*/  FMNMX.FTZ R15, R123, R12, !PT ;  /* 0x0000000c7b0f7209 */ /* 0x000fe20007810000 */
[----:B------:R-:W-:Y:S01]  /*9fb0*/  UMOV UR7, 0xc0000010 ;  /* 0xc000001000077882 */ /* 0x000fe20000000000 */
[----:B------:R-:W-:Y:S01]  /*9fc0*/  FMNMX.FTZ R0, R124, R3, !PT ;  /* 0x000000037c007209 */ /* 0x000fe20007810000 */
        /* <DEDUP_REMOVED lines=58> */
[----:B------:R-:W-:-:S05]  /*a370*/  FMNMX.FTZ R3, R77, R0, !PT ;  /* 0x000000004d037209 */ /* 0x000fca0007810000 */
[----:B------:R-:W1:Y:S01]  /*a380*/  S2R R155, SR_TID.X ;  /* 0x00000000009b7919 */ /* 0x000e620000002100 */
        /* <DEDUP_REMOVED lines=28> */
[----:B-1----:R-:W-:Y:S01]  /*a550*/  LOP3.LUT P1, RZ, R155, 0x7f, RZ, 0xc0, !PT ;  /* 0x0000007f9bff7812 */ /* 0x002fe2000782c0ff */
[----:B------:R-:W1:Y:S04]  /*a560*/  SHFL.BFLY PT, R3, R14, 0x2, 0x1f ;  /* 0x0c401f000e037f89 */ /* 0x000e6800000e0000 */
[----:B------:R-:W2:Y:S01]  /*a570*/  SHFL.BFLY PT, R21, R12, 0x2, 0x1f ;  /* 0x0c401f000c157f89 */ /* 0x000ea200000e0000 */
[----:B-1----:R-:W-:Y:S01]  /*a580*/  FMNMX.FTZ R15, R14, R3, !PT ;  /* 0x000000030e0f7209 */ /* 0x002fe20007810000 */
[----:B------:R-:W-:Y:S01]  /*a590*/  IMAD.U32 R14, RZ, RZ, UR41 ;  /* 0x00000029ff0e7e24 */ /* 0x000fe2000f8e00ff */
[----:B--2---:R-:W-:-:S03]  /*a5a0*/  FMNMX.FTZ R21, R12, R21, !PT ;  /* 0x000000150c157209 */ /* 0x004fc60007810000 */
[----:B------:R-:W1:Y:S01]  /*a5b0*/  SHFL.BFLY PT, R0, R15, 0x1, 0x1f ;  /* 0x0c201f000f007f89 */ /* 0x000e6200000e0000 */
[----:B------:R-:W-:Y:S02]  /*a5c0*/  WARPGROUP.DEPBAR.LE gsb0, 0x0 ;  /* 0x00008000000079c5 */ /* 0x000fe40000010000 */
[----:B------:R-:W-:Y:S01]  /*a5d0*/  WARPGROUP.ARRIVE ;  /* 0x00000000000079c5 */ /* 0x000fe20000000000 */
[----:B------:R-:W2:Y:S05]  /*a5e0*/  SHFL.BFLY PT, R18, R21, 0x1, 0x1f ;  /* 0x0c201f0015127f89 */ /* 0x000eaa00000e0000 */
[----:B------:R-:W-:Y:S01]  /*a5f0*/  QGMMA.64x64x32.F32.E4M3.E4M3 R24, R144, gdesc[UR4], R24, gsb0 ;  /* 0x00e0000490187df3 */ /* 0x000fe20008000818 */
[----:B------:R-:W-:Y:S01]  /*a600*/  UIADD3 UR6, UR10, 0x180, URZ ;  /* 0x000001800a067890 */ /* 0x000fe2000fffe03f */
[----:B------:R-:W-:Y:S01]  /*a610*/  UMOV UR7, 0xc0000010 ;  /* 0xc000001000077882 */ /* 0x000fe20000000000 */
[----:B-1----:R-:W-:-:S02]  /*a620*/  FMNMX.FTZ R3, R15, R0, !PT ;  /* 0x000000000f037209 */ /* 0x002fc40007810000 */
[----:B--2---:R-:W-:-:S03]  /*a630*/  FMNMX.FTZ R0, R21, R18, !PT ;  /* 0x0000001215007209 */ /* 0x004fc60007810000 */
[----:B------:R-:W-:Y:S02]  /*a640*/  FADD.FTZ R11, -R3, R11 ;  /* 0x0000000b030b7221 */ /* 0x000fe40000010100 */
[----:B------:R-:W-:-:S01]  /*a650*/  FADD.FTZ R12, -R0, R13 ;  /* 0x0000000d000c7221 */ /* 0x000fc20000010100 */
[----:B------:R-:W-:Y:S01]  /*a660*/  FFMA.FTZ R13, R3, R14, -8 ;  /* 0xc1000000030d7423 */ /* 0x000fe2000001000e */
[----:B------:R-:W-:Y:S02]  /*a670*/  FMUL.FTZ R11, R11, UR41 ;  /* 0x000000290b0b7c20 */ /* 0x000fe40008410000 */
[----:B------:R-:W-:Y:S01]  /*a680*/  FMUL.FTZ R12, R12, UR41 ;  /* 0x000000290c0c7c20 */ /* 0x000fe20008410000 */
        /* <DEDUP_REMOVED lines=46> */
[----:B------:R-:W-:Y:S01]  /*a970*/  FFMA.FTZ R123, R127, UR41, -R69 ;  /* 0x000000297f7b7c23 */ /* 0x000fe20008010845 */
[----:B------:R-:W-:-:S02]  /*a980*/  WARPGROUP.DEPBAR.LE gsb0, 0x0 ;  /* 0x00008000000079c5 */ /* 0x000fc40000010000 */
[----:B------:R-:W1:Y:S01]  /*a990*/  MUFU.EX2 R14, R14 ;  /* 0x0000000e000e7308 */ /* 0x000e620000000800 */
[----:B------:R-:W-:-:S01]  /*a9a0*/  FFMA.FTZ R124, R130, UR41, -R69 ;  /* 0x00000029827c7c23 */ /* 0x000fc20008010845 */
[----:B------:R-:W-:Y:S01]  /*a9b0*/  WARPGROUP.ARRIVE ;  /* 0x00000000000079c5 */ /* 0x000fe20000000000 */
[----:B------:R-:W-:-:S01]  /*a9c0*/  FFMA.FTZ R127, R131, UR41, -R69 ;  /* 0x00000029837f7c23 */ /* 0x000fc20008010845 */
[--C-:B------:R-:W-:Y:S01]  /*a9d0*/  FFMA.FTZ R126, R134, UR41, -R69.reuse ;  /* 0x00000029867e7c23 */ /* 0x100fe20008010845 */
[----:B------:R-:W-:-:S01]  /*a9e0*/  FFMA.FTZ R131, R135, UR41, -R69 ;  /* 0x0000002987837c23 */ /* 0x000fc20008010845 */
[--C-:B------:R-:W-:Y:S01]  /*a9f0*/  FFMA.FTZ R106, R106, UR41, -R69.reuse ;  /* 0x000000296a6a7c23 */ /* 0x100fe20008010845 */
[----:B------:R-:W-:-:S01]  /*aa00*/  FFMA.FTZ R107, R107, UR41, -R69 ;  /* 0x000000296b6b7c23 */ /* 0x000fc20008010845 */
        /* <DEDUP_REMOVED lines=17> */
[----:B------:R-:W-:Y:S01]  /*ab20*/  UIADD3 UR6, UR10, 0x200, URZ ;  /* 0x000002000a067890 */ /* 0x000fe2000fffe03f */
[--C-:B------:R-:W-:Y:S01]  /*ab30*/  FFMA.FTZ R102, R102, UR41, -R69.reuse ;  /* 0x0000002966667c23 */ /* 0x100fe20008010845 */
[----:B------:R-:W-:-:S01]  /*ab40*/  FFMA.FTZ R103, R103, UR41, -R69 ;  /* 0x0000002967677c23 */ /* 0x000fc20008010845 */
[----:B------:R-:W-:Y:S01]  /*ab50*/  UMOV UR7, 0xc0000010 ;  /* 0xc000001000077882 */ /* 0x000fe20000000000 */
[----:B------:R-:W-:-:S01]  /*ab60*/  FFMA.FTZ R74, R74, UR41, -R69 ;  /* 0x000000294a4a7c23 */ /* 0x000fc20008010845 */
[--C-:B------:R-:W-:Y:S01]  /*ab70*/  FFMA.FTZ R75, R75, UR41, -R69.reuse ;  /* 0x000000294b4b7c23 */ /* 0x100fe20008010845 */
        /* <DEDUP_REMOVED lines=19> */
[----:B------:R-:W-:-:S06]  /*acb0*/  FFMA.FTZ R69, R71, UR41, -R69 ;  /* 0x0000002947457c23 */ /* 0x000fcc0008010845 */
        /* <DEDUP_REMOVED lines=117> */
[----:B---3--:R-:W-:-:S01]  /*b410*/  FADD.FTZ R6, R84, R5 ;  /* 0x0000000554067221 */ /* 0x008fc20000010000 */
[----:B------:R-:W-:-:S05]  /*b420*/  IMAD.U32 R5, RZ, RZ, UR38 ;  /* 0x00000026ff057e24 */ /* 0x000fca000f8e00ff */
[----:B------:R-:W-:Y:S01]  /*b430*/  @!P1 LEA R5, R5, UR40, 0x3 ;  /* 0x0000002805059c11 */ /* 0x000fe2000f8e18ff */
[----:B------:R-:W3:Y:S01]  /*b440*/  MUFU.EX2 R87, R87 ;  /* 0x0000005700577308 */ /* 0x000ee20000000800 */
[----:B--2---:R-:W-:-:S03]  /*b450*/  FADD.FTZ R128, R86, R133 ;  /* 0x0000008556807221 */ /* 0x004fc60000010000 */
[----:B------:R-:W-:-:S04]  /*b460*/  @!P1 VIADD R5, R5, 0x13240 ;  /* 0x0001324005059836 */ /* 0x000fc80000000000 */
[----:B------:R-:W2:Y:S01]  /*b470*/  MUFU.EX2 R56, R56 ;  /* 0x0000003800387308 */ /* 0x000ea20000000800 */
[----:B-1----:R-:W-:-:S01]  /*b480*/  FADD.FTZ R133, R85, R6 ;  /* 0x0000000655857221 */ /* 0x002fc20000010000 */
[----:B------:R-:W-:-:S04]  /*b490*/  @!P1 PRMT R5, RZ, 0x654, R5 ;  /* 0x00000654ff059816 */ /* 0x000fc80000000005 */
[----:B------:R1:W-:Y:S02]  /*b4a0*/  @!P1 SYNCS.ARRIVE.TRANS64.RED.A1T0 RZ, [R5+URZ], RZ ;  /* 0x000000ff05ff99a7 */ /* 0x0003e4000810043f */
[----:B------:R-:W4:Y:S01]  /*b4b0*/  MUFU.EX2 R58, R58 ;  /* 0x0000003a003a7308 */ /* 0x000f220000000800 */
[----:B---3--:R-:W-:-:S07]  /*b4c0*/  FADD.FTZ R135, R87, R128 ;  /* 0x0000008057877221 */ /* 0x008fce0000010000 */
[----:B------:R-:W3:Y:S01]  /*b4d0*/  MUFU.EX2 R57, R57 ;  /* 0x0000003900397308 */ /* 0x000ee20000000800 */
[----:B--2---:R-:W-:-:S07]  /*b4e0*/  FADD.FTZ R6, R56, R133 ;  /* 0x0000008538067221 */ /* 0x004fce0000010000 */
[----:B------:R-:W2:Y:S01]  /*b4f0*/  MUFU.EX2 R59, R59 ;  /* 0x0000003b003b7308 */ /* 0x000ea20000000800 */
[----:B----4-:R-:W-:-:S07]  /*b500*/  FADD.FTZ R128, R58, R135 ;  /* 0x000000873a807221 */ /* 0x010fce0000010000 */
[----:B------:R-:W4:Y:S01]  /*b510*/  MUFU.EX2 R60, R60 ;  /* 0x0000003c003c7308 */ /* 0x000f220000000800 */
[----:B---3--:R-:W-:-:S07]  /*b520*/  FADD.FTZ R133, R57, R6 ;  /* 0x0000000639857221 */ /* 0x008fce0000010000 */
[----:B------:R-:W3:Y:S01]  /*b530*/  MUFU.EX2 R62, R62 ;  /* 0x0000003e003e7308 */ /* 0x000ee20000000800 */
[----:B--2---:R-:W-:-:S07]  /*b540*/  FADD.FTZ R135, R59, R128 ;  /* 0x000000803b877221 */ /* 0x004fce0000010000 */
[----:B------:R-:W1:Y:S01]  /*b550*/  MUFU.EX2 R61, R61 ;  /* 0x0000003d003d7308 */ /* 0x000e620000000800 */
[----:B----4-:R-:W-:-:S07]  /*b560*/  FADD.FTZ R6, R60, R133 ;  /* 0x000000853c067221 */ /* 0x010fce0000010000 */
        /* <DEDUP_REMOVED lines=18> */
[----:B---3--:R-:W-:-:S03]  /*b690*/  FADD.FTZ R6, R13, R6 ;  /* 0x000000060d067221 */ /* 0x008fc60000010000 */
[----:B-1----:R-:W-:Y:S01]  /*b6a0*/  FADD.FTZ R5, R69, R128 ;  /* 0x0000008045057221 */ /* 0x002fe20000010000 */
[----:B------:R-:W-:Y:S06]  /*b6b0*/  @!P0 BRA `(.L_x_675) ;  /* 0x0000000000048947 */ /* 0x000fec0003800000 */
[----:B------:R-:W-:Y:S01]  /*b6c0*/  BPT.TRAP 0x1 ;  /* 0x000000040000795c */ /* 0x000fe20000300000 */
.L_x_675:
        /* <DEDUP_REMOVED lines=42> */
[----:B------:R-:W-:Y:S01]  /*b970*/  VIADD R4, R4, 0xffffffff ;  /* 0xffffffff04047836 */ /* 0x000fe20000000000 */
        /* <DEDUP_REMOVED lines=39> */
.L_x_666:
[----:B------:R-:W-:-:S13]  /*bbf0*/  ISETP.GE.AND P1, PT, R4, UR45, PT ;  /* 0x0000002d04007c0c */ /* 0x000fda000bf26270 */
[----:B------:R-:W-:Y:S05]  /*bc00*/  @!P1 BRA `(.L_x_677) ;  /* 0x0000003c00c49947 */ /* 0x000fea0003800000 */
[----:B------:R-:W-:Y:S01]  /*bc10*/  IMAD.MOV.U32 R11, RZ, RZ, R0 ;  /* 0x000000ffff0b7224 */ /* 0x000fe200078e0000 */
[----:B------:R-:W-:Y:S01]  /*bc20*/  UMOV UR26, UR37 ;  /* 0x00000025001a7c82 */ /* 0x000fe20008000000 */
[----:B------:R-:W-:Y:S01]  /*bc30*/  IMAD.MOV.U32 R12, RZ, RZ, R3 ;  /* 0x000000ffff0c7224 */ /* 0x000fe200078e0003 */
[----:B------:R-:W-:Y:S01]  /*bc40*/  UMOV UR25, UR38 ;  /* 0x0000002600197c82 */ /* 0x000fe20008000000 */
[C---:B------:R-:W-:Y:S01]  /*bc50*/  IMAD.IADD R13, R19.reuse, 0x1, R8 ;  /* 0x00000001130d7824 */ /* 0x040fe200078e0208 */
[----:B------:R-:W-:Y:S01]  /*bc60*/  ULDC UR20, c[0x0][0x9e4] ;  /* 0x0002790000147ab9 */ /* 0x000fe20000000800 */
[----:B------:R-:W-:Y:S01]  /*bc70*/  IMAD.IADD R14, R19, 0x1, R7 ;  /* 0x00000001130e7824 */ /* 0x000fe200078e0207 */
[----:B------:R-:W-:Y:S01]  /*bc80*/  ULDC UR23, c[0x0][0x9dc] ;  /* 0x0002770000177ab9 */ /* 0x000fe20000000800 */
[----:B------:R-:W-:Y:S01]  /*bc90*/  ULDC UR22, c[0x0][0x288] ;  /* 0x0000a20000167ab9 */ /* 0x000fe20000000800 */
[----:B------:R-:W-:-:S05]  /*bca0*/  ULDC UR21, c[0x0][0x9e0] ;  /* 0x0002780000157ab9 */ /* 0x000fca0000000800 */
.L_x_695:
[----:B------:R-:W-:-:S04]  /*bcb0*/  UISETP.NE.AND UP0, UPT, UR25, 0x1, UPT ;  /* 0x000000011900788c */ /* 0x000fc8000bf05270 */
[----:B------:R-:W-:-:S04]  /*bcc0*/  USEL UR37, URZ, 0x1, UP0 ;  /* 0x000000013f257887 */ /* 0x000fc80008000000 */
[----:B------:R-:W-:Y:S01]  /*bcd0*/  ULOP3.LUT UR37, UR26, UR37, URZ, 0x3c, !UPT ;  /* 0x000000251a257292 */ /* 0x000fe2000f8e3c3f */
[----:B------:R-:W-:Y:S11]  /*bce0*/  @!P0 BRA `(.L_x_678) ;  /* 0x0000000000048947 */ /* 0x000ff60003800000 */
[----:B------:R-:W-:Y:S01]  /*bcf0*/  BPT.TRAP 0x1 ;  /* 0x000000040000795c */ /* 0x000fe20000300000 */
.L_x_678:
        /* <DEDUP_REMOVED lines=9> */
.L_x_679:
[----:B--2---:R-:W-:Y:S05]  /*bd90*/  @P1 BRA `(.L_x_680) ;  /* 0x0000000000081947 */ /* 0x004fea0003800000 */
[----:B------:R-:W2:Y:S02]  /*bda0*/  SYNCS.PHASECHK.TRANS64.TRYWAIT P1, [UR24+0x13230], R0 ;  /* 0x01323000ff0075a7 */ /* 0x000ea40008020158 */
[----:B--2---:R-:W-:Y:S05]  /*bdb0*/  @!P1 BRA `(.L_x_681) ;  /* 0x0000008800349947 */ /* 0x004fea0003800000 */
.L_x_680:
        /* <DEDUP_REMOVED lines=64> */
.L_x_682:
[----:B------:R-:W-:Y:S01]  /*c1c0*/  ULEA UR11, UR25, UR40, 0x3 ;  /* 0x00000028190b7291 */ /* 0x000fe2000f8e183f */
[----:B-12---:R-:W-:-:S05]  /*c1d0*/  IMAD.U32 R0, RZ, RZ, UR26 ;  /* 0x0000001aff007e24 */ /* 0x006fca000f8e00ff */
[----:B------:R-:W-:-:S04]  /*c1e0*/  SHF.L.U32 R0, R0, 0x1f, RZ ;  /* 0x0000001f00007819 */ /* 0x000fc800000006ff */
[----:B------:R1:W2:Y:S01]  /*c1f0*/  SYNCS.PHASECHK.TRANS64.TRYWAIT P1, [UR11+0x13250], R0 ;  /* 0x01325000ff0075a7 */ /* 0x0002a2000802014b */
[----:B------:R-:W-:Y:S05]  /*c200*/  @!P0 BRA `(.L_x_683) ;  /* 0x0000000000048947 */ /* 0x000fea0003800000 */
[----:B------:R-:W-:Y:S01]  /*c210*/  BPT.TRAP 0x1 ;  /* 0x000000040000795c */ /* 0x000fe20000300000 */
.L_x_683:
[----:B--2---:R-:W-:Y:S05]  /*c220*/  @P1 BRA `(.L_x_684) ;  /* 0x0000000000081947 */ /* 0x004fea0003800000 */
[----:B------:R-:W2:Y:S02]  /*c230*/  SYNCS.PHASECHK.TRANS64.TRYWAIT P1, [UR11+0x13250], R0 ;  /* 0x01325000ff0075a7 */ /* 0x000ea4000802014b */
[----:B--2---:R-:W-:Y:S05]  /*c240*/  @!P1 BRA `(.L_x_685) ;  /* 0x0000008400289947 */ /* 0x004fea0003800000 */
.L_x_684:
[----:B------:R-:W-:Y:S01]  /*c250*/  UIADD3 UR6, UR40, 0x1000, URZ ;  /* 0x0000100028067890 */ /* 0x000fe2000fffe03f */
[----:B------:R-:W-:Y:S01]  /*c260*/  WARPGROUP.ARRIVE ;  /* 0x00000000000079c5 */ /* 0x000fe20000000000 */
[----:B------:R-:W-:-:S05]  /*c270*/  UMOV UR7, 0xc0000010 ;  /* 0xc000001000077882 */ /* 0x000fca0000000000 */
[----:B--2---:R-:W2:Y:S01]  /*c280*/  S2R R3, SR_TID.X ;  /* 0x0000000000037919 */ /* 0x004ea20000002100 */
[----:B------:R-:W-:Y:S01]  /*c290*/  USHF.R.U32.HI UR6, URZ, 0x4, UR6 ;  /* 0x000000043f067899 */ /* 0x000fe20008011606 */
[----:B-1----:R-:W-:-:S03]  /*c2a0*/  IMAD.U32 R0, RZ, RZ, UR24 ;  /* 0x00000018ff007e24 */ /* 0x002fc6000f8e00ff */
[----:B------:R-:W-:-:S04]  /*c2b0*/  ULOP3.LUT UR6, UR6, 0x3fff, URZ, 0xc0, !UPT ;  /* 0x00003fff06067892 */ /* 0x000fc8000f8ec03f */
[----:B------:R-:W-:-:S04]  /*c2c0*/  ULOP3.LUT UR6, UR6, 0x10000, URZ, 0xfc, !UPT ;  /* 0x0001000006067892 */ /* 0x000fc8000f8efc3f */
        /* <DEDUP_REMOVED lines=30> */
[----:B------:R-:W-:-:S03]  /*c4b0*/  ISETP.GE.AND P1, PT, R10, 0x1, PT ;  /* 0x000000010a00780c */ /* 0x000fc60003f26270 */
[----:B------:R-:W-:-:S05]  /*c4c0*/  IADD3 R3, R136, 0x1, R23 ;  /* 0x0000000188037810 */ /* 0x000fca0007ffe017 */
[----:B-1----:R-:W-:-:S04]  /*c4d0*/  VIADD R0, R3, -UR22 ;  /* 0x8000001603007c36 */ /* 0x002fc80008000000 */
[----:B------:R-:W-:-:S04]  /*c4e0*/  IMAD R0, R17, -0x2, R0 ;  /* 0xfffffffe11007824 */ /* 0x000fc800078e0200 */
[C---:B------:R-:W-:Y:S02]  /*c4f0*/  VIADD R22, R0.reuse, UR21 ;  /* 0x0000001500167c36 */ /* 0x040fe40008000000 */
[----:B------:R-:W-:Y:S02]  /*c500*/  VIADD R18, R0, UR6 ;  /* 0x0000000600127c36 */ /* 0x000fe40008000000 */
[----:B------:R-:W-:Y:S02]  /*c510*/  IMAD R0, R17, -0x2, R136 ;  /* 0xfffffffe11007824 */ /* 0x000fe400078e0288 */
[C---:B------:R-:W-:Y:S02]  /*c520*/  IMAD.IADD R15, R8.reuse, 0x1, R22 ;  /* 0x00000001080f7824 */ /* 0x040fe400078e0216 */
[----:B------:R-:W-:Y:S01]  /*c530*/  IMAD.IADD R3, R8, 0x1, R18 ;  /* 0x0000000108037824 */ /* 0x000fe200078e0212 */
[----:B------:R-:W-:Y:S06]  /*c540*/  @!P1 BRA `(.L_x_686) ;  /* 0x0000000000589947 */ /* 0x000fec0003800000 */
        /* <DEDUP_REMOVED lines=11> */
.L_x_688:
[----:B------:R-:W-:-:S05]  /*c600*/  IMAD.U32 R138, RZ, RZ, UR20 ;  /* 0x00000014ff8a7e24 */ /* 0x000fca000f8e00ff */
[----:B------:R-:W-:-:S13]  /*c610*/  ISETP.NE.AND P1, PT, R138, 0x1, PT ;  /* 0x000000018a00780c */ /* 0x000fda0003f25270 */
[----:B------:R-:W1:Y:S01]  /*c620*/  @P1 LDC.64 R20, c[0x0][0x9e8] ;  /* 0x00027a00ff141b82 */ /* 0x000e620000000a00 */
[----:B------:R-:W-:-:S04]  /*c630*/  @P1 IMAD.IADD R137, R19, 0x1, R8 ;  /* 0x0000000113891824 */ /* 0x000fc800078e0208 */
[----:B-1----:R-:W-:-:S04]  /*c640*/  @P1 IMAD.HI.U32 R20, R137, R20, RZ ;  /* 0x0000001489141227 */ /* 0x002fc800078e00ff */
[----:B------:R-:W-:Y:S01]  /*c650*/  IMAD.MOV.U32 R137, RZ, RZ, R13 ;  /* 0x000000ffff897224 */ /* 0x000fe200078e000d */
[----:B------:R-:W-:-:S07]  /*c660*/  @P1 SHF.R.U32.HI R137, RZ, R21, R20 ;  /* 0x00000015ff891219 */ /* 0x000fce0000011614 */
.L_x_689:
[----:B------:R-:W-:Y:S05]  /*c670*/  BSYNC B0 ;  /* 0x0000000000007941 */ /* 0x000fea0003800000 */
.L_x_687:
[----:B------:R-:W-:-:S05]  /*c680*/  IMAD R20, R137, R138, R0 ;  /* 0x0000008a89147224 */ /* 0x000fca00078e0200 */
[----:B------:R-:W-:Y:S02]  /*c690*/  VIADDMNMX R15, R20, R138, R15, PT ;  /* 0x0000008a140f7246 */ /* 0x000fe4000380010f */
[----:B------:R-:W-:-:S07]  /*c6a0*/  VIMNMX R3, R3, R20, !PT ;  /* 0x0000001403037248 */ /* 0x000fce0007fe0100 */
.L_x_686:
        /* <DEDUP_REMOVED lines=14> */
[----:B------:R-:W-:Y:S02]  /*c790*/  ISETP.LT.OR P1, PT, R15, 0x9, P1 ;  /* 0x000000090f00780c */ /* 0x000fe40000f21670 */
[----:B------:R-:W-:Y:S02]  /*c7a0*/  ISETP.GE.AND P2, PT, R136, 0x11, PT ;  /* 0x000000118800780c */ /* 0x000fe40003f46270 */
[----:B------:R-:W-:Y:S02]  /*c7b0*/  LOP3.LUT R16, R16, 0xbfffffff, RZ, 0xc0, !PT ;  /* 0xbfffffff10107812 */ /* 0x000fe400078ec0ff */
[----:B------:R-:W-:Y:S02]  /*c7c0*/  FSEL R124, R124, -INF , !P1 ;  /* 0xff8000007c7c7808 */ /* 0x000fe40004800000 */
[----:B------:R-:W-:-:S02]  /*c7d0*/  ISETP.GT.AND P1, PT, R3, 0x9, !P3 ;  /* 0x000000090300780c */ /* 0x000fc40005f24270 */
[----:B------:R-:W-:Y:S02]  /*c7e0*/  @P3 LOP3.LUT R16, R16, 0x40000000, RZ, 0xfc, !PT ;  /* 0x4000000010103812 */ /* 0x000fe400078efcff */
[----:B------:R-:W-:Y:S02]  /*c7f0*/  ISETP.LT.OR P1, PT, R15, 0xa, P1 ;  /* 0x0000000a0f00780c */ /* 0x000fe40000f21670 */
[----:B------:R-:W-:Y:S02]  /*c800*/  LOP3.LUT R16, R16, 0x7fffffff, RZ, 0xc0, !PT ;  /* 0x7fffffff10107812 */ /* 0x000fe400078ec0ff */
[----:B------:R-:W-:Y:S02]  /*c810*/  FSEL R125, R125, -INF , !P1 ;  /* 0xff8000007d7d7808 */ /* 0x000fe40004800000 */
[----:B------:R-:W-:Y:S02]  /*c820*/  @P2 LOP3.LUT R16, R16, 0x80000000, RZ, 0xfc, !PT ;  /* 0x8000000010102812 */ /* 0x000fe400078efcff */
[----:B------:R-:W-:-:S02]  /*c830*/  ISETP.GT.AND P1, PT, R3, 0x10, !P2 ;  /* 0x000000100300780c */ /* 0x000fc40005724270 */
[C---:B------:R-:W-:Y:S02]  /*c840*/  ISETP.GE.AND P2, PT, R136.reuse, 0x12, PT ;  /* 0x000000128800780c */ /* 0x040fe40003f46270 */
[----:B------:R-:W-:Y:S02]  /*c850*/  ISETP.LT.OR P1, PT, R15, 0x11, P1 ;  /* 0x000000110f00780c */ /* 0x000fe40000f21670 */
[----:B------:R-:W-:Y:S02]  /*c860*/  ISETP.GE.AND P3, PT, R136, 0x22, PT ;  /* 0x000000228800780c */ /* 0x000fe40003f66270 */
[----:B------:R-:W-:Y:S02]  /*c870*/  FSEL R128, R128, -INF , !P1 ;  /* 0xff80000080807808 */ /* 0x000fe40004800000 */
[----:B------:R-:W-:Y:S02]  /*c880*/  ISETP.GT.AND P1, PT, R3, 0x11, !P2 ;  /* 0x000000110300780c */ /* 0x000fe40005724270 */
[----:B------:R-:W-:-:S02]  /*c890*/  LOP3.LUT R16, R16, 0xfffffffd, RZ, 0xc0, !PT ;  /* 0xfffffffd10107812 */ /* 0x000fc400078ec0ff */
[----:B------:R-:W-:Y:S02]  /*c8a0*/  ISETP.LT.OR P1, PT, R15, 0x12, P1 ;  /* 0x000000120f00780c */ /* 0x000fe40000f21670 */
[----:B------:R-:W-:Y:S02]  /*c8b0*/  @P2 LOP3.LUT R2, R2, 0x1, RZ, 0xfc, !PT ;  /* 0x0000000102022812 */ /* 0x000fe400078efcff */
[----:B------:R-:W-:Y:S02]  /*c8c0*/  ISETP.GE.AND P2, PT, R136, 0x19, PT ;  /* 0x000000198800780c */ /* 0x000fe40003f46270 */
[----:B------:R-:W-:Y:S02]  /*c8d0*/  FSEL R129, R129, -INF , !P1 ;  /* 0xff80000081817808 */ /* 0x000fe40004800000 */
[----:B------:R-:W-:Y:S02]  /*c8e0*/  LOP3.LUT R2, R2, 0xfffffffb, RZ, 0xc0, !PT ;  /* 0xfffffffb02027812 */ /* 0x000fe400078ec0ff */
[----:B------:R-:W-:-:S02]  /*c8f0*/  ISETP.GT.AND P1, PT, R3, 0x18, !P2 ;  /* 0x000000180300780c */ /* 0x000fc40005724270 */
[----:B------:R-:W-:Y:S02]  /*c900*/  @P3 LOP3.LUT R16, R16, 0x2, RZ, 0xfc, !PT ;  /* 0x0000000210103812 */ /* 0x000fe400078efcff */
[----:B------:R-:W-:Y:S02]  /*c910*/  ISETP.LT.OR P1, PT, R15, 0x19, P1 ;  /* 0x000000190f00780c */ /* 0x000fe40000f21670 */
[----:B------:R-:W-:Y:S02]  /*c920*/  LOP3.LUT R16, R16, 0xfffffffb, RZ, 0xc0, !PT ;  /* 0xfffffffb10107812 */ /* 0x000fe400078ec0ff */
[----:B------:R-:W-:Y:S02]  /*c930*/  @P2 LOP3.LUT R2, R2, 0x4, RZ, 0xfc, !PT ;  /* 0x0000000402022812 */ /* 0x000fe400078efcff */
[----:B------:R-:W-:Y:S02]  /*c940*/  ISETP.GE.AND P2, PT, R136, 0x1a, PT ;  /* 0x0000001a8800780c */ /* 0x000fe40003f46270 */
[----:B------:R-:W-:-:S02]  /*c950*/  FSEL R132, R132, -INF , !P1 ;  /* 0xff80000084847808 */ /* 0x000fc40004800000 */
[----:B------:R-:W-:Y:S02]  /*c960*/  ISETP.GT.AND P1, PT, R3, 0x19, !P2 ;  /* 0x000000190300780c */ /* 0x000fe40005724270 */
[----:B------:R-:W-:Y:S02]  /*c970*/  LOP3.LUT R2, R2, 0xfffffffd, RZ, 0xc0, !PT ;  /* 0xfffffffd02027812 */ /* 0x000fe400078ec0ff */
[----:B------:R-:W-:-:S04]  /*c980*/  ISETP.LT.OR P1, PT, R15, 0x1a, P1 ;  /* 0x0000001a0f00780c */ /* 0x000fc80000f21670 */
[----:B------:R-:W-:Y:S02]  /*c990*/  FSEL R133, R133, -INF , !P1 ;  /* 0xff80000085857808 */ /* 0x000fe40004800000 */
[----:B------:R-:W-:Y:S02]  /*c9a0*/  ISETP.GE.AND P1, PT, R136, 0x21, PT ;  /* 0x000000218800780c */ /* 0x000fe40003f26270 */
[----:B------:R-:W-:Y:S02]  /*c9b0*/  @P2 LOP3.LUT R2, R2, 0x2, RZ, 0xfc, !PT ;  /* 0x0000000202022812 */ /* 0x000fe400078efcff */
[----:B------:R-:W-:-:S04]  /*c9c0*/  ISETP.GT.AND P2, PT, R3, 0x20, !P1 ;  /* 0x000000200300780c */ /* 0x000fc80004f44270 */
[----:B------:R-:W-:-:S04]  /*c9d0*/  ISETP.LT.OR P2, PT, R15, 0x21, P2 ;  /* 0x000000210f00780c */ /* 0x000fc80001741670 */
        /* <DEDUP_REMOVED lines=181> */
[----:B------:R-:W-:-:S13]  /*d530*/  ISETP.GE.AND P6, PT, R10, 0x1, PT ;  /* 0x000000010a00780c */ /* 0x000fda0003fc6270 */
[----:B------:R-:W-:Y:S05]  /*d540*/  @!P6 BRA `(.L_x_690) ;  /* 0x000000000058e947 */ /* 0x000fea0003800000 */
        /* <DEDUP_REMOVED lines=11> */
.L_x_692:
[----:B------:R-:W-:-:S05]  /*d600*/  IMAD.U32 R15, RZ, RZ, UR20 ;  /* 0x00000014ff0f7e24 */ /* 0x000fca000f8e00ff */
[----:B------:R-:W-:-:S13]  /*d610*/  ISETP.NE.AND P6, PT, R15, 0x1, PT ;  /* 0x000000010f00780c */ /* 0x000fda0003fc5270 */
[----:B------:R-:W1:Y:S01]  /*d620*/  @P6 LDC.64 R20, c[0x0][0x9e8] ;  /* 0x00027a00ff146b82 */ /* 0x000e620000000a00 */
[----:B------:R-:W-:-:S04]  /*d630*/  @P6 IMAD.IADD R3, R19, 0x1, R7 ;  /* 0x0000000113036824 */ /* 0x000fc800078e0207 */
[----:B-1----:R-:W-:-:S04]  /*d640*/  @P6 IMAD.HI.U32 R20, R3, R20, RZ ;  /* 0x0000001403146227 */ /* 0x002fc800078e00ff */
[----:B------:R-:W-:Y:S01]  /*d650*/  IMAD.MOV.U32 R3, RZ, RZ, R14 ;  /* 0x000000ffff037224 */ /* 0x000fe200078e000e */
[----:B------:R-:W-:-:S07]  /*d660*/  @P6 SHF.R.U32.HI R3, RZ, R21, R20 ;  /* 0x00000015ff036219 */ /* 0x000fce0000011614 */
.L_x_693:
[----:B------:R-:W-:Y:S05]  /*d670*/  BSYNC B0 ;  /* 0x0000000000007941 */ /* 0x000fea0003800000 */
.L_x_691:
[----:B------:R-:W-:-:S05]  /*d680*/  IMAD R3, R3, R15, R0 ;  /* 0x0000000f03037224 */ /* 0x000fca00078e0200 */
[----:B------:R-:W-:Y:S02]  /*d690*/  VIADDMNMX R22, R3, R15, R22, PT ;  /* 0x0000000f03167246 */ /* 0x000fe40003800116 */
[----:B------:R-:W-:-:S07]  /*d6a0*/  VIMNMX R18, R18, R3, !PT ;  /* 0x0000000312127248 */ /* 0x000fce0007fe0100 */
.L_x_690:
        /* <DEDUP_REMOVED lines=99> */
[----:B------:R-:W-:Y:S01]  /*dce0*/  ISETP.GT.AND P2, PT, R18, 0x89, !P2 ;  /* 0x000000891200780c */ /* 0x000fe20005744270 */
[----:B------:R-:W1:Y:S01]  /*dcf0*/  SHFL.BFLY PT, R0, R15, 0x2, 0x1f ;  /* 0x0c401f000f007f89 */ /* 0x000e6200000e0000 */
[----:B------:R-:W-:Y:S02]  /*dd00*/  FSEL R102, R102, -INF , !P1 ;  /* 0xff80000066667808 */ /* 0x000fe40004800000 */
[----:B------:R-:W-:-:S02]  /*dd10*/  LOP3.LUT P1, RZ, R16, 0x2000, RZ, 0xc0, !PT ;  /* 0x0000200010ff7812 */ /* 0x000fc4000782c0ff */
[----:B------:R-:W-:Y:S02]  /*dd20*/  ISETP.LT.OR P2, PT, R22, 0x8a, P2 ;  /* 0x0000008a1600780c */ /* 0x000fe40001741670 */
[C---:B------:R-:W-:Y:S02]  /*dd30*/  ISETP.GT.AND P1, PT, R18.reuse, 0x59, !P1 ;  /* 0x000000591200780c */ /* 0x040fe40004f24270 */
[----:B------:R-:W-:Y:S02]  /*dd40*/  ISETP.GT.AND P3, PT, R18, 0x90, !P3 ;  /* 0x000000901200780c */ /* 0x000fe40005f64270 */
[----:B------:R-:W-:Y:S02]  /*dd50*/  ISETP.LT.OR P1, PT, R22, 0x5a, P1 ;  /* 0x0000005a1600780c */ /* 0x000fe40000f21670 */
[----:B------:R-:W-:Y:S02]  /*dd60*/  FSEL R63, R63, -INF , !P2 ;  /* 0xff8000003f3f7808 */ /* 0x000fe40005000000 */
[----:B------:R-:W-:-:S02]  /*dd70*/  FSEL R103, R103, -INF , !P1 ;  /* 0xff80000067677808 */ /* 0x000fc40004800000 */
[----:B------:R-:W-:Y:S02]  /*dd80*/  LOP3.LUT P1, RZ, R16, 0x1000, RZ, 0xc0, !PT ;  /* 0x0000100010ff7812 */ /* 0x000fe4000782c0ff */
[----:B------:R-:W-:Y:S02]  /*dd90*/  ISETP.LT.OR P3, PT, R22, 0x91, P3 ;  /* 0x000000911600780c */ /* 0x000fe40001f61670 */
[C---:B------:R-:W-:Y:S02]  /*dda0*/  ISETP.GT.AND P1, PT, R18.reuse, 0x60, !P1 ;  /* 0x000000601200780c */ /* 0x040fe40004f24270 */
[----:B------:R-:W-:Y:S02]  /*ddb0*/  ISETP.GT.AND P4, PT, R18, 0x91, !P4 ;  /* 0x000000911200780c */ /* 0x000fe40006784270 */
[----:B------:R-:W-:Y:S02]  /*ddc0*/  ISETP.LT.OR P1, PT, R22, 0x61, P1 ;  /* 0x000000611600780c */ /* 0x000fe40000f21670 */
[----:B-1----:R-:W-:Y:S01]  /*ddd0*/  FMNMX.FTZ R20, R15, R0, !PT ;  /* 0x000000000f147209 */ /* 0x002fe20007810000 */
[----:B------:R-:W-:Y:S01]  /*dde0*/  IMAD.U32 R0, RZ, RZ, UR41 ;  /* 0x00000029ff007e24 */ /* 0x000fe2000f8e00ff */
[----:B------:R-:W-:-:S02]  /*ddf0*/  FSEL R74, R74, -INF , !P1 ;  /* 0xff8000004a4a7808 */ /* 0x000fc40004800000 */
[----:B------:R-:W-:Y:S01]  /*de00*/  LOP3.LUT P1, RZ, R16, 0x800, RZ, 0xc0, !PT ;  /* 0x0000080010ff7812 */ /* 0x000fe2000782c0ff */
[----:B------:R-:W1:Y:S01]  /*de10*/  SHFL.BFLY PT, R3, R20, 0x1, 0x1f ;  /* 0x0c201f0014037f89 */ /* 0x000e6200000e0000 */
[----:B------:R-:W-:Y:S02]  /*de20*/  FSEL R66, R66, -INF , !P3 ;  /* 0xff80000042427808 */ /* 0x000fe40005800000 */
[C---:B------:R-:W-:Y:S02]  /*de30*/  ISETP.GT.AND P1, PT, R18.reuse, 0x61, !P1 ;  /* 0x000000611200780c */ /* 0x040fe40004f24270 */
[----:B------:R-:W-:Y:S02]  /*de40*/  ISETP.GT.AND P5, PT, R18, 0x98, !P5 ;  /* 0x000000981200780c */ /* 0x000fe40006fa4270 */
[C---:B------:R-:W-:Y:S02]  /*de50*/  ISETP.LT.OR P1, PT, R22.reuse, 0x62, P1 ;  /* 0x000000621600780c */ /* 0x040fe40000f21670 */
[----:B------:R-:W-:-:S02]  /*de60*/  ISETP.LT.OR P4, PT, R22, 0x92, P4 ;  /* 0x000000921600780c */ /* 0x000fc40002781670 */
[----:B------:R-:W-:Y:S02]  /*de70*/  FSEL R75, R75, -INF , !P1 ;  /* 0xff8000004b4b7808 */ /* 0x000fe40004800000 */
[----:B------:R-:W-:Y:S02]  /*de80*/  LOP3.LUT P1, RZ, R16, 0x400, RZ, 0xc0, !PT ;  /* 0x0000040010ff7812 */ /* 0x000fe4000782c0ff */
[----:B------:R-:W-:Y:S02]  /*de90*/  ISETP.LT.OR P5, PT, R22, 0x99, P5 ;  /* 0x000000991600780c */ /* 0x000fe40002fa1670 */
[----:B------:R-:W-:Y:S02]  /*dea0*/  ISETP.GT.AND P1, PT, R18, 0x68, !P1 ;  /* 0x000000681200780c */ /* 0x000fe40004f24270 */
[----:B------:R-:W-:Y:S02]  /*deb0*/  FSEL R67, R67, -INF , !P4 ;  /* 0xff80000043437808 */ /* 0x000fe40006000000 */
[----:B------:R-:W-:-:S02]  /*dec0*/  ISETP.LT.OR P1, PT, R22, 0x69, P1 ;  /* 0x000000691600780c */ /* 0x000fc40000f21670 */
        /* <DEDUP_REMOVED lines=159> */
[----:B------:R-:W-:-:S01]  /*e8c0*/  FFMA.FTZ R76, R80, UR41, -R0 ;  /* 0x00000029504c7c23 */ /* 0x000fc20008010800 */
[----:B------:R-:W-:Y:S01]  /*e8d0*/  FFMA.FTZ R80, R84, UR41, -R0 ;  /* 0x0000002954507c23 */ /* 0x000fe20008010800 */
[----:B------:R-:W-:Y:S01]  /*e8e0*/  MUFU.EX2 R112, R112 ;  /* 0x0000007000707308 */ /* 0x000fe20000000800 */
[----:B------:R-:W-:-:S04]  /*e8f0*/  FMNMX.FTZ R77, R70, R77, !PT ;  /* 0x0000004d464d7209 */ /* 0x000fc80007810000 */
[----:B------:R-:W-:Y:S01]  /*e900*/  FMNMX.FTZ R129, R22, R77, !PT ;  /* 0x0000004d16817209 */ /* 0x000fe20007810000 */
[----:B------:R-:W-:-:S01]  /*e910*/  FFMA.FTZ R77, R81, UR41, -R0 ;  /* 0x00000029514d7c23 */ /* 0x000fc20008010800 */
[--C-:B------:R-:W-:Y:S01]  /*e920*/  FFMA.FTZ R81, R85, UR41, -R0.reuse ;  /* 0x0000002955517c23 */ /* 0x100fe20008010800 */
[----:B------:R-:W-:Y:S02]  /*e930*/  MUFU.EX2 R113, R113 ;  /* 0x0000007100717308 */ /* 0x000fe40000000800 */
[----:B------:R-:W1:Y:S06]  /*e940*/  SHFL.BFLY PT, R132, R129, 0x2, 0x1f ;  /* 0x0c401f0081847f89 */ /* 0x000e6c00000e0000 */
[----:B------:R-:W-:Y:S08]  /*e950*/  MUFU.EX2 R116, R116 ;  /* 0x0000007400747308 */ /* 0x000ff00000000800 */
[----:B------:R-:W-:Y:S08]  /*e960*/  MUFU.EX2 R117, R117 ;  /* 0x0000007500757308 */ /* 0x000ff00000000800 */
[----:B------:R-:W-:Y:S01]  /*e970*/  MUFU.EX2 R88, R88 ;  /* 0x0000005800587308 */ /* 0x000fe20000000800 */
[----:B-1----:R-:W-:Y:S01]  /*e980*/  FMNMX.FTZ R132, R129, R132, !PT ;  /* 0x0000008481847209 */ /* 0x002fe20007810000 */
[----:B------:R-:W-:Y:S01]  /*e990*/  FFMA.FTZ R129, R69, UR41, -R0 ;  /* 0x0000002945817c23 */ /* 0x000fe20008010800 */
[----:B------:R-:W-:-:S03]  /*e9a0*/  FSEL R69, R3, RZ, P1 ;  /* 0x000000ff03457208 */ /* 0x000fc60000800000 */
[----:B------:R-:W1:Y:S02]  /*e9b0*/  SHFL.BFLY PT, R85, R132, 0x1, 0x1f ;  /* 0x0c201f0084557f89 */ /* 0x000e6400000e0000 */
[----:B------:R-:W-:Y:S01]  /*e9c0*/  MUFU.EX2 R89, R89 ;  /* 0x0000005900597308 */ /* 0x000fe20000000800 */
[----:B------:R-:W-:-:S04]  /*e9d0*/  FADD.FTZ R12, -R69, R12 ;  /* 0x0000000c450c7221 */ /* 0x000fc80000010100 */
[----:B------:R-:W-:-:S03]  /*e9e0*/  FMUL.FTZ R12, R12, UR41 ;  /* 0x000000290c0c7c20 */ /* 0x000fc60008410000 */
[----:B------:R2:W-:Y:S08]  /*e9f0*/  MUFU.EX2 R69, R129 ;  /* 0x0000008100457308 */ /* 0x0005f00000000800 */
[----:B------:R-:W3:Y:S01]  /*ea00*/  MUFU.EX2 R12, R12 ;  /* 0x0000000c000c7308 */ /* 0x000ee20000000800 */
[----:B-1----:R-:W-:Y:S01]  /*ea10*/  FMNMX.FTZ R0, R132, R85, !PT ;  /* 0x0000005584007209 */ /* 0x002fe20007810000 */
[----:B------:R-:W-:-:S06]  /*ea20*/  IMAD.U32 R85, RZ, RZ, UR41 ;  /* 0x00000029ff557e24 */ /* 0x000fcc000f8e00ff */
[----:B------:R-:W-:Y:S01]  /*ea30*/  MUFU.EX2 R92, R92 ;  /* 0x0000005c005c7308 */ /* 0x000fe20000000800 */
[C---:B------:R-:W-:Y:S01]  /*ea40*/  FSETP.NEU.FTZ.AND P1, PT, R0.reuse, -INF , PT ;  /* 0xff8000000000780b */ /* 0x040fe20003f3d000 */
[----:B------:R-:W-:-:S03]  /*ea50*/  FFMA.FTZ R85, R0, R85, -8 ;  /* 0xc100000000557423 */ /* 0x000fc60000010055 */
[----:B------:R-:W-:Y:S02]  /*ea60*/  FSEL R132, R0, RZ, P1 ;  /* 0x000000ff00847208 */ /* 0x000fe40000800000 */
[----:B------:R-:W-:Y:S01]  /*ea70*/  FSEL R85, R85, RZ, P1 ;  /* 0x000000ff55557208 */ /* 0x000fe20000800000 */
[----:B------:R-:W-:Y:S02]  /*ea80*/  MUFU.EX2 R93, R93 ;  /* 0x0000005d005d7308 */ /* 0x000fe40000000800 */
[----:B------:R-:W-:-:S02]  /*ea90*/  FADD.FTZ R132, -R132, R11 ;  /* 0x0000000b84847221 */ /* 0x000fc40000010100 */
[--C-:B------:R-:W-:Y:S01]  /*eaa0*/  FFMA.FTZ R84, R122, UR41, -R85.reuse ;  /* 0x000000297a547c23 */ /* 0x100fe20008010855 */
[----:B------:R-:W-:-:S01]  /*eab0*/  FFMA.FTZ R123, R123, UR41, -R85 ;  /* 0x000000297b7b7c23 */ /* 0x000fc20008010855 */
[----:B------:R-:W-:Y:S01]  /*eac0*/  FMUL.FTZ R132, R132, UR41 ;  /* 0x0000002984847c20 */ /* 0x000fe20008410000 */
[----:B------:R-:W-:-:S01]  /*ead0*/  FFMA.FTZ R122, R126, UR41, -R85 ;  /* 0x000000297e7a7c23 */ /* 0x000fc20008010855 */
[--C-:B------:R-:W-:Y:S01]  /*eae0*/  FFMA.FTZ R127, R127, UR41, -R85.reuse ;  /* 0x000000297f7f7c23 */ /* 0x100fe20008010855 */
[----:B------:R-:W-:-:S01]  /*eaf0*/  FFMA.FTZ R126, R130, UR41, -R85 ;  /* 0x00000029827e7c23 */ /* 0x000fc20008010855 */
[----:B------:R-:W-:Y:S01]  /*eb00*/  MUFU.EX2 R84, R84 ;  /* 0x0000005400547308 */ /* 0x000fe20000000800 */
[----:B--2---:R-:W-:-:S01]  /*eb10*/  FFMA.FTZ R129, R131, UR41, -R85 ;  /* 0x0000002983817c23 */ /* 0x004fc20008010855 */
[----:B------:R-:W-:Y:S01]  /*eb20*/  FFMA.FTZ R131, R135, UR41, -R85 ;  /* 0x0000002987837c23 */ /* 0x000fe20008010855 */
[----:B---3--:R-:W-:-:S01]  /*eb30*/  FFMA.FTZ R135, R12, R6, R15 ;  /* 0x000000060c877223 */ /* 0x008fc2000001000f */
[--C-:B------:R-:W-:Y:S01]  /*eb40*/  FFMA.FTZ R130, R134, UR41, -R85.reuse ;  /* 0x0000002986827c23 */ /* 0x100fe20008010855 */
[----:B------:R-:W-:-:S01]  /*eb50*/  FFMA.FTZ R134, R94, UR41, -R85 ;  /* 0x000000295e867c23 */ /* 0x000fc20008010855 */
[--C-:B------:R-:W-:Y:S01]  /*eb60*/  FFMA.FTZ R94, R95, UR41, -R85.reuse ;  /* 0x000000295f5e7c23 */ /* 0x100fe20008010855 */
[----:B------:R-:W-:-:S01]  /*eb70*/  FFMA.FTZ R95, R98, UR41, -R85 ;  /* 0x00000029625f7c23 */ /* 0x000fc20008010855 */
[----:B------:R1:W2:Y:S01]  /*eb80*/  MUFU.EX2 R133, R132 ;  /* 0x0000008400857308 */ /* 0x0002a20000000800 */
        /* <DEDUP_REMOVED lines=8> */
[----:B-1----:R-:W-:-:S01]  /*ec10*/  FADD.FTZ R132, R20, R135 ;  /* 0x0000008714847221 */ /* 0x002fc20000010000 */
[--C-:B------:R-:W-:Y:S01]  /*ec20*/  FFMA.FTZ R114, R114, UR41, -R85.reuse ;  /* 0x0000002972727c23 */ /* 0x100fe20008010855 */
[----:B------:R-:W-:-:S01]  /*ec30*/  FFMA.FTZ R115, R115, UR41, -R85 ;  /* 0x0000002973737c23 */ /* 0x000fc20008010855 */
[----:B------:R-:W-:Y:S01]  /*ec40*/  FFMA.FTZ R118, R118, UR41, -R85 ;  /* 0x0000002976767c23 */ /* 0x000fe20008010855 */
[----:B------:R-:W-:-:S01]  /*ec50*/  FADD.FTZ R103, R21, R132 ;  /* 0x0000008415677221 */ /* 0x000fc20000010000 */
[--C-:B------:R-:W-:Y:S01]  /*ec60*/  FFMA.FTZ R119, R119, UR41, -R85.reuse ;  /* 0x0000002977777c23 */ /* 0x100fe20008010855 */
[----:B------:R-:W-:-:S01]  /*ec70*/  FFMA.FTZ R90, R90, UR41, -R85 ;  /* 0x000000295a5a7c23 */ /* 0x000fc20008010855 */
[----:B------:R-:W1:Y:S01]  /*ec80*/  MUFU.EX2 R122, R122 ;  /* 0x0000007a007a7308 */ /* 0x000e620000000800 */
[----:B--2---:R-:W-:-:S01]  /*ec90*/  FFMA.FTZ R6, R133, R5, R84 ;  /* 0x0000000585067223 */ /* 0x004fc20000010054 */
        /* <DEDUP_REMOVED lines=16> */
[----:B------:R-:W-:Y:S01]  /*eda0*/  FADD.FTZ R103, R128, R103 ;  /* 0x0000006780677221 */ /* 0x000fe20000010000 */
        /* <DEDUP_REMOVED lines=9> */
[--C-:B------:R-:W-:Y:S01]  /*ee40*/  FFMA.FTZ R70, R70, UR41, -R85.reuse ;  /* 0x0000002946467c23 */ /* 0x100fe20008010855 */
[----:B------:R-:W-:-:S03]  /*ee50*/  FFMA.FTZ R85, R22, UR41, -R85 ;  /* 0x0000002916557c23 */ /* 0x000fc60008010855 */
[----:B------:R-:W2:Y:S01]  /*ee60*/  MUFU.EX2 R130, R130 ;  /* 0x0000008200827308 */ /* 0x000ea20000000800 */
[----:B---3--:R-:W-:-:S07]  /*ee70*/  FADD.FTZ R6, R126, R5 ;  /* 0x000000057e067221 */ /* 0x008fce0000010000 */
[----:B------:R-:W3:Y:S01]  /*ee80*/  MUFU.EX2 R131, R131 ;  /* 0x0000008300837308 */ /* 0x000ee20000000800 */
[----:B-1----:R-:W-:-:S07]  /*ee90*/  FADD.FTZ R5, R129, R6 ;  /* 0x0000000681057221 */ /* 0x002fce0000010000 */
[----:B------:R-:W1:Y:S01]  /*eea0*/  MUFU.EX2 R106, R106 ;  /* 0x0000006a006a7308 */ /* 0x000e620000000800 */
[----:B--2---:R-:W-:-:S07]  /*eeb0*/  FADD.FTZ R6, R130, R5 ;  /* 0x0000000582067221 */ /* 0x004fce0000010000 */
[----:B------:R-:W2:Y:S01]  /*eec0*/  MUFU.EX2 R107, R107 ;  /* 0x0000006b006b7308 */ /* 0x000ea20000000800 */
[----:B---3--:R-:W-:-:S01]  /*eed0*/  FADD.FTZ R5, R131, R6 ;  /* 0x0000000683057221 */ /* 0x008fc20000010000 */
[----:B------:R-:W-:-:S06]  /*eee0*/  FADD.FTZ R6, R104, R103 ;  /* 0x0000006768067221 */ /* 0x000fcc0000010000 */
        /* <DEDUP_REMOVED lines=108> */
[----:B------:R-:W-:Y:S01]  /*f5b0*/  FADD.FTZ R6, R69, R6 ;  /* 0x0000000645067221 */ /* 0x000fe20000010000 */
[----:B-1----:R-:W-:-:S04]  /*f5c0*/  FADD.FTZ R22, R70, R103 ;  /* 0x0000006746167221 */ /* 0x002fc80000010000 */
[----:B--2---:R-:W-:Y:S01]  /*f5d0*/  FADD.FTZ R5, R85, R22 ;  /* 0x0000001655057221 */ /* 0x004fe20000010000 */
[----:B------:R-:W-:Y:S06]  /*f5e0*/  @!P0 BRA `(.L_x_694) ;  /* 0x0000000000048947 */ /* 0x000fec0003800000 */
[----:B------:R-:W-:Y:S01]  /*f5f0*/  BPT.TRAP 0x1 ;  /* 0x000000040000795c */ /* 0x000fe20000300000 */
.L_x_694:
        /* <DEDUP_REMOVED lines=82> */
.L_x_677:
[----:B------:R-:W-:Y:S06]  /*fb20*/  BAR.ARV 0x8, 0x1a0 ;  /* 0x0206800000007b1d */ /* 0x000fec0000002000 */
[----:B------:R-:W-:Y:S05]  /*fb30*/  @!P0 BRA `(.L_x_696) ;  /* 0x0000000000048947 */ /* 0x000fea0003800000 */
[----:B------:R-:W-:Y:S01]  /*fb40*/  BPT.TRAP 0x1 ;  /* 0x000000040000795c */ /* 0x000fe20000300000 */
.L_x_696:
[----:B------:R-:W-:Y:S01]  /*fb50*/  ULEA UR14, UR38, UR40, 0x3 ;  /* 0x00000028260e7291 */ /* 0x000fe2000f8e183f */
[----:B------:R-:W-:-:S05]  /*fb60*/  IMAD.U32 R4, RZ, RZ, UR37 ;  /* 0x00000025ff047e24 */ /* 0x000fca000f8e00ff */
[----:B------:R-:W-:-:S04]  /*fb70*/  SHF.L.U32 R4, R4, 0x1f, RZ ;  /* 0x0000001f04047819 */ /* 0x000fc800000006ff */
[----:B------:R1:W2:Y:S01]  /*fb80*/  SYNCS.PHASECHK.TRANS64.TRYWAIT P1, [UR14+0x13250], R4 ;  /* 0x01325004ff0075a7 */ /* 0x0002a2000802014e */
[----:B------:R-:W-:Y:S05]  /*fb90*/  @!P0 BRA `(.L_x_697) ;  /* 0x0000000000048947 */ /* 0x000fea0003800000 */
[----:B------:R-:W-:Y:S01]  /*fba0*/  BPT.TRAP 0x1 ;  /* 0x000000040000795c */ /* 0x000fe20000300000 */
.L_x_697:
[----:B--2---:R-:W-:Y:S05]  /*fbb0*/  @P1 BRA `(.L_x_698) ;  /* 0x0000000000081947 */ /* 0x004fea0003800000 */
[----:B------:R-:W2:Y:S02]  /*fbc0*/  SYNCS.PHASECHK.TRANS64.TRYWAIT P1, [UR14+0x13250], R4 ;  /* 0x01325004ff0075a7 */ /* 0x000ea4000802014e */
[----:B--2---:R-:W-:Y:S05]  /*fbd0*/  @!P1 BRA `(.L_x_699) ;  /* 0x0000004800dc9947 */ /* 0x004fea0003800000 */
.L_x_698:
        /* <DEDUP_REMOVED lines=9> */
[----:B------:R-:W-:-:S04]  /*fc70*/  PLOP3.LUT P1, PT, PT, PT, UP0, 0x80, 0x0 ;  /* 0x000000000000781c */ /* 0x000fc80003f2f008 */
[----:B------:R-:W-:Y:S01]  /*fc80*/  @UP0 USHF.R.S32.HI UR9, URZ, 0x1f, UR44 ;  /* 0x0000001f3f090899 */ /* 0x000fe2000801142c */
[----:B------:R-:W-:Y:S01]  /*fc90*/  @UP0 ULDC.64 UR10, c[0x0][0x9c8] ;  /* 0x00027200000a0ab9 */ /* 0x000fe20000000a00 */
[----:B------:R-:W-:Y:S02]  /*fca0*/  @UP0 USHF.R.S32.HI UR8, URZ, 0x1f, UR48 ;  /* 0x0000001f3f080899 */ /* 0x000fe40008011430 */
[----:B------:R-:W-:Y:S02]  /*fcb0*/  @UP0 UIMAD UR9, UR9, UR10, URZ ;  /* 0x0000000a090902a4 */ /* 0x000fe4000f8e023f */
[----:B------:R-:W-:Y:S02]  /*fcc0*/  @UP0 UIMAD.WIDE.U32 UR6, UR44, UR10, URZ ;  /* 0x0000000a2c0602a5 */ /* 0x000fe4000f8e003f */
[----:B------:R-:W-:Y:S02]  /*fcd0*/  UIMAD UR10, UR38, 0x280, UR40 ;  /* 0x00000280260a78a4 */ /* 0x000fe4000f8e0228 */
[----:B------:R-:W-:Y:S01]  /*fce0*/  @UP0 UIMAD UR9, UR44, UR11, UR9 ;  /* 0x0000000b2c0902a4 */ /* 0x000fe2000f8e0209 */
[----:B------:R-:W-:-:S02]  /*fcf0*/  @UP0 ULDC.64 UR12, c[0x0][0x9d0] ;  /* 0x00027400000c0ab9 */ /* 0x000fc40000000a00 */
[----:B------:R-:W-:Y:S01]  /*fd00*/  UMOV UR11, 0xc0000010 ;  /* 0xc0000010000b7882 */ /* 0x000fe20000000000 */
[----:B------:R-:W-:Y:S02]  /*fd10*/  @UP0 UIMAD UR8, UR8, UR12, URZ ;  /* 0x0000000c080802a4 */ /* 0x000fe4000f8e023f */
[----:B------:R-:W-:-:S07]  /*fd20*/  @UP0 UIADD3 UR7, UR7, UR9, URZ ;  /* 0x0000000907070290 */ /* 0x000fce000fffe03f */
[----:B------:R-:W-:Y:S01]  /*fd30*/  QGMMA.64x64x32.F32.E4M3.E4M3 R24, R152, gdesc[UR8], R24, gsb0 ;  /* 0x00e0000898187df3 */ /* 0x000fe20008000818 */
[----:B------:R-:W-:Y:S02]  /*fd40*/  @UP0 UIMAD UR8, UR48, UR13, UR8 ;  /* 0x0000000d300802a4 */ /* 0x000fe4000f8e0208 */
        /* <DEDUP_REMOVED lines=8> */
[----:B------:R-:W-:Y:S02]  /*fdd0*/  UMOV UR7, 0xc0000010 ;  /* 0xc000001000077882 */ /* 0x000fe40000000000 */
[----:B------:R-:W-:Y:S01]  /*fde0*/  UMOV UR6, UR4 ;  /* 0x0000000400067c82 */ /* 0x000fe20008000000 */
[----:B------:R-:W-:Y:S02]  /*fdf0*/  WARPGROUP.DEPBAR.LE gsb0, 0x0 ;  /* 0x00008000000079c5 */ /* 0x000fe40000010000 */
[----:B------:R-:W-:-:S06]  /*fe00*/  WARPGROUP.ARRIVE ;  /* 0x00000000000079c5 */ /* 0x000fcc0000000000 */
[----:B------:R-:W-:Y:S01]  /*fe10*/  QGMMA.64x64x32.F32.E4M3.E4M3 R24, R148, gdesc[UR4], R24, gsb0 ;  /* 0x00e0000494187df3 */ /* 0x000fe20008000818 */
[----:B------:R-:W-:Y:S01]  /*fe20*/  UIADD3 UR4, UR10, 0x100, URZ ;  /* 0x000001000a047890 */ /* 0x000fe2000fffe03f */
[----:B------:R-:W-:-:S06]  /*fe30*/  UMOV UR7, 0xc0000010 ;  /* 0xc000001000077882 */ /* 0x000fcc0000000000 */
[----:B------:R-:W-:Y:S01]  /*fe40*/  UMOV UR6, UR4 ;  /* 0x0000000400067c82 */ /* 0x000fe20008000000 */
[----:B------:R-:W-:Y:S02]  /*fe50*/  WARPGROUP.DEPBAR.LE gsb0, 0x0 ;  /* 0x00008000000079c5 */ /* 0x000fe40000010000 */
[----:B------:R-:W-:-:S06]  /*fe60*/  WARPGROUP.ARRIVE ;  /* 0x00000000000079c5 */ /* 0x000fcc0000000000 */
[----:B------:R-:W-:Y:S01]  /*fe70*/  QGMMA.64x64x32.F32.E4M3.E4M3 R24, R144, gdesc[UR4], R24, gsb0 ;  /* 0x00e0000490187df3 */ /* 0x000fe20008000818 */
[----:B------:R-:W-:Y:S01]  /*fe80*/  UIADD3 UR4, UR10, 0x180, URZ ;  /* 0x000001800a047890 */ /* 0x000fe2000fffe03f */
[----:B------:R-:W-:-:S06]  /*fe90*/  UMOV UR7, 0xc0000010 ;  /* 0xc000001000077882 */ /* 0x000fcc0000000000 */
[----:B------:R-:W-:Y:S01]  /*fea0*/  UMOV UR6, UR4 ;  /* 0x0000000400067c82 */ /* 0x000fe20008000000 */
[----:B------:R-:W4:Y:S04]  /*feb0*/  SHFL.BFLY PT, R11, R6, 0x2, 0x1f ;  /* 0x0c401f00060b7f89 */ /* 0x000f2800000e0000 */
[----:B--2---:R-:W2:Y:S01]  /*fec0*/  SHFL.BFLY PT, R8, R5, 0x2, 0x1f ;  /* 0x0c401f0005087f89 */ /* 0x004ea200000e0000 */
[----:B------:R-:W-:Y:S02]  /*fed0*/  WARPGROUP.DEPBAR.LE gsb0, 0x0 ;  /* 0x00008000000079c5 */ /* 0x000fe40000010000 */
[----:B------:R-:W-:-:S06]  /*fee0*/  WARPGROUP.ARRIVE ;  /* 0x00000000000079c5 */ /* 0x000fcc0000000000 */
[----:B------:R-:W-:Y:S01]  /*fef0*/  QGMMA.64x64x32.F32.E4M3.E4M3 R24, R140, gdesc[UR4], R24, gsb0 ;  /* 0x00e000048c187df3 */ /* 0x000fe20008000818 */
[----:B----4-:R-:W-:-:S01]  /*ff00*/  FADD.FTZ R11, R11, R6 ;  /* 0x000000060b0b7221 */ /* 0x010fc20000010000 */
[----:B------:R-:W-:Y:S01]  /*ff10*/  UIADD3 UR10, UR10, 0x200, URZ ;  /* 0x000002000a0a7890 */ /* 0x000fe2000fffe03f */
[----:B--2---:R-:W-:-:S01]  /*ff20*/  FADD.FTZ R8, R8, R5 ;  /* 0x0000000508087221 */ /* 0x004fc20000010000 */
[----:B------:R-:W-:Y:S02]  /*ff30*/  UMOV UR11, 0xc0000010 ;  /* 0xc0000010000b7882 */ /* 0x000fe40000000000 */
[----:B-1----:R-:W1:Y:S04]  /*ff40*/  SHFL.BFLY PT, R4, R11, 0x1, 0x1f ;  /* 0x0c201f000b047f89 */ /* 0x002e6800000e0000 */
[----:B------:R-:W2:Y:S01]  /*ff50*/  SHFL.BFLY PT, R9, R8, 0x1, 0x1f ;  /* 0x0c201f0008097f89 */ /* 0x000ea200000e0000 */
[----:B------:R-:W-:-:S02]  /*ff60*/  IMAD.MOV.U32 R6, RZ, RZ, RZ ;  /* 0x000000ffff067224 */ /* 0x000fc400078e00ff */
[----:B-1----:R-:W-:Y:S01]  /*ff70*/  FADD.FTZ R12, R11, R4 ;  /* 0x000000040b0c7221 */ /* 0x002fe20000010000 */
        /* <DEDUP_REMOVED lines=22> */
[----:B---3--:R-:W-:Y:S01]  /*100e0*/  FMUL.FTZ R6, R6, R7 ;  /* 0x0000000706067220 */ /* 0x008fe20000410000 */
[----:B------:R-:W-:Y:S02]  /*100f0*/  IMAD.MOV.U32 R4, RZ, RZ, -0x800000 ;  /* 0xff800000ff047424 */ /* 0x000fe400078e00ff */
[----:B------:R-:W-:Y:S01]  /*10100*/  @P2 FFMA.FTZ R5, R8, R3, R9 ;  /* 0x0000000308052223 */ /* 0x000fe20000010009 */
[----:B------:R-:W-:-:S01]  /*10110*/  @P3 FFMA.FTZ R4, R12, R0, R11 ;  /* 0x000000000c043223 */ /* 0x000fc2000001000b */
[----:B----4-:R-:W-:Y:S01]  /*10120*/  FMUL.FTZ R7, R10, R7 ;  /* 0x000000070a077220 */ /* 0x010fe20000410000 */
[----:B------:R-:W-:-:S02]  /*10130*/  WARPGROUP.DEPBAR.LE gsb0, 0x0 ;  /* 0x00008000000079c5 */ /* 0x000fc40000010000 */
[----:B------:R-:W-:Y:S05]  /*10140*/  @!P0 BRA `(.L_x_700) ;  /* 0x0000000000048947 */ /* 0x000fea0003800000 */
[----:B------:R-:W-:Y:S01]  /*10150*/  BPT.TRAP 0x1 ;  /* 0x000000040000795c */ /* 0x000fe20000300000 */
.L_x_700:
[----:B------:R-:W-:Y:S01]  /*10160*/  UIADD3 UR4, UR14, 0x13260, URZ ;  /* 0x000132600e047890 */ /* 0x000fe2000fffe03f */
[-C--:B------:R-:W-:Y:S01]  /*10170*/  FMUL.FTZ R57, R24, R6.reuse ;  /* 0x0000000618397220 */ /* 0x080fe20000410000 */
[----:B------:R-:W-:Y:S01]  /*10180*/  UIADD3 UR38, UR38, 0x1, URZ ;  /* 0x0000000126267890 */ /* 0x000fe2000fffe03f */
[-C--:B------:R-:W-:Y:S01]  /*10190*/  FMUL.FTZ R56, R25, R6.reuse ;  /* 0x0000000619387220 */ /* 0x080fe20000410000 */
[----:B------:R-:W-:Y:S01]  /*101a0*/  UPRMT UR4, UR39, 0x654, UR4 ;  /* 0x0000065427047896 */ /* 0x000fe20008000004 */
[-C--:B------:R-:W-:Y:S01]  /*101b0*/  FMUL.FTZ R28, R28, R6.reuse ;  /* 0x000000061c1c7220 */ /* 0x080fe20000410000 */
[----:B------:R-:W-:Y:S01]  /*101c0*/  UISETP.NE.AND UP0, UPT, UR38, 0x2, UPT ;  /* 0x000000022600788c */ /* 0x000fe2000bf05270 */
[-C--:B------:R-:W-:Y:S01]  /*101d0*/  FMUL.FTZ R29, R29, R6.reuse ;  /* 0x000000061d1d7220 */ /* 0x080fe20000410000 */
[-C--:B------:R-:W-:Y:S01]  /*101e0*/  FMUL.FTZ R21, R32, R6.reuse ;  /* 0x0000000620157220 */ /* 0x080fe20000410000 */
[-C--:B------:R-:W-:Y:S01]  /*101f0*/  FMUL.FTZ R20, R33, R6.reuse ;  /* 0x0000000621147220 */ /* 0x080fe20000410000 */
[-C--:B------:R-:W-:Y:S01]  /*10200*/  FMUL.FTZ R36, R36, R6.reuse ;  /* 0x0000000624247220 */ /* 0x080fe20000410000 */
[-C--:B------:R-:W-:Y:S01]  /*10210*/  FMUL.FTZ R37, R37, R6.reuse ;  /* 0x0000000625257220 */ /* 0x080fe20000410000 */
[-C--:B------:R-:W-:Y:S01]  /*10220*/  FMUL.FTZ R13, R40, R6.reuse ;  /* 0x00000006280d7220 */ /* 0x080fe20000410000 */
[----:B------:R-:W-:Y:S01]  /*10230*/  SYNCS.ARRIVE.TRANS64.RED.A1T0 RZ, [UR4], RZ ;  /* 0x000000ffffff79a7 */ /* 0x000fe20008100404 */
[----:B------:R-:W-:Y:S01]  /*10240*/  USEL UR4, URZ, 0x1, UP0 ;  /* 0x000000013f047887 */ /* 0x000fe20008000000 */
        /* <DEDUP_REMOVED lines=26> */
[----:B------:R-:W-:-:S12]  /*103f0*/  ULOP3.LUT UR37, UR37, UR4, URZ, 0x3c, !UPT ;  /* 0x0000000425257292 */ /* 0x000fd8000f8e3c3f */
.L_x_626:
[----:B------:R-:W1:Y:S08]  /*10400*/  S2UR UR39, SR_CgaCtaId ;  /* 0x00000000002779c3 */ /* 0x000e700000008800 */
[----:B------:R-:W-:Y:S06]  /*10410*/  BAR.SYNC.DEFER_BLOCKING 0x5, 0x200 ;  /* 0x0148000000007b1d */ /* 0x000fec0000010000 */
[----:B------:R-:W-:Y:S01]  /*10420*/  UMOV UR40, 0x400 ;  /* 0x0000040000287882 */ /* 0x000fe20000000000 */
[----:B------:R-:W2:Y:S01]  /*10430*/  S2R R48, SR_TID.X ;  /* 0x0000000000307919 */ /* 0x000ea20000002100 */
[----:B-1----:R-:W-:-:S09]  /*10440*/  ULEA UR40, UR39, UR40, 0x18 ;  /* 0x0000002827287291 */ /* 0x002fd2000f8ec03f */
[----:B------:R-:W1:Y:S01]  /*10450*/  LDS R6, [UR40+0x132d0] ;  /* 0x0132d028ff067984 */ /* 0x000e620008000800 */
[----:B--2---:R-:W-:Y:S01]  /*10460*/  VIADD R22, R48, 0xffffff80 ;  /* 0xffffff8030167836 */ /* 0x004fe20000000000 */
[----:B-1----:R-:W-:Y:S01]  /*10470*/  R2UR UR4, R6 ;  /* 0x00000000060472ca */ /* 0x002fe200000e0000 */
[----:B------:R-:W-:Y:S06]  /*10480*/  BAR.ARV 0x4, 0x200 ;  /* 0x0108000000007b1d */ /* 0x000fec0000002000 */
[----:B------:R-:W-:Y:S08]  /*10490*/  @P0 BRA `(.L_x_701) ;  /* 0x00000008007c0947 */ /* 0x000ff00003800000 */
[----:B------:R-:W-:Y:S01]  /*104a0*/  IMAD.SHL.U32 R6, R48, 0x4, RZ ;  /* 0x0000000430067824 */ /* 0x000fe200078e00ff */
[----:B------:R-:W-:Y:S01]  /*104b0*/  ULDC.64 UR6, c[0x4][0x38] ;  /* 0x01000e0000067ab9 */ /* 0x000fe20000000a00 */
[----:B------:R-:W2:Y:S01]  /*104c0*/  LDL R26, [R1] ;  /* 0x00000000011a7983 */ /* 0x000ea20000100800 */
[----:B------:R-:W-:Y:S02]  /*104d0*/  F2FP.BF16.F32.PACK_AB R11, R46, R11 ;  /* 0x0000000b2e0b723e */ /* 0x000fe400000010ff */
[----:B------:R-:W-:Y:S02]  /*104e0*/  F2FP.BF16.F32.PACK_AB R10, R47, R10 ;  /* 0x0000000a2f0a723e */ /* 0x000fe400000010ff */
[----:B------:R-:W-:Y:S02]  /*104f0*/  F2FP.BF16.F32.PACK_AB R9, R52, R9 ;  /* 0x000000093409723e */ /* 0x000fe400000010ff */
[----:B------:R-:W-:Y:S02]  /*10500*/  F2FP.BF16.F32.PACK_AB R8, R53, R8 ;  /* 0x000000083508723e */ /* 0x000fe400000010ff */
[----:B------:R-:W-:-:S02]  /*10510*/  F2FP.BF16.F32.PACK_AB R13, R44, R13 ;  /* 0x0000000d2c0d723e */ /* 0x000fc400000010ff */
[----:B------:R-:W-:Y:S02]  /*10520*/  F2FP.BF16.F32.PACK_AB R12, R45, R12 ;  /* 0x0000000c2d0c723e */ /* 0x000fe400000010ff */
[----:B------:R-:W-:Y:S02]  /*10530*/  F2FP.BF16.F32.PACK_AB R24, R31, R24 ;  /* 0x000000181f18723e */ /* 0x000fe400000010ff */
[----:B------:R-:W-:Y:S02]  /*10540*/  F2FP.BF16.F32.PACK_AB R3, R54, R3 ;  /* 0x000000033603723e */ /* 0x000fe400000010ff */
[----:B------:R-:W-:Y:S02]  /*10550*/  F2FP.BF16.F32.PACK_AB R0, R55, R0 ;  /* 0x000000003700723e */ /* 0x000fe400000010ff */
[----:B------:R-:W-:Y:S02]  /*10560*/  F2FP.BF16.F32.PACK_AB R28, R28, R57 ;  /* 0x000000391c1c723e */ /* 0x000fe400000010ff */
[----:B------:R-:W-:Y:S01]  /*10570*/  F2FP.BF16.F32.PACK_AB R29, R29, R56 ;  /* 0x000000381d1d723e */ /* 0x000fe200000010ff */
[----:B------:R-:W-:Y:S01]  /*10580*/  USHF.R.S32.HI UR5, URZ, 0x1f, UR43 ;  /* 0x0000001f3f057899 */ /* 0x000fe2000801142b */
[----:B------:R-:W-:Y:S01]  /*10590*/  LOP3.LUT R6, R6, 0xc, RZ, 0xc0, !PT ;  /* 0x0000000c06067812 */ /* 0x000fe200078ec0ff */
[----:B------:R-:W1:Y:S01]  /*105a0*/  LDC.64 R46, c[0x0][0xb78] ;  /* 0x0002de00ff2e7b82 */ /* 0x000e620000000a00 */
[----:B------:R-:W-:-:S07]  /*105b0*/  ULDC.64 UR8, c[0x0][0xb70] ;  /* 0x0002dc0000087ab9 */ /* 0x000fce0000000a00 */
[----:B------:R-:W-:Y:S01]  /*105c0*/  BAR.SYNC.DEFER_BLOCKING 0x1, 0x180 ;  /* 0x0046000000007b1d */ /* 0x000fe20000010000 */
[----:B------:R-:W-:-:S05]  /*105d0*/  IADD3 R6, P0, R6, UR6, RZ ;  /* 0x0000000606067c10 */ /* 0x000fca000ff1e0ff */
[----:B------:R-:W-:-:S05]  /*105e0*/  IMAD.X R7, RZ, RZ, UR7, P0 ;  /* 0x00000007ff077e24 */ /* 0x000fca00080e06ff */
[----:B------:R3:W4:Y:S01]  /*105f0*/  LDG.E.CONSTANT R18, desc[UR50][R6.64] ;  /* 0x0000003206127981 */ /* 0x000722000c1e9900 */
[----:B------:R-:W-:Y:S01]  /*10600*/  UIMAD UR5, UR5, UR8, URZ ;  /* 0x00000008050572a4 */ /* 0x000fe2000f8e023f */
[----:B------:R-:W-:Y:S01]  /*10610*/  F2FP.BF16.F32.PACK_AB R25, R30, R25 ;  /* 0x000000191e19723e */ /* 0x000fe200000010ff */
[----:B------:R-:W-:Y:S01]  /*10620*/  UIMAD.WIDE.U32 UR6, UR43, UR8, URZ ;  /* 0x000000082b0672a5 */ /* 0x000fe2000f8e003f */
[----:B------:R-:W-:Y:S01]  /*10630*/  F2FP.BF16.F32.PACK_AB R21, R36, R21 ;  /* 0x000000152415723e */ /* 0x000fe200000010ff */
[----:B------:R-:W-:Y:S01]  /*10640*/  UIMAD UR5, UR43, UR9, UR5 ;  /* 0x000000092b0572a4 */ /* 0x000fe2000f8e0205 */
[----:B------:R-:W-:Y:S02]  /*10650*/  F2FP.BF16.F32.PACK_AB R20, R37, R20 ;  /* 0x000000142514723e */ /* 0x000fe400000010ff */
[----:B------:R-:W-:Y:S01]  /*10660*/  F2FP.BF16.F32.PACK_AB R15, R38, R15 ;  /* 0x0000000f260f723e */ /* 0x000fe200000010ff */
[----:B------:R-:W-:Y:S01]  /*10670*/  UIADD3 UR5, UR7, UR5, URZ ;  /* 0x0000000507057290 */ /* 0x000fe2000fffe03f */
[----:B---3--:R-:W-:-:S02]  /*10680*/  LOP3.LUT P0, R6, R48, 0x3, RZ, 0xc0, !PT ;  /* 0x0000000330067812 */ /* 0x008fc4000780c0ff */
[----:B------:R-:W-:Y:S02]  /*10690*/  IADD3 R7, P1, R156, 0x20, RZ ;  /* 0x000000209c077810 */ /* 0x000fe40007f3e0ff */
[----:B------:R-:W-:Y:S02]  /*106a0*/  ISETP.EQ.OR P0, PT, R6, 0x3, !P0 ;  /* 0x000000030600780c */ /* 0x000fe40004702670 */
[----:B------:R-:W-:Y:S02]  /*106b0*/  LOP3.LUT R6, R7, 0x380, RZ, 0xc0, !PT ;  /* 0x0000038007067812 */ /* 0x000fe400078ec0ff */
[----:B------:R-:W-:Y:S02]  /*106c0*/  SEL R33, R9, R8, P0 ;  /* 0x0000000809217207 */ /* 0x000fe40000000000 */
[----:B------:R-:W-:Y:S02]  /*106d0*/  SEL R35, R8, R9, P0 ;  /* 0x0000000908237207 */ /* 0x000fe40000000000 */
[----:B------:R-:W-:-:S02]  /*106e0*/  SEL R41, R11, R10, P0 ;  /* 0x0000000a0b297207 */ /* 0x000fc40000000000 */
[----:B------:R-:W-:Y:S02]  /*106f0*/  SEL R43, R10, R11, P0 ;  /* 0x0000000b0a2b7207 */ /* 0x000fe40000000000 */
[----:B------:R-:W-:Y:S02]  /*10700*/  IADD3 R9, P3, R156, 0x40, RZ ;  /* 0x000000409c097810 */ /* 0x000fe40007f7e0ff */
[----:B------:R-:W-:Y:S02]  /*10710*/  SHF.R.U64 R10, R6, 0x3, RZ ;  /* 0x00000003060a7819 */ /* 0x000fe400000012ff */
[----:B------:R-:W-:Y:S02]  /*10720*/  SEL R27, R13, R12, P0 ;  /* 0x0000000c0d1b7207 */ /* 0x000fe40000000000 */
[----:B------:R-:W-:Y:S02]  /*10730*/  SEL R31, R12, R13, P0 ;  /* 0x0000000d0c1f7207 */ /* 0x000fe40000000000 */
[----:B------:R-:W-:-:S02]  /*10740*/  LOP3.LUT R8, R9, 0x380, RZ, 0xc0, !PT ;  /* 0x0000038009087812 */ /* 0x000fc400078ec0ff */
[----:B------:R-:W-:Y:S02]  /*10750*/  LOP3.LUT R10, R10, R7, RZ, 0x3c, !PT ;  /* 0x000000070a0a7212 */ /* 0x000fe400078e3cff */
[----:B------:R-:W-:Y:S02]  /*10760*/  LOP3.LUT R13, R156, 0x380, RZ, 0xc0, !PT ;  /* 0x000003809c0d7812 */ /* 0x000fe400078ec0ff */
[----:B------:R-:W-:Y:S02]  /*10770*/  SHF.R.S32.HI R7, RZ, 0x1f, R22 ;  /* 0x0000001fff077819 */ /* 0x000fe40000011416 */
[----:B------:R-:W-:Y:S02]  /*10780*/  SEL R45, R3, R0, P0 ;  /* 0x00000000032d7207 */ /* 0x000fe40000000000 */
[----:B------:R-:W-:Y:S02]  /*10790*/  SEL R3, R0, R3, P0 ;  /* 0x0000000300037207 */ /* 0x000fe40000000000 */
[----:B------:R-:W-:-:S02]  /*107a0*/  SHF.R.U64 R8, R8, 0x3, RZ ;  /* 0x0000000308087819 */ /* 0x000fc400000012ff */
[----:B------:R-:W-:Y:S02]  /*107b0*/  SHF.R.U64 R13, R13, 0x3, RZ ;  /* 0x000000030d0d7819 */ /* 0x000fe400000012ff */
[----:B------:R-:W-:Y:S02]  /*107c0*/  LEA.HI R0, R7, R22, RZ, 0x7 ;  /* 0x0000001607007211 */ /* 0x000fe400078f38ff */
[----:B------:R-:W-:Y:S02]  /*107d0*/  IADD3 R11, P2, R156, 0x60, RZ ;  /* 0x000000609c0b7810 */ /* 0x000fe40007f5e0ff */
[----:B------:R-:W-:Y:S02]  /*107e0*/  LOP3.LUT R8, R8, R9, RZ, 0x3c, !PT ;  /* 0x0000000908087212 */ /* 0x000fe400078e3cff */
[----:B------:R-:W-:Y:S01]  /*107f0*/  LOP3.LUT R12, R13, R156, RZ, 0x3c, !PT ;  /* 0x0000009c0d0c7212 */ /* 0x000fe200078e3cff */
[----:B------:R-:W-:Y:S01]  /*10800*/  IMAD.MOV.U32 R13, RZ, RZ, R157 ;  /* 0x000000ffff0d7224 */ /* 0x000fe200078e009d */
[----:B------:R-:W-:-:S02]  /*10810*/  SEL R19, R28, R29, P0 ;  /* 0x0000001d1c137207 */ /* 0x000fc40000000000 */
[----:B------:R-:W-:Y:S02]  /*10820*/  LOP3.LUT R9, R0, 0xffffff80, RZ, 0xc0, !PT ;  /* 0xffffff8000097812 */ /* 0x000fe400078ec0ff */
[----:B------:R-:W-:Y:S02]  /*10830*/  SEL R29, R29, R28, P0 ;  /* 0x0000001c1d1d7207 */ /* 0x000fe40000000000 */
[----:B------:R-:W-:Y:S01]  /*10840*/  LOP3.LUT R6, R11, 0x380, RZ, 0xc0, !PT ;  /* 0x000003800b067812 */ /* 0x000fe200078ec0ff */
[----:B------:R-:W-:Y:S01]  /*10850*/  IMAD.IADD R9, R22, 0x1, -R9 ;  /* 0x0000000116097824 */ /* 0x000fe200078e0a09 */
[----:B------:R-:W-:Y:S02]  /*10860*/  MOV R40, R12 ;  /* 0x0000000c00287202 */ /* 0x000fe40000000f00 */
[----:B------:R-:W-:Y:S02]  /*10870*/  SHF.R.U64 R6, R6, 0x3, RZ ;  /* 0x0000000306067819 */ /* 0x000fe400000012ff */
[----:B------:R-:W-:-:S02]  /*10880*/  F2FP.BF16.F32.PACK_AB R14, R39, R14 ;  /* 0x0000000e270e723e */ /* 0x000fc400000010ff */
[----:B------:R-:W-:Y:S01]  /*10890*/  LOP3.LUT R6, R6, R11, RZ, 0x3c, !PT ;  /* 0x0000000b06067212 */ /* 0x000fe200078e3cff */
[----:B------:R-:W-:Y:S01]  /*108a0*/  IMAD.X R11, RZ, RZ, R157, P1 ;  /* 0x000000ffff0b7224 */ /* 0x000fe200008e069d */
[----:B------:R-:W-:Y:S02]  /*108b0*/  SEL R23, R21, R20, P0 ;  /* 0x0000001415177207 */ /* 0x000fe40000000000 */
[----:B------:R-:W-:Y:S02]  /*108c0*/  SEL R37, R25, R24, P0 ;  /* 0x0000001819257207 */ /* 0x000fe40000000000 */
[----:B------:R-:W-:Y:S02]  /*108d0*/  SEL R21, R20, R21, P0 ;  /* 0x0000001514157207 */ /* 0x000fe40000000000 */
[----:B------:R-:W-:Y:S02]  /*108e0*/  SEL R25, R24, R25, P0 ;  /* 0x0000001918197207 */ /* 0x000fe40000000000 */
[----:B------:R-:W-:-:S02]  /*108f0*/  SEL R39, R15, R14, P0 ;  /* 0x0000000e0f277207 */ /* 0x000fc40000000000 */
[----:B------:R-:W-:Y:S02]  /*10900*/  SEL R15, R14, R15, P0 ;  /* 0x0000000f0e0f7207 */ /* 0x000fe40000000000 */
[----:B------:R-:W-:Y:S01]  /*10910*/  MOV R38, R10 ;  /* 0x0000000a00267202 */ /* 0x000fe20000000f00 */
[----:B------:R-:W-:Y:S01]  /*10920*/  IMAD.U32 R11, RZ, RZ, UR7 ;  /* 0x00000007ff0b7e24 */ /* 0x000fe2000f8e00ff */
[----:B------:R-:W-:Y:S01]  /*10930*/  LEA.HI R42, R7, R22, RZ, 0x5 ;  /* 0x00000016072a7211 */ /* 0x000fe200078f28ff */
[----:B------:R-:W-:Y:S01]  /*10940*/  IMAD.U32 R11, RZ, RZ, UR5 ;  /* 0x00000005ff0b7e24 */ /* 0x000fe2000f8e00ff */
[----:B------:R-:W-:Y:S01]  /*10950*/  USHF.R.S32.HI UR5, URZ, 0x1f, UR44 ;  /* 0x0000001f3f057899 */ /* 0x000fe2000801142c */
[--C-:B------:R-:W-:Y:S01]  /*10960*/  IMAD.X R7, RZ, RZ, R157.reuse, P2 ;  /* 0x000000ffff077224 */ /* 0x100fe200010e069d */
[----:B------:R-:W-:Y:S01]  /*10970*/  LOP3.LUT P1, RZ, R9, 0x3, RZ, 0xc0, !PT ;  /* 0x0000000309ff7812 */ /* 0x000fe2000782c0ff */
[----:B------:R-:W-:Y:S01]  /*10980*/  IMAD.X R9, RZ, RZ, R157, P3 ;  /* 0x000000ffff097224 */ /* 0x000fe200018e069d */
[----:B------:R-:W-:Y:S01]  /*10990*/  SHF.R.S32.HI R42, RZ, 0x5, R42 ;  /* 0x00000005ff2a7819 */ /* 0x000fe2000001142a */
[----:B------:R-:W-:Y:S01]  /*109a0*/  IMAD.U32 R10, RZ, RZ, UR6 ;  /* 0x00000006ff0a7e24 */ /* 0x000fe2000f8e00ff */
[----:B------:R-:W-:Y:S01]  /*109b0*/  MOV R34, R6 ;  /* 0x0000000600227202 */ /* 0x000fe20000000f00 */
[----:B-1----:R-:W-:Y:S01]  /*109c0*/  IMAD R6, R46, UR5, RZ ;  /* 0x000000052e067c24 */ /* 0x002fe2000f8e02ff */
[----:B------:R-:W-:Y:S01]  /*109d0*/  MOV R36, R8 ;  /* 0x0000000800247202 */ /* 0x000fe20000000f00 */
[----:B------:R-:W-:Y:S01]  /*109e0*/  ULDC UR5, c[0x0][0xa88] ;  /* 0x0002a20000057ab9 */ /* 0x000fe20000000800 */
[----:B------:R-:W-:Y:S01]  /*109f0*/  ULDC.64 UR6, c[0x0][0xb40] ;  /* 0x0002d00000067ab9 */ /* 0x000fe20000000a00 */
[----:B----4-:R-:W-:Y:S01]  /*10a00*/  LOP3.LUT R0, R18, 0x2, RZ, 0x3c, !PT ;  /* 0x0000000212007812 */ /* 0x010fe200078e3cff */
[----:B------:R-:W-:Y:S04]  /*10a10*/  SHFL.IDX PT, R19, R19, R18, 0x1c1f ;  /* 0x001c1f1213137589 */ /* 0x000fe800000e0000 */
[----:B------:R-:W1:Y:S04]  /*10a20*/  SHFL.IDX PT, R12, R29, R0, 0x1c1f ;  /* 0x001c1f001d0c7589 */ /* 0x000e6800000e0000 */
[----:B------:R-:W-:Y:S04]  /*10a30*/  SHFL.IDX PT, R37, R37, R18, 0x1c1f ;  /* 0x001c1f1225257589 */ /* 0x000fe800000e0000 */
[----:B------:R3:W4:Y:S04]  /*10a40*/  SHFL.IDX PT, R24, R25, R0, 0x1c1f ;  /* 0x001c1f0019187589 */ /* 0x00072800000e0000 */
[----:B------:R-:W-:Y:S04]  /*10a50*/  SHFL.IDX PT, R23, R23, R18, 0x1c1f ;  /* 0x001c1f1217177589 */ /* 0x000fe800000e0000 */
[----:B------:R-:W5:Y:S01]  /*10a60*/  SHFL.IDX PT, R14, R21, R0, 0x1c1f ;  /* 0x001c1f00150e7589 */ /* 0x000f6200000e0000 */
[----:B---3--:R-:W-:-:S03]  /*10a70*/  IMAD R25, R47, UR44, R6 ;  /* 0x0000002c2f197c24 */ /* 0x008fc6000f8e0206 */
[----:B------:R-:W-:Y:S01]  /*10a80*/  SHFL.IDX PT, R27, R27, R18, 0x1c1f ;  /* 0x001c1f121b1b7589 */ /* 0x000fe200000e0000 */
[----:B------:R-:W-:-:S03]  /*10a90*/  IMAD.WIDE.U32 R6, R46, UR44, R10 ;  /* 0x0000002c2e067c25 */ /* 0x000fc6000f8e000a */
[----:B------:R-:W-:Y:S01]  /*10aa0*/  SHFL.IDX PT, R39, R39, R18, 0x1c1f ;  /* 0x001c1f1227277589 */ /* 0x000fe200000e0000 */
[----:B-1----:R-:W-:Y:S02]  /*10ab0*/  SEL R8, R19, R12, P0 ;  /* 0x0000000c13087207 */ /* 0x002fe40000000000 */
[----:B------:R-:W-:Y:S01]  /*10ac0*/  SEL R10, R12, R19, P0 ;  /* 0x000000130c0a7207 */ /* 0x000fe20000000000 */
[----:B------:R-:W1:Y:S01]  /*10ad0*/  SHFL.IDX PT, R20, R31, R0, 0x1c1f ;  /* 0x001c1f001f147589 */ /* 0x000e6200000e0000 */
[----:B--2---:R-:W-:-:S03]  /*10ae0*/  VIADD R19, R26, UR42 ;  /* 0x0000002a1a137c36 */ /* 0x004fc60008000000 */
[----:B------:R-:W2:Y:S01]  /*10af0*/  SHFL.IDX PT, R28, R15, R0, 0x1c1f ;  /* 0x001c1f000f1c7589 */ /* 0x000ea200000e0000 */
[C---:B------:R-:W-:Y:S01]  /*10b00*/  VIADD R12, R19.reuse, 0x8 ;  /* 0x00000008130c7836 */ /* 0x040fe20000000000 */
[----:B------:R-:W-:Y:S02]  /*10b10*/  SHF.R.S32.HI R13, RZ, 0x1f, R19 ;  /* 0x0000001fff0d7819 */ /* 0x000fe40000011413 */
[----:B------:R-:W-:Y:S01]  /*10b20*/  SHFL.IDX PT, R33, R33, R18, 0x1c1f ;  /* 0x001c1f1221217589 */ /* 0x000fe200000e0000 */
[----:B------:R-:W-:Y:S02]  /*10b30*/  ISETP.GE.OR P2, PT, R19, UR5, P1 ;  /* 0x0000000513007c0c */ /* 0x000fe40008f46670 */
[----:B------:R-:W-:Y:S01]  /*10b40*/  ISETP.GE.OR P1, PT, R12, UR5, P1 ;  /* 0x000000050c007c0c */ /* 0x000fe20008f26670 */
[----:B------:R-:W-:Y:S01]  /*10b50*/  SHFL.IDX PT, R41, R41, R18, 0x1c1f ;  /* 0x001c1f1229297589 */ /* 0x000fe200000e0000 */
[----:B----4-:R-:W-:Y:S02]  /*10b60*/  SEL R9, R37, R24, P0 ;  /* 0x0000001825097207 */ /* 0x010fe40000000000 */
[----:B------:R-:W-:Y:S01]  /*10b70*/  SEL R11, R24, R37, P0 ;  /* 0x00000025180b7207 */ /* 0x000fe20000000000 */
[----:B------:R-:W3:Y:S01]  /*10b80*/  SHFL.IDX PT, R22, R35, R0, 0x1c1f ;  /* 0x001c1f0023167589 */ /* 0x000ee200000e0000 */
[----:B-----5:R-:W-:-:S02]  /*10b90*/  SEL R12, R23, R14, P0 ;  /* 0x0000000e170c7207 */ /* 0x020fc40000000000 */
[----:B------:R-:W-:Y:S01]  /*10ba0*/  SEL R14, R14, R23, P0 ;  /* 0x000000170e0e7207 */ /* 0x000fe20000000000 */
[----:B------:R-:W4:Y:S04]  /*10bb0*/  SHFL.IDX PT, R30, R43, R0, 0x1c1f ;  /* 0x001c1f002b1e7589 */ /* 0x000f2800000e0000 */
[----:B------:R-:W-:Y:S01]  /*10bc0*/  SHFL.IDX PT, R45, R45, R18, 0x1c1f ;  /* 0x001c1f122d2d7589 */ /* 0x000fe200000e0000 */
[----:B-1----:R-:W-:Y:S02]  /*10bd0*/  SEL R24, R27, R20, P0 ;  /* 0x000000141b187207 */ /* 0x002fe40000000000 */
[----:B------:R-:W-:Y:S01]  /*10be0*/  SEL R26, R20, R27, P0 ;  /* 0x0000001b141a7207 */ /* 0x000fe20000000000 */
[----:B------:R1:W5:Y:S01]  /*10bf0*/  SHFL.IDX PT, R32, R3, R0, 0x1c1f ;  /* 0x001c1f0003207589 */ /* 0x00036200000e0000 */
[----:B--2---:R-:W-:-:S03]  /*10c00*/  SEL R15, R28, R39, P0 ;  /* 0x000000271c0f7207 */ /* 0x004fc60000000000 */
[----:B------:R-:W-:Y:S01]  /*10c10*/  STSM.16.M88.4 [R40], R8 ;  /* 0x0000000828007844 */ /* 0x000fe20000000200 */
[----:B-1----:R-:W-:Y:S02]  /*10c20*/  IADD3 R0, P3, R19, R6, RZ ;  /* 0x0000000613007210 */ /* 0x002fe40007f7e0ff */
[----:B---3--:R-:W-:Y:S02]  /*10c30*/  SEL R20, R33, R22, P0 ;  /* 0x0000001621147207 */ /* 0x008fe40000000000 */
[----:B------:R-:W-:Y:S02]  /*10c40*/  IADD3.X R7, R13, R7, R25, P3, !PT ;  /* 0x000000070d077210 */ /* 0x000fe40001ffe419 */
[----:B------:R-:W-:Y:S02]  /*10c50*/  SEL R13, R39, R28, P0 ;  /* 0x0000001c270d7207 */ /* 0x000fe40000000000 */
[----:B----4-:R-:W-:Y:S02]  /*10c60*/  SEL R25, R41, R30, P0 ;  /* 0x0000001e29197207 */ /* 0x010fe40000000000 */
[----:B------:R-:W-:Y:S01]  /*10c70*/  SEL R27, R30, R41, P0 ;  /* 0x000000291e1b7207 */ /* 0x000fe20000000000 */
[----:B------:R-:W-:Y:S01]  /*10c80*/  STSM.16.M88.4 [R38], R12 ;  /* 0x0000000c26007844 */ /* 0x000fe20000000200 */
[----:B------:R-:W-:-:S02]  /*10c90*/  SEL R22, R22, R33, P0 ;  /* 0x0000002116167207 */ /* 0x000fc40000000000 */
[----:B-----5:R-:W-:Y:S01]  /*10ca0*/  SEL R21, R45, R32, P0 ;  /* 0x000000202d157207 */ /* 0x020fe20000000000 */
[----:B------:R-:W-:Y:S01]  /*10cb0*/  STSM.16.M88.4 [R36], R24 ;  /* 0x0000001824007844 */ /* 0x000fe20000000200 */
[----:B------:R-:W-:Y:S02]  /*10cc0*/  SEL R23, R32, R45, P0 ;  /* 0x0000002d20177207 */ /* 0x000fe40000000000 */
[----:B------:R-:W-:-:S03]  /*10cd0*/  LEA R6, P3, R0, UR6, 0x2 ;  /* 0x0000000600067c11 */ /* 0x000fc6000f8610ff */
[----:B------:R-:W-:Y:S01]  /*10ce0*/  STSM.16.M88.4 [R34], R20 ;  /* 0x0000001422007844 */ /* 0x000fe20000000200 */
[----:B------:R-:W-:Y:S01]  /*10cf0*/  LEA.HI.X R7, R0, UR7, R7, 0x2, P3 ;  /* 0x0000000700077c11 */ /* 0x000fe200098f1407 */
[----:B------:R1:W-:Y:S06]  /*10d00*/  MEMBAR.ALL.CTA ;  /* 0x0000000000007992 */ /* 0x0003ec0000008000 */
[----:B-1----:R-:W1:Y:S04]  /*10d10*/  FENCE.VIEW.ASYNC.S ;  /* 0x00000000000073c6 */ /* 0x002e680000000000 */
[----:B-1----:R-:W1:Y:S01]  /*10d20*/  SHFL.IDX PT, R0, R42, RZ, 0x1f ;  /* 0x00001fff2a007589 */ /* 0x002e6200000e0000 */
[----:B------:R-:W-:Y:S06]  /*10d30*/  BAR.ARV 0x1, 0x1a0 ;  /* 0x0046800000007b1d */ /* 0x000fec0000002000 */
[----:B-1----:R-:W-:Y:S01]  /*10d40*/  ISETP.NE.AND P0, PT, R0, 0xb, PT ;  /* 0x0000000b0000780c */ /* 0x002fe20003f05270 */
[----:B------:R1:W-:Y:S04]  /*10d50*/  @!P2 STG.E desc[UR50][R6.64], R5 ;  /* 0x000000050600a986 */ /* 0x0003e8000c101932 */
[----:B------:R1:W-:Y:S08]  /*10d60*/  @!P1 STG.E desc[UR50][R6.64+0x20], R4 ;  /* 0x0000200406009986 */ /* 0x0003f0000c101932 */
[----:B------:R-:W-:Y:S05]  /*10d70*/  @P0 BRA `(.L_x_702) ;  /* 0x0000000800280947 */ /* 0x000fea0003800000 */
[----:B------:R-:W-:Y:S01]  /*10d80*/  BAR.SYNC.DEFER_BLOCKING 0x1, 0x1a0 ;  /* 0x0046800000007b1d */ /* 0x000fe20000010000 */
[----:B------:R-:W-:-:S05]  /*10d90*/  ELECT P0, URZ, PT ;  /* 0x00000000003f782f */ /* 0x000fca0003800000 */
[----:B------:R-:W-:Y:S08]  /*10da0*/  BSSY B0, `(.L_x_703) ;  /* 0x000000d000007945 */ /* 0x000ff00003800000 */
[----:B------:R-:W-:Y:S05]  /*10db0*/  @!P0 BRA `(.L_x_704) ;  /* 0x00000000002c8947 */ /* 0x000fea0003800000 */
[----:B------:R-:W-:Y:S01]  /*10dc0*/  ULDC.64 UR6, c[0x0][0x198] ;  /* 0x0000660000067ab9 */ /* 0x000fe20000000a00 */
[----:B------:R-:W-:Y:S01]  /*10dd0*/  UMOV UR41, URZ ;  /* 0x0000003f00297c82 */ /* 0x000fe20008000000 */
[----:B------:R-:W-:Y:S01]  /*10de0*/  UIADD3 UR6, UP0, UR6, 0x9f0, URZ ;  /* 0x000009f006067890 */ /* 0x000fe2000ff1e03f */
[----:B------:R-:W-:Y:S01]  /*10df0*/  UMOV UR45, URZ ;  /* 0x0000003f002d7c82 */ /* 0x000fe20008000000 */
[----:B------:R-:W-:Y:S02]  /*10e00*/  UIADD3 UR5, UR40, 0x13220, URZ ;  /* 0x0001322028057890 */ /* 0x000fe4000fffe03f */
[----:B------:R-:W-:Y:S02]  /*10e10*/  UIADD3.X UR7, URZ, UR7, URZ, UP0, !UPT ;  /* 0x000000073f077290 */ /* 0x000fe400087fe43f */
[----:B------:R-:W-:-:S07]  /*10e20*/  UPRMT UR5, URZ, 0x654, UR5 ;  /* 0x000006543f057896 */ /* 0x000fce0008000005 */
[----:B------:R2:W-:Y:S01]  /*10e30*/  UTMASTG.5D [UR40], [UR6] ;  /* 0x00000028060073b5 */ /* 0x0005e20008020000 */
[----:B------:R0:W-:Y:S01]  /*10e40*/  UTMACMDFLUSH ;  /* 0x00000000000079b7 */ /* 0x0001e20000000000 */
[----:B------:R-:W-:-:S04]  /*10e50*/  DEPBAR.LE SB0, 0x0 ;  /* 0x000080000000791a */ /* 0x000fc80000000000 */
[----:B--2---:R-:W-:Y:S01]  /*10e60*/  SYNCS.ARRIVE.TRANS64.RED.A1T0 RZ, [UR5], RZ ;  /* 0x000000ffffff79a7 */ /* 0x004fe20008100405 */
.L_x_704:
[----:B------:R-:W-:Y:S05]  /*10e70*/  BSYNC B0 ;  /* 0x0000000000007941 */ /* 0x000fea0003800000 */
.L_x_703:
[----:B------:R-:W-:Y:S05]  /*10e80*/  BRA `(.L_x_702) ;  /* 0x0000000400e47947 */ /* 0x000fea0003800000 */
.L_x_701:
[----:B------:R-:W1:Y:S01]  /*10e90*/  LDC.64 R12, c[0x0][0xae0] ;  /* 0x0002b800ff0c7b82 */ /* 0x000e620000000a00 */
[----:B------:R-:W-:Y:S01]  /*10ea0*/  SHF.R.S32.HI R3, RZ, 0x1f, R22 ;  /* 0x0000001fff037819 */ /* 0x000fe20000011416 */
[----:B------:R-:W-:Y:S01]  /*10eb0*/  USHF.R.S32.HI UR5, URZ, 0x1f, UR43 ;  /* 0x0000001f3f057899 */ /* 0x000fe2000801142b */
[----:B------:R-:W-:Y:S01]  /*10ec0*/  ISETP.GT.AND P0, PT, R22, 0xbf, PT ;  /* 0x000000bf1600780c */ /* 0x000fe20003f04270 */
[----:B------:R-:W-:Y:S01]  /*10ed0*/  USHF.R.S32.HI UR6, URZ, 0x1f, UR44 ;  /* 0x0000001f3f067899 */ /* 0x000fe2000801142c */
[----:B------:R-:W-:Y:S01]  /*10ee0*/  LEA.HI R23, R3, R22, RZ, 0x3 ;  /* 0x0000001603177211 */ /* 0x000fe200078f18ff */
[----:B------:R-:W-:Y:S02]  /*10ef0*/  BSSY B0, `(.L_x_705) ;  /* 0x000001f000007945 */ /* 0x000fe40003800000 */
[----:B------:R-:W2:Y:S01]  /*10f00*/  LDC R11, c[0x0][0xdac] ;  /* 0x00036b00ff0b7b82 */ /* 0x000ea20000000800 */
[----:B------:R-:W-:-:S05]  /*10f10*/  LOP3.LUT R3, R23, 0x1ffffff8, RZ, 0xc0, !PT ;  /* 0x1ffffff817037812 */ /* 0x000fca00078ec0ff */
[----:B------:R-:W-:Y:S02]  /*10f20*/  IMAD.IADD R3, R22, 0x1, -R3 ;  /* 0x0000000116037824 */ /* 0x000fe400078e0a03 */
[----:B------:R-:W3:Y:S02]  /*10f30*/  LDC.64 R20, c[0x0][0xa88] ;  /* 0x0002a200ff147b82 */ /* 0x000ee40000000a00 */
[----:B------:R-:W-:-:S05]  /*10f40*/  IMAD.SHL.U32 R8, R3, 0x8, RZ ;  /* 0x0000000803087824 */ /* 0x000fca00078e00ff */
[----:B------:R-:W-:Y:S01]  /*10f50*/  SHF.R.S32.HI R9, RZ, 0x1f, R8 ;  /* 0x0000001fff097819 */ /* 0x000fe20000011408 */
[----:B------:R-:W4:Y:S01]  /*10f60*/  LDC.64 R14, c[0x0][0xae8] ;  /* 0x0002ba00ff0e7b82 */ /* 0x000f220000000a00 */
[----:B-1----:R-:W-:Y:S01]  /*10f70*/  IMAD R10, R12, UR5, RZ ;  /* 0x000000050c0a7c24 */ /* 0x002fe2000f8e02ff */
[----:B------:R-:W-:Y:S06]  /*10f80*/  @P0 BRA `(.L_x_706) ;  /* 0x0000000000540947 */ /* 0x000fec0003800000 */
[----:B------:R-:W-:Y:S01]  /*10f90*/  IMAD.U32 R4, RZ, RZ, UR42 ;  /* 0x0000002aff047e24 */ /* 0x000fe2000f8e00ff */
[----:B------:R-:W-:-:S04]  /*10fa0*/  ULDC UR7, c[0x0][0xa88] ;  /* 0x0002a20000077ab9 */ /* 0x000fc80000000800 */
[----:B------:R-:W-:-:S04]  /*10fb0*/  IADD3 R4, R4, -0x80, R48 ;  /* 0xffffff8004047810 */ /* 0x000fc80007ffe030 */
[----:B------:R-:W-:-:S13]  /*10fc0*/  ISETP.GE.AND P0, PT, R4, UR7, PT ;  /* 0x0000000704007c0c */ /* 0x000fda000bf06270 */
[----:B------:R-:W-:Y:S05]  /*10fd0*/  @P0 BRA `(.L_x_706) ;  /* 0x0000000000400947 */ /* 0x000fea0003800000 */
[----:B------:R-:W1:Y:S01]  /*10fe0*/  LDC.64 R6, c[0x0][0xb70] ;  /* 0x0002dc00ff067b82 */ /* 0x000e620000000a00 */
[----:B------:R-:W-:Y:S01]  /*10ff0*/  SHF.R.S32.HI R5, RZ, 0x1f, R4 ;  /* 0x0000001fff057819 */ /* 0x000fe20000011404 */
[----:B------:R-:W-:-:S06]  /*11000*/  ULDC.64 UR8, c[0x0][0xb40] ;  /* 0x0002d00000087ab9 */ /* 0x000fcc0000000a00 */
[----:B------:R-:W5:Y:S01]  /*11010*/  LDC.64 R18, c[0x0][0xb78] ;  /* 0x0002de00ff127b82 */ /* 0x000f620000000a00 */
[C---:B-1----:R-:W-:Y:S02]  /*11020*/  IMAD R0, R6.reuse, UR5, RZ ;  /* 0x0000000506007c24 */ /* 0x042fe4000f8e02ff */
[----:B------:R-:W-:-:S04]  /*11030*/  IMAD.WIDE.U32 R4, R6, UR43, R4 ;  /* 0x0000002b06047c25 */ /* 0x000fc8000f8e0004 */
[----:B------:R-:W-:Y:S02]  /*11040*/  IMAD R3, R7, UR43, R0 ;  /* 0x0000002b07037c24 */ /* 0x000fe4000f8e0200 */
[C---:B-----5:R-:W-:Y:S02]  /*11050*/  IMAD R0, R18.reuse, UR6, RZ ;  /* 0x0000000612007c24 */ /* 0x060fe4000f8e02ff */
[----:B------:R-:W-:Y:S02]  /*11060*/  IMAD.IADD R5, R5, 0x1, R3 ;  /* 0x0000000105057824 */ /* 0x000fe400078e0203 */
[----:B------:R-:W-:Y:S02]  /*11070*/  IMAD R3, R19, UR44, R0 ;  /* 0x0000002c13037c24 */ /* 0x000fe4000f8e0200 */
[----:B------:R-:W-:-:S04]  /*11080*/  IMAD.WIDE.U32 R4, R18, UR44, R4 ;  /* 0x0000002c12047c25 */ /* 0x000fc8000f8e0004 */
[----:B------:R-:W-:Y:S01]  /*11090*/  IMAD.IADD R3, R5, 0x1, R3 ;  /* 0x0000000105037824 */ /* 0x000fe200078e0203 */
[----:B------:R-:W-:-:S04]  /*110a0*/  LEA R6, P0, R4, UR8, 0x2 ;  /* 0x0000000804067c11 */ /* 0x000fc8000f8010ff */
[----:B------:R-:W-:Y:S01]  /*110b0*/  LEA.HI.X R7, R4, UR9, R3, 0x2, P0 ;  /* 0x0000000904077c11 */ /* 0x000fe200080f1403 */
[----:B------:R-:W-:-:S05]  /*110c0*/  IMAD.MOV.U32 R3, RZ, RZ, -0x800000 ;  /* 0xff800000ff037424 */ /* 0x000fca00078e00ff */
[----:B------:R1:W-:Y:S03]  /*110d0*/  STG.E desc[UR50][R6.64], R3 ;  /* 0x0000000306007986 */ /* 0x0003e6000c101932 */
.L_x_706:
[----:B------:R-:W-:Y:S05]  /*110e0*/  BSYNC B0 ;  /* 0x0000000000007941 */ /* 0x000fea0003800000 */
.L_x_705:
[----:B------:R-:W-:Y:S01]  /*110f0*/  ULOP3.LUT UR49, URZ, UR49, URZ, 0x33, !UPT ;  /* 0x000000313f317292 */ /* 0x000fe2000f8e333f */
[----:B-1----:R-:W-:Y:S01]  /*11100*/  IMAD R3, R13, UR43, R10 ;  /* 0x0000002b0d037c24 */ /* 0x002fe2000f8e020a */
[----:B------:R-:W-:Y:S01]  /*11110*/  SHF.R.S32.HI R4, RZ, 0x3, R23 ;  /* 0x00000003ff047819 */ /* 0x000fe20000011417 */
[----:B------:R-:W-:Y:S01]  /*11120*/  IMAD.WIDE.U32 R6, R12, UR43, R8 ;  /* 0x0000002b0c067c25 */ /* 0x000fe2000f8e0008 */
[----:B---3--:R-:W-:Y:S01]  /*11130*/  ISETP.GE.AND P0, PT, R8, R21, PT ;  /* 0x000000150800720c */ /* 0x008fe20003f06270 */
[----:B------:R-:W-:Y:S02]  /*11140*/  BSSY B0, `(.L_x_707) ;  /* 0x000001d000007945 */ /* 0x000fe40003800000 */
[----:B--2---:R-:W-:Y:S02]  /*11150*/  VIADD R11, R11, UR49 ;  /* 0x000000310b0b7c36 */ /* 0x004fe40008000000 */
[----:B------:R-:W-:Y:S02]  /*11160*/  IMAD.IADD R7, R7, 0x1, R3 ;  /* 0x0000000107077824 */ /* 0x000fe400078e0203 */
[----:B------:R-:W-:-:S02]  /*11170*/  IMAD R8, R11, -0xc0, R20 ;  /* 0xffffff400b087824 */ /* 0x000fc400078e0214 */
[C---:B------:R-:W-:Y:S02]  /*11180*/  VIADD R0, R4.reuse, 0x30 ;  /* 0x0000003004007836 */ /* 0x040fe40000000000 */
[C---:B------:R-:W-:Y:S02]  /*11190*/  VIADD R3, R4.reuse, 0x60 ;  /* 0x0000006004037836 */ /* 0x040fe40000000000 */
[----:B------:R-:W-:Y:S01]  /*111a0*/  VIADD R5, R4, 0x90 ;  /* 0x0000009004057836 */ /* 0x000fe20000000000 */
[-C--:B------:R-:W-:Y:S01]  /*111b0*/  ISETP.GE.OR P3, PT, R0, R8.reuse, P0 ;  /* 0x000000080000720c */ /* 0x080fe20000766670 */
[----:B----4-:R-:W-:Y:S01]  /*111c0*/  IMAD R0, R14, UR6, RZ ;  /* 0x000000060e007c24 */ /* 0x010fe2000f8e02ff */
[-C--:B------:R-:W-:Y:S02]  /*111d0*/  ISETP.GE.OR P1, PT, R3, R8.reuse, P0 ;  /* 0x000000080300720c */ /* 0x080fe40000726670 */
[-C--:B------:R-:W-:Y:S01]  /*111e0*/  ISETP.GE.OR P2, PT, R5, R8.reuse, P0 ;  /* 0x000000080500720c */ /* 0x080fe20000746670 */
[----:B------:R-:W-:Y:S01]  /*111f0*/  IMAD R3, R15, UR44, R0 ;  /* 0x0000002c0f037c24 */ /* 0x000fe2000f8e0200 */
[----:B------:R-:W-:Y:S01]  /*11200*/  ISETP.GE.OR P0, PT, R4, R8, P0 ;  /* 0x000000080400720c */ /* 0x000fe20000706670 */
[----:B------:R-:W-:Y:S01]  /*11210*/  IMAD.WIDE.U32 R8, R14, UR44, R6 ;  /* 0x0000002c0e087c25 */ /* 0x000fe2000f8e0006 */
[----:B------:R-:W-:-:S03]  /*11220*/  SHF.R.S32.HI R5, RZ, 0x1f, R4 ;  /* 0x0000001fff057819 */ /* 0x000fc60000011404 */
[----:B------:R-:W-:-:S04]  /*11230*/  IMAD.WIDE R6, R11, 0xc0, R4 ;  /* 0x000000c00b067825 */ /* 0x000fc800078e0204 */
[----:B------:R-:W-:-:S04]  /*11240*/  IMAD.IADD R11, R9, 0x1, R3 ;  /* 0x00000001090b7824 */ /* 0x000fc800078e0203 */
        /* <DEDUP_REMOVED lines=12> */
.L_x_708:
[----:B------:R-:W-:Y:S05]  /*11310*/  BSYNC B0 ;  /* 0x0000000000007941 */ /* 0x000fea0003800000 */
.L_x_707:
[----:B------:R-:W-:Y:S04]  /*11320*/  BSSY B0, `(.L_x_709) ;  /* 0x000000f000007945 */ /* 0x000fe80003800000 */
        /* <DEDUP_REMOVED lines=13> */
[----:B------:R2:W-:Y:S02]  /*11400*/  STG.E.128 desc[UR50][R12.64], RZ ;  /* 0x000000ff0c007986 */ /* 0x0005e4000c101d32 */
.L_x_710:
[----:B------:R-:W-:Y:S05]  /*11410*/  BSYNC B0 ;  /* 0x0000000000007941 */ /* 0x000fea0003800000 */
.L_x_709:
        /* <DEDUP_REMOVED lines=11> */
[----:B-12---:R-:W-:Y:S01]  /*114d0*/  LEA R12, P0, R4, UR6, 0x1 ;  /* 0x00000006040c7c11 */ /* 0x006fe2000f8008ff */
[----:B------:R-:W-:-:S05]  /*114e0*/  IMAD.IADD R3, R5, 0x1, R3 ;  /* 0x0000000105037824 */ /* 0x000fca00078e0203 */
[----:B------:R-:W-:-:S05]  /*114f0*/  LEA.HI.X R13, R4, UR7, R3, 0x1, P0 ;  /* 0x00000007040d7c11 */ /* 0x000fca00080f0c03 */
[----:B------:R3:W-:Y:S02]  /*11500*/  STG.E.128 desc[UR50][R12.64], RZ ;  /* 0x000000ff0c007986 */ /* 0x0007e4000c101d32 */
.L_x_712:
[----:B------:R-:W-:Y:S05]  /*11510*/  BSYNC B0 ;  /* 0x0000000000007941 */ /* 0x000fea0003800000 */
.L_x_711:
        /* <DEDUP_REMOVED lines=15> */
.L_x_713:
[----:B------:R-:W-:Y:S05]  /*11610*/  BSYNC B0 ;  /* 0x0000000000007941 */ /* 0x000fea0003800000 */
.L_x_702:
[----:B------:R-:W5:Y:S02]  /*11620*/  LDC R0, c[0x0][0xda8] ;  /* 0x00036a00ff007b82 */ /* 0x000f640000000800 */
[----:B-----5:R-:W-:-:S13]  /*11630*/  ISETP.LE.AND P0, PT, R0, UR4, PT ;  /* 0x0000000400007c0c */ /* 0x020fda000bf03270 */
[----:B------:R-:W-:Y:S05]  /*11640*/  @!P0 BRA `(.L_x_714) ;  /* 0xfffffef400c48947 */ /* 0x000fea000383ffff */
[----:B------:R-:W-:Y:S05]  /*11650*/  EXIT ;  /* 0x000000000000794d */ /* 0x000fea0003800000 */
.L_x_616:
[----:B------:R-:W-:-:S08]  /*11660*/  NOP ;  /* 0x0000000000007918 */ /* 0x000fd00000000000 */
[----:B------:R-:W1:-:S00]  /*11670*/  USETMAXREG.DEALLOC.CTAPOOL 0x20 ;  /* 0x00000020000079c8 */ /* 0x000e4000080e0500 */
[----:B-1----:R-:W-:-:S06]  /*11680*/  LOP3.LUT R28, R28, 0x3, RZ, 0xc0, !PT ;  /* 0x000000031c1c7812 */ /* 0x002fcc00078ec0ff */
[----:B------:R-:W1:Y:S01]  /*11690*/  S2UR UR4, SR_CTAID.X ;  /* 0x00000000000479c3 */ /* 0x000e620000002500 */
[----:B------:R-:W-:Y:S01]  /*116a0*/  LOP3.LUT R16, R16, 0xfffffffd, RZ, 0xc0, !PT ;  /* 0xfffffffd10107812 */ /* 0x000fe200078ec0ff */
[----:B------:R-:W-:Y:S01]  /*116b0*/  IMAD.MOV.U32 R17, RZ, RZ, RZ ;  /* 0x000000ffff117224 */ /* 0x000fe200078e00ff */
[----:B------:R-:W2:Y:S01]  /*116c0*/  SHFL.IDX PT, R2, R28, RZ, 0x1f ;  /* 0x00001fff1c027589 */ /* 0x000ea200000e0000 */
[----:B------:R-:W-:Y:S02]  /*116d0*/  IMAD.MOV.U32 R18, RZ, RZ, 0x1 ;  /* 0x00000001ff127424 */ /* 0x000fe400078e00ff */
[----:B------:R-:W-:Y:S02]  /*116e0*/  IMAD.MOV.U32 R25, RZ, RZ, RZ ;  /* 0x000000ffff197224 */ /* 0x000fe400078e00ff */
[----:B------:R-:W1:Y:S01]  /*116f0*/  LDC R0, c[0x0][0xda8] ;  /* 0x00036a00ff007b82 */ /* 0x000e620000000800 */
[----:B--2---:R-:W-:-:S13]  /*11700*/  ISETP.NE.AND P0, PT, R2, RZ, PT ;  /* 0x000000ff0200720c */ /* 0x004fda0003f05270 */
[----:B------:R-:W-:Y:S01]  /*11710*/  @P0 LOP3.LUT R16, R16, 0x2, RZ, 0xfc, !PT ;  /* 0x0000000210100812 */ /* 0x000fe200078efcff */
[----:B------:R-:W-:Y:S06]  /*11720*/  @P0 BAR.ARV 0x4, 0x200 ;  /* 0x0108000000000b1d */ /* 0x000fec0000002000 */
[----:B-1----:R-:W-:-:S13]  /*11730*/  ISETP.LE.AND P0, PT, R0, UR4, PT ;  /* 0x0000000400007c0c */ /* 0x002fda000bf03270 */
[----:B------:R-:W-:Y:S05]  /*11740*/  @P0 BRA `(.L_x_715) ;  /* 0x0000002800500947 */ /* 0x000fea0003800000 */
[----:B------:R-:W1:Y:S01]  /*11750*/  S2R R6, SR_TID.X ;  /* 0x0000000000067919 */ /* 0x000e620000002100 */
[----:B------:R-:W-:Y:S01]  /*11760*/  IMAD.SHL.U32 R5, R27, 0x10, RZ ;  /* 0x000000101b057824 */ /* 0x000fe200078e00ff */
[----:B------:R-:W-:Y:S01]  /*11770*/  ULOP3.LUT UR41, UR46, 0x1, URZ, 0xfc, !UPT ;  /* 0x000000012e297892 */ /* 0x000fe2000f8efc3f */
[----:B------:R-:W-:Y:S01]  /*11780*/  IMAD.U32 R24, RZ, RZ, UR4 ;  /* 0x00000004ff187e24 */ /* 0x000fe2000f8e00ff */
[----:B------:R-:W-:Y:S01]  /*11790*/  ULOP3.LUT UR45, UR46, 0x2, URZ, 0xfc, !UPT ;  /* 0x000000022e2d7892 */ /* 0x000fe2000f8efc3f */
[----:B------:R-:W-:Y:S01]  /*117a0*/  IMAD.MOV.U32 R18, RZ, RZ, 0x1 ;  /* 0x00000001ff127424 */ /* 0x000fe200078e00ff */
[----:B------:R-:W-:Y:S01]  /*117b0*/  LOP3.LUT R5, R5, 0x600, RZ, 0xc0, !PT ;  /* 0x0000060005057812 */ /* 0x000fe200078ec0ff */
[----:B------:R-:W-:Y:S01]  /*117c0*/  IMAD.MOV.U32 R25, RZ, RZ, RZ ;  /* 0x000000ffff197224 */ /* 0x000fe200078e00ff */
[----:B------:R-:W-:Y:S01]  /*117d0*/  ULDC UR44, c[0x0][0xc] ;  /* 0x00000300002c7ab9 */ /* 0x000fe20000000800 */
[----:B------:R-:W-:Y:S01]  /*117e0*/  IMAD.MOV.U32 R17, RZ, RZ, RZ ;  /* 0x000000ffff117224 */ /* 0x000fe200078e00ff */
[----:B------:R-:W-:Y:S01]  /*117f0*/  ULDC.64 UR48, c[0x0][0x198] ;  /* 0x0000660000307ab9 */ /* 0x000fe20000000a00 */
[C---:B-1----:R-:W-:Y:S01]  /*11800*/  IMAD.SHL.U32 R23, R6.reuse, 0x40, RZ ;  /* 0x0000004006177824 */ /* 0x042fe200078e00ff */
[----:B------:R-:W-:Y:S01]  /*11810*/  SHF.R.U32.HI R3, RZ, 0x1, R6 ;  /* 0x00000001ff037819 */ /* 0x000fe20000011606 */
[C---:B------:R-:W-:Y:S01]  /*11820*/  IMAD.SHL.U32 R2, R6.reuse, 0x20, RZ ;  /* 0x0000002006027824 */ /* 0x040fe200078e00ff */
[C---:B------:R-:W-:Y:S01]  /*11830*/  LOP3.LUT R26, R6.reuse, 0x1f, RZ, 0xc0, !PT ;  /* 0x0000001f061a7812 */ /* 0x040fe200078ec0ff */
[----:B------:R-:W-:Y:S01]  /*11840*/  IMAD.SHL.U32 R7, R6, 0x4, RZ ;  /* 0x0000000406077824 */ /* 0x000fe200078e00ff */
[----:B------:R-:W-:-:S02]  /*11850*/  LOP3.LUT R0, R23, 0x180, RZ, 0xc0, !PT ;  /* 0x0000018017007812 */ /* 0x000fc400078ec0ff */
[----:B------:R-:W-:Y:S02]  /*11860*/  LOP3.LUT R4, R2, 0x80, RZ, 0xc0, !PT ;  /* 0x0000008002047812 */ /* 0x000fe400078ec0ff */
[----:B------:R-:W-:Y:S01]  /*11870*/  LOP3.LUT R0, R0, 0x30, R3, 0xf8, !PT ;  /* 0x0000003000007812 */ /* 0x000fe200078ef803 */
[----:B------:R-:W-:Y:S01]  /*11880*/  IMAD.SHL.U32 R3, R6, 0x8, RZ ;  /* 0x0000000806037824 */ /* 0x000fe200078e00ff */
[----:B------:R-:W-:Y:S02]  /*11890*/  LOP3.LUT R4, R4, 0x10, R6, 0xf8, !PT ;  /* 0x0000001004047812 */ /* 0x000fe400078ef806 */
[--C-:B------:R-:W-:Y:S02]  /*118a0*/  LOP3.LUT R5, R5, 0x60, R2.reuse, 0xf8, !PT ;  /* 0x0000006005057812 */ /* 0x100fe400078ef802 */
[----:B------:R-:W-:Y:S02]  /*118b0*/  LOP3.LUT R4, R4, 0x10, R7, 0x78, !PT ;  /* 0x0000001004047812 */ /* 0x000fe400078e7807 */
[----:B------:R-:W-:-:S02]  /*118c0*/  LOP3.LUT R5, R5, 0x100, R2, 0xf8, !PT ;  /* 0x0000010005057812 */ /* 0x000fc400078ef802 */
[----:B------:R-:W-:Y:S02]  /*118d0*/  LOP3.LUT R0, R0, 0x30, R3, 0x78, !PT ;  /* 0x0000003000007812 */ /* 0x000fe400078e7803 */
[----:B------:R-:W-:Y:S02]  /*118e0*/  LOP3.LUT R22, R5, R4, RZ, 0xfc, !PT ;  /* 0x0000000405167212 */ /* 0x000fe400078efcff */
[----:B------:R-:W-:-:S07]  /*118f0*/  LOP3.LUT R23, R0, 0x640, R23, 0xf8, !PT ;  /* 0x0000064000177812 */ /* 0x000fce00078ef817 */
.L_x_773:
[----:B------:R-:W-:Y:S01]  /*11900*/  ULDC UR8, c[0x0][0xdd0] ;  /* 0x0003740000087ab9 */ /* 0x000fe20000000800 */
[----:B-1-3--:R-:W1:Y:S01]  /*11910*/  LDC R0, c[0x0][0xde8] ;  /* 0x00037a00ff007b82 */ /* 0x00ae620000000800 */
[C---:B------:R-:W-:Y:S01]  /*11920*/  R2UR UR7, R24.reuse ;  /* 0x00000000180772ca */ /* 0x040fe200000e0000 */
[----:B------:R-:W-:Y:S01]  /*11930*/  UISETP.NE.AND UP0, UPT, UR8, 0x1, UPT ;  /* 0x000000010800788c */ /* 0x000fe2000bf05270 */
[----:B------:R-:W-:-:S10]  /*11940*/  R2UR UR6, R24 ;  /* 0x00000000180672ca */ /* 0x000fd400000e0000 */
[----:B------:R-:W-:Y:S01]  /*11950*/  @UP0 ULDC UR4, c[0x0][0xdd4] ;  /* 0x0003750000040ab9 */ /* 0x000fe20000000800 */
[----:B------:R-:W-:Y:S01]  /*11960*/  @UP0 ULDC UR9, c[0x0][0xdd8] ;  /* 0x0003760000090ab9 */ /* 0x000fe20000000800 */
[----:B------:R-:W-:-:S04]  /*11970*/  UIMAD.WIDE.U32 UR4, UR7, UR4, URZ ;  /* 0x00000004070472a5 */ /* 0x000fc8000f8e003f */
[----:B------:R-:W-:-:S04]  /*11980*/  @UP0 USHF.R.U32.HI UR7, URZ, UR9, UR5 ;  /* 0x000000093f070299 */ /* 0x000fc80008011605 */
[----:B------:R-:W-:Y:S02]  /*11990*/  UIADD3 UR4, -UR7, URZ, URZ ;  /* 0x0000003f07047290 */ /* 0x000fe4000fffe13f */
[----:B-1----:R-:W-:Y:S02]  /*119a0*/  ISETP.LE.AND P0, PT, R0, UR7, PT ;  /* 0x0000000700007c0c */ /* 0x002fe4000bf03270 */
[----:B------:R-:W-:-:S11]  /*119b0*/  UIMAD UR8, UR8, UR4, UR6 ;  /* 0x00000004080872a4 */ /* 0x000fd6000f8e0206 */
[----:B------:R-:W-:Y:S05]  /*119c0*/  @!P0 BRA `(.L_x_716) ;  /* 0x0000000000208947 */ /* 0x000fea0003800000 */
        /* <DEDUP_REMOVED lines=8> */
.L_x_716:
[----:B------:R-:W-:Y:S01]  /*11a50*/  ULDC UR9, c[0x0][0xdc4] ;  /* 0x0003710000097ab9 */ /* 0x000fe20000000800 */
[----:B------:R-:W-:Y:S01]  /*11a60*/  UMOV UR6, UR8 ;  /* 0x0000000800067c82 */ /* 0x000fe20008000000 */
[----:B------:R-:W-:-:S11]  /*11a70*/  UISETP.NE.AND UP0, UPT, UR9, 0x1, UPT ;  /* 0x000000010900788c */ /* 0x000fd6000bf05270 */
[----:B------:R-:W-:Y:S02]  /*11a80*/  @UP0 ULDC.64 UR10, c[0x0][0xdc8] ;  /* 0x00037200000a0ab9 */ /* 0x000fe40000000a00 */
[----:B------:R-:W-:-:S04]  /*11a90*/  UIMAD.WIDE.U32 UR4, UR8, UR10, URZ ;  /* 0x0000000a080472a5 */ /* 0x000fc8000f8e003f */
[----:B------:R-:W-:-:S04]  /*11aa0*/  @UP0 USHF.R.U32.HI UR6, URZ, UR11, UR5 ;  /* 0x0000000b3f060299 */ /* 0x000fc80008011605 */
[----:B------:R-:W-:-:S12]  /*11ab0*/  UIMAD UR4, UR6, UR9, URZ ;  /* 0x00000009060472a4 */ /* 0x000fd8000f8e023f */
.L_x_717:
[----:B------:R-:W-:Y:S01]  /*11ac0*/  ULDC.64 UR10, c[0x0][0x3f8] ;  /* 0x0000fe00000a7ab9 */ /* 0x000fe20000000a00 */
[----:B------:R-:W-:Y:S02]  /*11ad0*/  UIADD3 UR8, UR8, -UR4, URZ ;  /* 0x8000000408087290 */ /* 0x000fe4000fffe03f */
[----:B------:R-:W-:Y:S02]  /*11ae0*/  UISETP.NE.U32.AND UP0, UPT, UR10, URZ, UPT ;  /* 0x0000003f0a00728c */ /* 0x000fe4000bf05070 */
[----:B------:R-:W-:Y:S02]  /*11af0*/  ULOP3.LUT UR9, URZ, UR6, URZ, 0x33, !UPT ;  /* 0x000000063f097292 */ /* 0x000fe4000f8e333f */
[----:B------:R-:W-:Y:S01]  /*11b00*/  UISETP.NE.AND.EX UP0, UPT, UR11, URZ, UPT, UP0 ;  /* 0x0000003f0b00728c */ /* 0x000fe2000bf05300 */
[----:B------:R-:W-:Y:S02]  /*11b10*/  ULDC.64 UR4, c[0x0][0x9e0] ;  /* 0x0002780000047ab9 */ /* 0x000fe40000000a00 */
[----:B------:R-:W-:Y:S01]  /*11b20*/  ULDC UR11, c[0x0][0xdb8] ;  /* 0x00036e00000b7ab9 */ /* 0x000fe20000000800 */
[----:B------:R-:W-:Y:S01]  /*11b30*/  ULDC UR10, c[0x0][0xdc4] ;  /* 0x00037100000a7ab9 */ /* 0x000fe20000000800 */
[----:B------:R-:W-:Y:S01]  /*11b40*/  UISETP.NE.AND UP1, UPT, UR11, 0x1, UPT ;  /* 0x000000010b00788c */ /* 0x000fe2000bf25270 */
[----:B------:R-:W-:Y:S01]  /*11b50*/  ULDC UR37, c[0x0][0xdac] ;  /* 0x00036b0000257ab9 */ /* 0x000fe20000000800 */
[----:B------:R-:W-:-:S02]  /*11b60*/  UISETP.GE.AND UP2, UPT, UR5, 0x1, UPT ;  /* 0x000000010500788c */ /* 0x000fc4000bf46270 */
[----:B------:R-:W-:Y:S02]  /*11b70*/  UIMAD UR10, UR7, UR10, UR8 ;  /* 0x0000000a070a72a4 */ /* 0x000fe4000f8e0208 */
[----:B------:R-:W-:Y:S02]  /*11b80*/  UIADD3 UR37, UR9, UR37, URZ ;  /* 0x0000002509257290 */ /* 0x000fe4000fffe03f */
[----:B------:R-:W-:Y:S01]  /*11b90*/  PLOP3.LUT P1, PT, PT, PT, UP2, 0x80, 0x0 ;  /* 0x000000000000781c */ /* 0x000fe20003f2f028 */
[----:B------:R-:W-:Y:S02]  /*11ba0*/  ULDC UR12, c[0x0][0x404] ;  /* 0x00010100000c7ab9 */ /* 0x000fe40000000800 */
[----:B------:R-:W-:Y:S01]  /*11bb0*/  @UP1 ULDC UR8, c[0x0][0xdbc] ;  /* 0x00036f0000081ab9 */ /* 0x000fe20000000800 */
[----:B------:R-:W-:Y:S02]  /*11bc0*/  UIMAD UR37, UR37, 0xc0, URZ ;  /* 0x000000c0252578a4 */ /* 0x000fe4000f8e023f */
[----:B------:R-:W-:Y:S01]  /*11bd0*/  UIMAD.WIDE.U32 UR8, UR10, UR8, URZ ;  /* 0x000000080a0872a5 */ /* 0x000fe2000f8e003f */
[----:B------:R-:W-:Y:S01]  /*11be0*/  ULDC UR13, c[0x0][0x288] ;  /* 0x0000a200000d7ab9 */ /* 0x000fe20000000800 */
[----:B------:R-:W-:Y:S01]  /*11bf0*/  @UP1 ULDC UR14, c[0x0][0xdc0] ;  /* 0x00037000000e1ab9 */ /* 0x000fe20000000800 */
[----:B------:R-:W-:Y:S01]  /*11c00*/  UMOV UR39, UR10 ;  /* 0x0000000a00277c82 */ /* 0x000fe20008000000 */
[----:B------:R-:W-:-:S02]  /*11c10*/  USEL UR12, UR12, 0x1, UP0 ;  /* 0x000000010c0c7887 */ /* 0x000fc40008000000 */
[----:B------:R-:W-:Y:S02]  /*11c20*/  UIADD3 UR7, UR37, 0xc0, -UR13 ;  /* 0x000000c025077890 */ /* 0x000fe4000fffe80d */
[----:B------:R-:W-:Y:S01]  /*11c30*/  @UP1 USHF.R.U32.HI UR39, URZ, UR14, UR9 ;  /* 0x0000000e3f271299 */ /* 0x000fe20008011609 */
[----:B------:R-:W-:Y:S02]  /*11c40*/  ULDC UR6, c[0x0][0x2e0] ;  /* 0x0000b80000067ab9 */ /* 0x000fe40000000800 */
[----:B------:R-:W-:Y:S02]  /*11c50*/  UIMAD UR8, UR12, UR6, UR7 ;  /* 0x000000060c0872a4 */ /* 0x000fe4000f8e0207 */
[----:B------:R-:W-:Y:S02]  /*11c60*/  UIADD3 UR38, -UR39, URZ, URZ ;  /* 0x0000003f27267290 */ /* 0x000fe4000fffe13f */
[----:B------:R-:W-:Y:S02]  /*11c70*/  UIADD3 UR4, UR8, UR4, URZ ;  /* 0x0000000408047290 */ /* 0x000fe4000fffe03f */
[----:B------:R-:W-:Y:S01]  /*11c80*/  UIMAD UR38, UR11, UR38, UR10 ;  /* 0x000000260b2672a4 */ /* 0x000fe2000f8e020a */
[----:B------:R-:W-:Y:S11]  /*11c90*/  @!P1 BRA `(.L_x_718) ;  /* 0x0000000000449947 */ /* 0x000ff60003800000 */
[----:B------:R-:W-:Y:S01]  /*11ca0*/  ISETP.LT.AND P0, PT, RZ, UR8, PT ;  /* 0x00000008ff007c0c */ /* 0x000fe2000bf01270 */
[----:B------:R-:W-:-:S12]  /*11cb0*/  UIADD3 UR7, UR8, -0x1, URZ ;  /* 0xffffffff08077890 */ /* 0x000fd8000fffe03f */
[----:B------:R-:W-:Y:S05]  /*11cc0*/  @P0 BRA `(.L_x_719) ;  /* 0x00000000001c0947 */ /* 0x000fea0003800000 */
[----:B------:R-:W-:Y:S02]  /*11cd0*/  UISETP.NE.AND UP0, UPT, UR5, 0x1, UPT ;  /* 0x000000010500788c */ /* 0x000fe4000bf05270 */
[----:B------:R-:W-:-:S09]  /*11ce0*/  UIADD3 UR7, -UR8, URZ, URZ ;  /* 0x0000003f08077290 */ /* 0x000fd2000fffe13f */
[----:B------:R-:W-:Y:S02]  /*11cf0*/  @UP0 ULDC.64 UR10, c[0x0][0x9e8] ;  /* 0x00027a00000a0ab9 */ /* 0x000fe40000000a00 */
[----:B------:R-:W-:-:S04]  /*11d00*/  UIMAD.WIDE.U32 UR8, UR7, UR10, URZ ;  /* 0x0000000a070872a5 */ /* 0x000fc8000f8e003f */
[----:B------:R-:W-:-:S04]  /*11d10*/  @UP0 USHF.R.U32.HI UR7, URZ, UR11, UR9 ;  /* 0x0000000b3f070299 */ /* 0x000fc80008011609 */
[----:B------:R-:W-:Y:S01]  /*11d20*/  ULOP3.LUT UR7, URZ, UR7, URZ, 0x33, !UPT ;  /* 0x000000073f077292 */ /* 0x000fe2000f8e333f */
[----:B------:R-:W-:Y:S11]  /*11d30*/  BRA `(.L_x_720) ;  /* 0x0000000000107947 */ /* 0x000ff60003800000 */
.L_x_719:
[----:B------:R-:W-:-:S11]  /*11d40*/  UISETP.NE.AND UP0, UPT, UR5, 0x1, UPT ;  /* 0x000000010500788c */ /* 0x000fd6000bf05270 */
[----:B------:R-:W-:Y:S02]  /*11d50*/  @UP0 ULDC.64 UR10, c[0x0][0x9e8] ;  /* 0x00027a00000a0ab9 */ /* 0x000fe40000000a00 */
[----:B------:R-:W-:-:S04]  /*11d60*/  UIMAD.WIDE.U32 UR8, UR7, UR10, URZ ;  /* 0x0000000a070872a5 */ /* 0x000fc8000f8e003f */
[----:B------:R-:W-:-:S12]  /*11d70*/  @UP0 USHF.R.U32.HI UR7, URZ, UR11, UR9 ;  /* 0x0000000b3f070299 */ /* 0x000fd80008011609 */
.L_x_720:
[----:B------:R-:W-:-:S04]  /*11d80*/  UIMAD UR7, UR7, UR5, UR5 ;  /* 0x00000005070772a4 */ /* 0x000fc8000f8e0205 */
[----:B------:R-:W-:-:S04]  /*11d90*/  UISETP.LT.AND UP0, UPT, UR4, UR7, UPT ;  /* 0x000000070400728c */ /* 0x000fc8000bf01270 */
[----:B------:R-:W-:-:S12]  /*11da0*/  USEL UR4, UR4, UR7, UP0 ;  /* 0x0000000704047287 */ /* 0x000fd80008000000 */
.L_x_718:
[----:B------:R-:W-:Y:S02]  /*11db0*/  UIMAD UR8, UR12, UR6, 0x9f ;  /* 0x0000009f0c0874a4 */ /* 0x000fe4000f8e0206 */
[----:B------:R-:W-:Y:S02]  /*11dc0*/  UIADD3 UR10, UR4, 0x9f, URZ ;  /* 0x0000009f040a7890 */ /* 0x000fe4000fffe03f */
[----:B------:R-:W-:Y:S02]  /*11dd0*/  UIMAD.WIDE UR8, UR8, 0x66666667, URZ ;  /* 0x66666667080878a5 */ /* 0x000fe4000f8e023f */
[----:B------:R-:W-:Y:S02]  /*11de0*/  UIMAD.WIDE UR10, UR10, 0x66666667, URZ ;  /* 0x666666670a0a78a5 */ /* 0x000fe4000f8e023f */
[----:B------:R-:W-:Y:S02]  /*11df0*/  USHF.R.U32.HI UR8, URZ, 0x1f, UR9 ;  /* 0x0000001f3f087899 */ /* 0x000fe40008011609 */
[----:B------:R-:W-:-:S02]  /*11e00*/  USHF.R.U32.HI UR4, URZ, 0x1f, UR11 ;  /* 0x0000001f3f047899 */ /* 0x000fc4000801160b */
[----:B------:R-:W-:Y:S02]  /*11e10*/  UIADD3 UR7, UR37, -UR13, URZ ;  /* 0x8000000d25077290 */ /* 0x000fe4000fffe03f */
[----:B------:R-:W-:Y:S02]  /*11e20*/  ULEA.HI.SX32 UR9, UR9, UR8, 0x1a ;  /* 0x0000000809097291 */ /* 0x000fe4000f8fd23f */
[----:B------:R-:W-:Y:S02]  /*11e30*/  ULEA.HI.SX32 UR4, UR11, UR4, 0x1a ;  /* 0x000000040b047291 */ /* 0x000fe4000f8fd23f */
[----:B------:R-:W-:Y:S02]  /*11e40*/  UIMAD UR7, UR12, UR6, UR7 ;  /* 0x000000060c0772a4 */ /* 0x000fe4000f8e0207 */
[----:B------:R-:W-:Y:S01]  /*11e50*/  UISETP.LT.AND UP0, UPT, UR9, UR4, UPT ;  /* 0x000000040900728c */ /* 0x000fe2000bf01270 */
[----:B------:R-:W-:Y:S02]  /*11e60*/  ULDC UR8, c[0x0][0x9dc] ;  /* 0x0002770000087ab9 */ /* 0x000fe40000000800 */
[----:B------:R-:W-:-:S02]  /*11e70*/  UIADD3 UR8, UR7, -UR8, URZ ;  /* 0x8000000807087290 */ /* 0x000fc4000fffe03f */
[----:B------:R-:W-:Y:S01]  /*11e80*/  USEL UR43, UR9, UR4, UP0 ;  /* 0x00000004092b7287 */ /* 0x000fe20008000000 */
[----:B------:R-:W-:Y:S11]  /*11e90*/  @!P1 BRA `(.L_x_721) ;  /* 0x0000000000489947 */ /* 0x000ff60003800000 */
[----:B------:R-:W-:Y:S02]  /*11ea0*/  UMOV UR4, UR7 ;  /* 0x0000000700047c82 */ /* 0x000fe40008000000 */
[----:B------:R-:W-:-:S06]  /*11eb0*/  UISETP.GT.AND UP0, UPT, UR4, -0x1, UPT ;  /* 0xffffffff0400788c */ /* 0x000fcc000bf04270 */
[----:B------:R-:W-:-:S13]  /*11ec0*/  PLOP3.LUT P0, PT, PT, PT, UP0, 0x80, 0x0 ;  /* 0x000000000000781c */ /* 0x000fda0003f0f008 */
[----:B------:R-:W-:Y:S05]  /*11ed0*/  @P0 BRA `(.L_x_722) ;  /* 0x00000000001c0947 */ /* 0x000fea0003800000 */
[----:B------:R-:W-:Y:S02]  /*11ee0*/  UISETP.NE.AND UP0, UPT, UR5, 0x1, UPT ;  /* 0x000000010500788c */ /* 0x000fe4000bf05270 */
[----:B------:R-:W-:-:S09]  /*11ef0*/  ULOP3.LUT UR4, URZ, UR4, URZ, 0x33, !UPT ;  /* 0x000000043f047292 */ /* 0x000fd2000f8e333f */
[----:B------:R-:W-:Y:S02]  /*11f00*/  @UP0 ULDC.64 UR10, c[0x0][0x9e8] ;  /* 0x00027a00000a0ab9 */ /* 0x000fe40000000a00 */
[----:B------:R-:W-:-:S04]  /*11f10*/  UIMAD.WIDE.U32 UR6, UR4, UR10, URZ ;  /* 0x0000000a040672a5 */ /* 0x000fc8000f8e003f */
[----:B------:R-:W-:-:S04]  /*11f20*/  @UP0 USHF.R.U32.HI UR4, URZ, UR11, UR7 ;  /* 0x0000000b3f040299 */ /* 0x000fc80008011607 */
[----:B------:R-:W-:Y:S01]  /*11f30*/  ULOP3.LUT UR4, URZ, UR4, URZ, 0x33, !UPT ;  /* 0x000000043f047292 */ /* 0x000fe2000f8e333f */
[----:B------:R-:W-:Y:S11]  /*11f40*/  BRA `(.L_x_723) ;  /* 0x0000000000107947 */ /* 0x000ff60003800000 */
.L_x_722:
[----:B------:R-:W-:-:S11]  /*11f50*/  UISETP.NE.AND UP0, UPT, UR5, 0x1, UPT ;  /* 0x000000010500788c */ /* 0x000fd6000bf05270 */
[----:B------:R-:W-:Y:S02]  /*11f60*/  @UP0 ULDC.64 UR10, c[0x0][0x9e8] ;  /* 0x00027a00000a0ab9 */ /* 0x000fe40000000a00 */
[----:B------:R-:W-:-:S04]  /*11f70*/  UIMAD.WIDE.U32 UR6, UR4, UR10, URZ ;  /* 0x0000000a040672a5 */ /* 0x000fc8000f8e003f */
[----:B------:R-:W-:-:S12]  /*11f80*/  @UP0 USHF.R.U32.HI UR4, URZ, UR11, UR7 ;  /* 0x0000000b3f040299 */ /* 0x000fd80008011607 */
.L_x_723:
[----:B------:R-:W-:-:S04]  /*11f90*/  UIMAD UR4, UR4, UR5, URZ ;  /* 0x00000005040472a4 */ /* 0x000fc8000f8e023f */
[----:B------:R-:W-:-:S04]  /*11fa0*/  UISETP.LT.AND UP0, UPT, UR8, UR4, UPT ;  /* 0x000000040800728c */ /* 0x000fc8000bf01270 */
[----:B------:R-:W-:-:S12]  /*11fb0*/  USEL UR8, UR8, UR4, !UP0 ;  /* 0x0000000408087287 */ /* 0x000fd8000c000000 */
.L_x_721:
[----:B------:R-:W-:Y:S01]  /*11fc0*/  UIMAD.WIDE UR4, UR8, 0x66666667, URZ ;  /* 0x66666667080478a5 */ /* 0x000fe2000f8e023f */
[----:B------:R-:W-:Y:S03]  /*11fd0*/  BSSY B6, `(.L_x_724) ;  /* 0x00001f6000067945 */ /* 0x000fe60003800000 */
[----:B------:R-:W-:-:S04]  /*11fe0*/  USHF.R.U32.HI UR4, URZ, 0x1f, UR5 ;  /* 0x0000001f3f047899 */ /* 0x000fc80008011605 */
[----:B------:R-:W-:-:S04]  /*11ff0*/  ULEA.HI.SX32 UR4, UR5, UR4, 0x1a ;  /* 0x0000000405047291 */ /* 0x000fc8000f8fd23f */
[----:B------:R-:W-:-:S04]  /*12000*/  UISETP.LT.AND UP0, UPT, URZ, UR4, UPT ;  /* 0x000000043f00728c */ /* 0x000fc8000bf01270 */
[----:B------:R-:W-:-:S04]  /*12010*/  USEL UR42, URZ, UR4, !UP0 ;  /* 0x000000043f2a7287 */ /* 0x000fc8000c000000 */
[----:B------:R-:W-:-:S06]  /*12020*/  UISETP.GT.AND UP0, UPT, UR43, UR42, UPT ;  /* 0x0000002a2b00728c */ /* 0x000fcc000bf04270 */
[----:B------:R-:W-:-:S13]  /*12030*/  PLOP3.LUT P0, PT, PT, PT, UP0, 0x80, 0x0 ;  /* 0x000000000000781c */ /* 0x000fda0003f0f008 */
[----:B------:R-:W-:Y:S05]  /*12040*/  @P0 BRA `(.L_x_725) ;  /* 0x00000000003c0947 */ /* 0x000fea0003800000 */
[----:B------:R-:W-:-:S13]  /*12050*/  ISETP.NE.AND P0, PT, R27, RZ, PT ;  /* 0x000000ff1b00720c */ /* 0x000fda0003f05270 */
[----:B------:R-:W-:Y:S05]  /*12060*/  @P0 BRA `(.L_x_726) ;  /* 0x0000001c00b00947 */ /* 0x000fea0003800000 */
[----:B------:R-:W1:Y:S01]  /*12070*/  S2R R7, SR_LANEID ;  /* 0x0000000000077919 */ /* 0x000e620000000000 */
[----:B------:R-:W-:Y:S01]  /*12080*/  VOTEU.ANY UR4, UPT, PT ;  /* 0x0000000000047886 */ /* 0x000fe200038e0100 */
[----:B------:R-:W2:Y:S01]  /*12090*/  LDC.64 R2, c[0x0][0xdf0] ;  /* 0x00037c00ff027b82 */ /* 0x000ea20000000a00 */
[----:B------:R-:W1:Y:S08]  /*120a0*/  FLO.U32 R0, UR4 ;  /* 0x0000000400007d00 */ /* 0x000e7000080e0000 */
[----:B------:R-:W2:Y:S01]  /*120b0*/  POPC R5, UR4 ;  /* 0x0000000400057d09 */ /* 0x000ea20008000000 */
[----:B-1----:R-:W-:-:S13]  /*120c0*/  ISETP.EQ.U32.AND P0, PT, R0, R7, PT ;  /* 0x000000070000720c */ /* 0x002fda0003f02070 */
[----:B--2---:R-:W2:Y:S01]  /*120d0*/  @P0 ATOMG.E.ADD.STRONG.GPU PT, R3, desc[UR50][R2.64], R5 ;  /* 0x00000005020309a8 */ /* 0x004ea200081ee1f2 */
[----:B------:R-:W1:Y:S02]  /*120e0*/  S2R R4, SR_LTMASK ;  /* 0x0000000000047919 */ /* 0x000e640000003900 */
[----:B-1----:R-:W-:-:S04]  /*120f0*/  LOP3.LUT R4, R4, UR4, RZ, 0xc0, !PT ;  /* 0x0000000404047c12 */ /* 0x002fc8000f8ec0ff */
[----:B------:R-:W1:Y:S01]  /*12100*/  POPC R7, R4 ;  /* 0x0000000400077309 */ /* 0x000e620000000000 */
[----:B--2---:R-:W1:Y:S02]  /*12110*/  SHFL.IDX PT, R0, R3, R0, 0x1f ;  /* 0x00001f0003007589 */ /* 0x004e6400000e0000 */
[----:B-1----:R-:W-:Y:S01]  /*12120*/  IADD3 R24, R0, UR44, R7 ;  /* 0x0000002c00187c10 */ /* 0x002fe2000fffe007 */
[----:B------:R-:W-:Y:S06]  /*12130*/  BRA `(.L_x_726) ;  /* 0x0000001c007c7947 */ /* 0x000fec0003800000 */
.L_x_725:
[----:B------:R-:W1:Y:S01]  /*12140*/  S2UR UR4, SR_CgaCtaId ;  /* 0x00000000000479c3 */ /* 0x000e620000008800 */
[----:B------:R-:W-:Y:S02]  /*12150*/  UMOV UR40, 0x400 ;  /* 0x0000040000287882 */ /* 0x000fe40000000000 */
[----:B-1----:R-:W-:-:S04]  /*12160*/  ULEA UR40, UR4, UR40, 0x18 ;  /* 0x0000002804287291 */ /* 0x002fc8000f8ec03f */
        /* <DEDUP_REMOVED lines=20> */
.L_x_727:
[----:B------:R-:W-:Y:S01]  /*122b0*/  UIADD3 UR4, UR40, 0x6000, URZ ;  /* 0x0000600028047890 */ /* 0x000fe2000fffe03f */
[----:B------:R-:W-:-:S05]  /*122c0*/  LOP3.LUT R16, R16, 0xfffffffe, RZ, 0xc0, !PT ;  /* 0xfffffffe10107812 */ /* 0x000fca00078ec0ff */
[----:B------:R-:W-:-:S05]  /*122d0*/  IMAD.U32 R19, RZ, RZ, UR4 ;  /* 0x00000004ff137e24 */ /* 0x000fca000f8e00ff */
[----:B------:R-:W-:-:S13]  /*122e0*/  LOP3.LUT P0, RZ, R19, 0x1bf, RZ, 0xc0, !PT ;  /* 0x000001bf13ff7812 */ /* 0x000fda000780c0ff */
[----:B------:R-:W-:Y:S01]  /*122f0*/  @P0 LOP3.LUT R16, R16, 0x1, RZ, 0xfc, !PT ;  /* 0x0000000110100812 */ /* 0x000fe200078efcff */
[----:B------:R-:W-:Y:S06]  /*12300*/  @!P0 BRA `(.L_x_728) ;  /* 0x0000000000408947 */ /* 0x000fec0003800000 */
        /* <DEDUP_REMOVED lines=16> */
.L_x_728:
        /* <DEDUP_REMOVED lines=20> */
.L_x_729:
        /* <DEDUP_REMOVED lines=18> */
.L_x_730:
[----:B------:R-:W-:Y:S01]  /*12670*/  ULDC.64 UR4, c[0x0][0x9f8] ;  /* 0x00027e0000047ab9 */ /* 0x000fe20000000a00 */
[----:B------:R-:W-:Y:S01]  /*12680*/  IMAD.U32 R5, RZ, RZ, UR39 ;  /* 0x00000027ff057e24 */ /* 0x000fe2000f8e00ff */
[----:B------:R-:W-:Y:S01]  /*12690*/  ISETP.NE.U32.AND P0, PT, RZ, UR4, PT ;  /* 0x00000004ff007c0c */ /* 0x000fe2000bf05070 */
[----:B------:R-:W-:Y:S01]  /*126a0*/  IMAD.U32 R19, RZ, RZ, UR39 ;  /* 0x00000027ff137e24 */ /* 0x000fe2000f8e00ff */
[----:B------:R-:W1:Y:S02]  /*126b0*/  LDC R0, c[0x0][0x428] ;  /* 0x00010a00ff007b82 */ /* 0x000e640000000800 */
[----:B------:R-:W-:-:S13]  /*126c0*/  ISETP.NE.AND.EX P0, PT, RZ, UR5, PT, P0 ;  /* 0x00000005ff007c0c */ /* 0x000fda000bf05300 */
[----:B------:R-:W2:Y:S02]  /*126d0*/  @P0 LDC.64 R2, c[0x0][0x9f8] ;  /* 0x00027e00ff020b82 */ /* 0x000ea40000000a00 */
[----:B--2---:R-:W-:-:S05]  /*126e0*/  @P0 IMAD.WIDE R2, R5, 0x4, R2 ;  /* 0x0000000405020825 */ /* 0x004fca00078e0202 */
[----:B------:R2:W3:Y:S01]  /*126f0*/  @P0 LDG.E R19, desc[UR50][R2.64] ;  /* 0x0000003202130981 */ /* 0x0004e2000c1e1900 */
[----:B-1----:R-:W-:Y:S01]  /*12700*/  ISETP.NE.AND P0, PT, R0, 0x1, PT ;  /* 0x000000010000780c */ /* 0x002fe20003f05270 */
[----:B------:R-:W-:Y:S01]  /*12710*/  UMOV UR36, URZ ;  /* 0x0000003f00247c82 */ /* 0x000fe20008000000 */
[----:B------:R-:W-:Y:S01]  /*12720*/  ISETP.NE.AND P2, PT, R27, RZ, PT ;  /* 0x000000ff1b00720c */ /* 0x000fe20003f45270 */
[----:B------:R-:W-:Y:S01]  /*12730*/  UMOV UR6, 0xffffffff ;  /* 0xffffffff00067882 */ /* 0x000fe20000000000 */
[----:B------:R-:W-:Y:S01]  /*12740*/  IMAD.U32 R20, RZ, RZ, UR38 ;  /* 0x00000026ff147e24 */ /* 0x000fe2000f8e00ff */
[----:B--2---:R-:W1:Y:S10]  /*12750*/  LDC.64 R2, c[0x0][0x3f8] ;  /* 0x0000fe00ff027b82 */ /* 0x004e740000000a00 */
[----:B------:R-:W-:Y:S01]  /*12760*/  VOTEU.ALL UP1, P2 ;  /* 0x00000000003f7886 */ /* 0x000fe20001020000 */
[----:B------:R-:W2:Y:S04]  /*12770*/  @P0 LDC R0, c[0x0][0x42c] ;  /* 0x00010b00ff000b82 */ /* 0x000ea80000000800 */
[----:B------:R-:W-:-:S04]  /*12780*/  @!UP1 UIADD3 UR4, UP0, UR48, 0x270, URZ ;  /* 0x0000027030049890 */ /* 0x000fc8000ff1e03f */
[----:B------:R-:W-:Y:S01]  /*12790*/  @!UP1 UIADD3.X UR5, URZ, UR49, URZ, UP0, !UPT ;  /* 0x000000313f059290 */ /* 0x000fe200087fe43f */
[----:B------:R-:W4:Y:S01]  /*127a0*/  @P0 LDC R5, c[0x0][0x430] ;  /* 0x00010c00ff050b82 */ /* 0x000f220000000800 */
[----:B-1----:R-:W-:-:S07]  /*127b0*/  ISETP.NE.U32.AND P1, PT, R2, RZ, PT ;  /* 0x000000ff0200720c */ /* 0x002fce0003f25070 */
[----:B------:R1:W-:Y:S01]  /*127c0*/  @!UP1 UTMAPF.L2.4D [UR36], [UR4] ;  /* 0x00000024040095b8 */ /* 0x0003e20008018000 */
[----:B------:R-:W-:Y:S01]  /*127d0*/  ISETP.NE.AND.EX P1, PT, R3, RZ, PT, P1 ;  /* 0x000000ff0300720c */ /* 0x000fe20003f25310 */
[----:B--2---:R-:W-:-:S05]  /*127e0*/  @P0 IMAD.HI.U32 R0, R0, UR38, RZ ;  /* 0x0000002600000c27 */ /* 0x004fca000f8e00ff */
[----:B----4-:R-:W-:Y:S02]  /*127f0*/  @P0 SHF.R.U32.HI R20, RZ, R5, R0 ;  /* 0x00000005ff140219 */ /* 0x010fe40000011600 */
[----:B---3--:R-:W-:Y:S02]  /*12800*/  SHF.R.S32.HI R21, RZ, 0x1f, R19 ;  /* 0x0000001fff157819 */ /* 0x008fe40000011413 */
[----:B------:R-:W-:Y:S01]  /*12810*/  SEL R0, R19, RZ, !P1 ;  /* 0x000000ff13007207 */ /* 0x000fe20004800000 */
[----:B-1----:R-:W-:Y:S06]  /*12820*/  BRA.DIV UR6, `(.L_x_731) ;  /* 0x0000001e06e07947 */ /* 0x002fec000b800000 */
[----:B------:R1:W2:Y:S02]  /*12830*/  SHFL.IDX PT, R14, R28, RZ, 0x1f ;  /* 0x00001fff1c0e7589 */ /* 0x0002a400000e0000 */
.L_x_792:
[----:B--2---:R-:W-:Y:S02]  /*12840*/  ISETP.NE.AND P0, PT, R14, RZ, PT ;  /* 0x000000ff0e00720c */ /* 0x004fe40003f05270 */
[----:B------:R-:W-:-:S11]  /*12850*/  PLOP3.LUT P6, PT, PT, PT, PT, 0x8, 0x0 ;  /* 0x000000000000781c */ /* 0x000fd60003fce170 */
[----:B------:R-:W-:Y:S05]  /*12860*/  @P0 BRA `(.L_x_732) ;  /* 0x0000000400700947 */ /* 0x000fea0003800000 */
[----:B------:R-:W-:-:S06]  /*12870*/  UIADD3 UR4, UR43, -0x1, URZ ;  /* 0xffffffff2b047890 */ /* 0x000fcc000fffe03f */
[----:B------:R-:W-:Y:S01]  /*12880*/  IMAD.U32 R7, RZ, RZ, UR4 ;  /* 0x00000004ff077e24 */ /* 0x000fe2000f8e00ff */
[----:B------:R-:W-:-:S03]  /*12890*/  UMOV UR4, 0xffffffff ;  /* 0xffffffff00047882 */ /* 0x000fc60000000000 */
[----:B------:R-:W-:Y:S05]  /*128a0*/  BRA.DIV UR4, `(.L_x_733) ;  /* 0x0000001e04e07947 */ /* 0x000fea000b800000 */
[----:B------:R-:W-:-:S13]  /*128b0*/  ELECT P6, URZ, PT ;  /* 0x00000000003f782f */ /* 0x000fda00038c0000 */
.L_x_795:
[----:B------:R-:W-:Y:S05]  /*128c0*/  @!P6 BRA `(.L_x_734) ;  /* 0x000000040014e947 */ /* 0x000fea0003800000 */
[----:B------:R-:W-:Y:S01]  /*128d0*/  IMAD.MOV.U32 R0, RZ, RZ, R19 ;  /* 0x000000ffff007224 */ /* 0x000fe200078e0013 */
        /* <DEDUP_REMOVED lines=19> */
.L_x_735:
[----:B------:R-:W-:Y:S02]  /*12a10*/  LEA R5, R17, UR40, 0x3 ;  /* 0x0000002811057c11 */ /* 0x000fe4000f8e18ff */
[----:B--2---:R-:W-:Y:S02]  /*12a20*/  SHF.L.U32 R2, R18, 0x1f, RZ ;  /* 0x0000001f12027819 */ /* 0x004fe400000006ff */
[----:B------:R-:W-:Y:S02]  /*12a30*/  ISETP.NE.AND P0, PT, R27, RZ, PT ;  /* 0x000000ff1b00720c */ /* 0x000fe40003f05270 */
[----:B------:R-:W2:Y:S02]  /*12a40*/  SYNCS.PHASECHK.TRANS64.TRYWAIT P3, [R5+URZ+0x13280], R2 ;  /* 0x01328002050075a7 */ /* 0x000ea4000806017f */
[----:B--2---:R-:W-:Y:S09]  /*12a50*/  @!P3 BRA `(.L_x_736) ;  /* 0x0000001c0094b947 */ /* 0x004ff20003800000 */
.L_x_796:
[----:B------:R-:W-:Y:S05]  /*12a60*/  @P0 BRA `(.L_x_737) ;  /* 0x0000000000140947 */ /* 0x000fea0003800000 */
[----:B------:R-:W-:Y:S01]  /*12a70*/  ISETP.NE.AND P3, PT, R26, RZ, PT ;  /* 0x000000ff1a00720c */ /* 0x000fe20003f65270 */
[----:B------:R-:W-:-:S04]  /*12a80*/  IMAD.MOV.U32 R3, RZ, RZ, 0x2800 ;  /* 0x00002800ff037424 */ /* 0x000fc800078e00ff */
[----:B------:R3:W-:Y:S08]  /*12a90*/  SYNCS.ARRIVE.TRANS64 RZ, [R5+URZ+0x13270], R3 ;  /* 0x0132700305ff79a7 */ /* 0x0007f0000800003f */
[----:B------:R-:W-:Y:S05]  /*12aa0*/  @!P3 BRA `(.L_x_737) ;  /* 0x000000000004b947 */ /* 0x000fea0003800000 */
[----:B------:R-:W-:Y:S01]  /*12ab0*/  BPT.TRAP 0x1 ;  /* 0x000000040000795c */ /* 0x000fe20000300000 */
.L_x_737:
[----:B------:R-:W-:Y:S01]  /*12ac0*/  IMAD.U32 R4, RZ, RZ, UR40 ;  /* 0x00000028ff047e24 */ /* 0x000fe2000f8e00ff */
[----:B------:R-:W-:Y:S01]  /*12ad0*/  R2UR UR9, R5 ;  /* 0x00000000050972ca */ /* 0x000fe200000e0000 */
[----:B------:R-:W-:Y:S01]  /*12ae0*/  IMAD R7, R7, 0xa0, RZ ;  /* 0x000000a007077824 */ /* 0x000fe200078e02ff */
[----:B------:R-:W-:Y:S01]  /*12af0*/  R2UR UR12, R20 ;  /* 0x00000000140c72ca */ /* 0x000fe200000e0000 */
[----:B---3--:R-:W-:Y:S01]  /*12b00*/  IMAD R3, R17, 0x2800, R4 ;  /* 0x0000280011037824 */ /* 0x008fe200078e0204 */
        /* <DEDUP_REMOVED lines=12> */
[----:B---34-:R-:W-:Y:S05]  /*12bd0*/  @!P3 BRA `(.L_x_738) ;  /* 0x0000001c0048b947 */ /* 0x018fea0003800000 */
.L_x_797:
[----:B------:R-:W-:Y:S05]  /*12be0*/  @P0 BRA `(.L_x_739) ;  /* 0x0000000000140947 */ /* 0x000fea0003800000 */
[----:B------:R-:W-:Y:S01]  /*12bf0*/  ISETP.NE.AND P0, PT, R26, RZ, PT ;  /* 0x000000ff1a00720c */ /* 0x000fe20003f05270 */
[----:B--23--:R-:W-:-:S04]  /*12c00*/  IMAD.MOV.U32 R2, RZ, RZ, 0x2800 ;  /* 0x00002800ff027424 */ /* 0x00cfc800078e00ff */
[----:B------:R4:W-:Y:S08]  /*12c10*/  SYNCS.ARRIVE.TRANS64 RZ, [R5+URZ+0x13230], R2 ;  /* 0x0132300205ff79a7 */ /* 0x0009f0000800003f */
[----:B------:R-:W-:Y:S05]  /*12c20*/  @!P0 BRA `(.L_x_739) ;  /* 0x0000000000048947 */ /* 0x000fea0003800000 */
[----:B------:R-:W-:Y:S01]  /*12c30*/  BPT.TRAP 0x1 ;  /* 0x000000040000795c */ /* 0x000fe20000300000 */
.L_x_739:
        /* <DEDUP_REMOVED lines=14> */
.L_x_734:
[----:B------:R-:W-:Y:S05]  /*12d20*/  WARPSYNC.ALL ;  /* 0x0000000000007948 */ /* 0x000fea0003800000 */
[----:B------:R-:W-:Y:S01]  /*12d30*/  BAR.SYNC.DEFER_BLOCKING 0x8, 0x1a0 ;  /* 0x0206800000007b1d */ /* 0x000fe20000010000 */
[----:B------:R-:W-:Y:S01]  /*12d40*/  ELECT P0, URZ, PT ;  /* 0x00000000003f782f */ /* 0x000fe20003800000 */
[----:B------:R-:W-:Y:S02]  /*12d50*/  UIADD3 UR4, UP0, UR48, 0x270, URZ ;  /* 0x0000027030047890 */ /* 0x000fe4000ff1e03f */
[----:B------:R-:W-:Y:S02]  /*12d60*/  UIADD3 UR8, UR40, 0xb000, URZ ;  /* 0x0000b00028087890 */ /* 0x000fe4000fffe03f */
[----:B------:R-:W-:-:S02]  /*12d70*/  UIADD3 UR9, UR40, 0x13200, URZ ;  /* 0x0001320028097890 */ /* 0x000fc4000fffe03f */
[----:B------:R-:W-:Y:S01]  /*12d80*/  UIADD3.X UR5, URZ, UR49, URZ, UP0, !UPT ;  /* 0x000000313f057290 */ /* 0x000fe200087fe43f */
[----:B------:R-:W-:Y:S01]  /*12d90*/  UMOV UR6, 0x0 ;  /* 0x0000000000067882 */ /* 0x000fe20000000000 */
[----:B------:R-:W-:Y:S01]  /*12da0*/  UMOV UR7, 0x12f00000 ;  /* 0x12f0000000077882 */ /* 0x000fe20000000000 */
[----:B------:R-:W-:-:S03]  /*12db0*/  UMOV UR10, URZ ;  /* 0x0000003f000a7c82 */ /* 0x000fc60008000000 */
[----:B--234-:R-:W-:Y:S01]  /*12dc0*/  @P0 IMAD.MOV.U32 R2, RZ, RZ, 0x3000 ;  /* 0x00003000ff020424 */ /* 0x01cfe200078e00ff */
[----:B------:R-:W-:Y:S01]  /*12dd0*/  UMOV UR11, UR37 ;  /* 0x00000025000b7c82 */ /* 0x000fe20008000000 */
[----:B------:R-:W-:Y:S01]  /*12de0*/  UMOV UR12, UR38 ;  /* 0x00000026000c7c82 */ /* 0x000fe20008000000 */
[----:B------:R-:W-:Y:S01]  /*12df0*/  UMOV UR13, UR39 ;  /* 0x00000027000d7c82 */ /* 0x000fe20008000000 */
[----:B------:R2:W-:Y:S01]  /*12e00*/  @P0 SYNCS.ARRIVE.TRANS64 RZ, [UR40+0x13200], R2 ;  /* 0x01320002ffff09a7 */ /* 0x0005e20008000028 */
[----:B------:R2:W-:Y:S01]  /*12e10*/  UTMALDG.4D [UR8], [UR4], desc[UR6] ;  /* 0x00000608040075b4 */ /* 0x0005e20008019000 */
[----:B------:R-:W-:Y:S02]  /*12e20*/  NOP ;  /* 0x0000000000007918 */ /* 0x000fe40000000000 */
.L_x_732:
[----:B------:R-:W-:Y:S01]  /*12e30*/  VIADD R25, R25, 0x1 ;  /* 0x0000000119197836 */ /* 0x000fe20000000000 */
[----:B------:R-:W-:Y:S04]  /*12e40*/  BSSY B0, `(.L_x_740) ;  /* 0x0000007000007945 */ /* 0x000fe80003800000 */
[----:B--2---:R-:W-:-:S04]  /*12e50*/  LEA.HI R2, R25, R25, RZ, 0x1 ;  /* 0x0000001919027211 */ /* 0x004fc800078f08ff */
[----:B------:R-:W-:-:S05]  /*12e60*/  LOP3.LUT R2, R2, 0xfffffffe, RZ, 0xc0, !PT ;  /* 0xfffffffe02027812 */ /* 0x000fca00078ec0ff */
[----:B------:R-:W-:-:S05]  /*12e70*/  IMAD.IADD R2, R25, 0x1, -R2 ;  /* 0x0000000119027824 */ /* 0x000fca00078e0a02 */
[----:B------:R-:W-:-:S04]  /*12e80*/  SHF.L.U32 R2, R2, 0x1f, RZ ;  /* 0x0000001f02027819 */ /* 0x000fc800000006ff */
[----:B------:R-:W2:Y:S02]  /*12e90*/  SYNCS.PHASECHK.TRANS64.TRYWAIT P0, [UR40+0x13220], R2 ;  /* 0x01322002ff0075a7 */ /* 0x000ea40008000168 */
[----:B--2---:R-:W-:Y:S05]  /*12ea0*/  @!P0 BRA `(.L_x_741) ;  /* 0x0000001800a88947 */ /* 0x004fea0003800000 */
.L_x_798:
[----:B------:R-:W-:Y:S05]  /*12eb0*/  BSYNC B0 ;  /* 0x0000000000007941 */ /* 0x000fea0003800000 */
.L_x_740:
[----:B------:R-:W-:-:S04]  /*12ec0*/  UIADD3 UR4, UR43, -0x2, URZ ;  /* 0xfffffffe2b047890 */ /* 0x000fc8000fffe03f */
[----:B------:R-:W-:-:S06]  /*12ed0*/  UISETP.GE.AND UP0, UPT, UR4, UR42, UPT ;  /* 0x0000002a0400728c */ /* 0x000fcc000bf06270 */
[----:B------:R-:W-:-:S13]  /*12ee0*/  PLOP3.LUT P0, PT, PT, PT, UP0, 0x80, 0x0 ;  /* 0x000000000000781c */ /* 0x000fda0003f0f008 */
[----:B------:R-:W-:Y:S05]  /*12ef0*/  @!P0 BRA `(.L_x_742) ;  /* 0x0000000800b48947 */ /* 0x000fea0003800000 */
[----:B------:R-:W-:Y:S02]  /*12f00*/  IMAD.MOV.U32 R8, RZ, RZ, R17 ;  /* 0x000000ffff087224 */ /* 0x000fe400078e0011 */
[----:B--2---:R-:W-:Y:S02]  /*12f10*/  IMAD.MOV.U32 R3, RZ, RZ, R18 ;  /* 0x000000ffff037224 */ /* 0x004fe400078e0012 */
[----:B------:R-:W-:-:S07]  /*12f20*/  IMAD.U32 R2, RZ, RZ, UR4 ;  /* 0x00000004ff027e24 */ /* 0x000fce000f8e00ff */
.L_x_762:
        /* <DEDUP_REMOVED lines=31> */
.L_x_745:
[----:B------:R-:W3:Y:S01]  /*13120*/  SYNCS.PHASECHK.TRANS64.TRYWAIT P0, [R9+URZ+0x13280], R10 ;  /* 0x0132800a090075a7 */ /* 0x000ee2000800017f */
[----:B------:R-:W-:Y:S01]  /*13130*/  BSSY B1, `(.L_x_746) ;  /* 0x0000003000017945 */ /* 0x000fe20003800000 */
[----:B------:R-:W-:-:S03]  /*13140*/  ISETP.NE.AND P3, PT, R27, RZ, PT ;  /* 0x000000ff1b00720c */ /* 0x000fc60003f65270 */
[----:B---3--:R-:W-:Y:S10]  /*13150*/  @!P0 BRA `(.L_x_747) ;  /* 0x0000001800148947 */ /* 0x008ff40003800000 */
.L_x_799:
[----:B------:R-:W-:Y:S05]  /*13160*/  BSYNC B1 ;  /* 0x0000000000017941 */ /* 0x000fea0003800000 */
.L_x_746:
[----:B------:R-:W-:Y:S04]  /*13170*/  BSSY B1, `(.L_x_748) ;  /* 0x0000007000017945 */ /* 0x000fe80003800000 */
[----:B------:R-:W-:Y:S05]  /*13180*/  @P3 BRA `(.L_x_749) ;  /* 0x0000000000143947 */ /* 0x000fea0003800000 */
[----:B------:R-:W-:Y:S01]  /*13190*/  ISETP.NE.AND P0, PT, R26, RZ, PT ;  /* 0x000000ff1a00720c */ /* 0x000fe20003f05270 */
[----:B------:R-:W-:-:S04]  /*131a0*/  IMAD.MOV.U32 R4, RZ, RZ, 0x2800 ;  /* 0x00002800ff047424 */ /* 0x000fc800078e00ff */
[----:B------:R4:W-:Y:S08]  /*131b0*/  SYNCS.ARRIVE.TRANS64 RZ, [R9+URZ+0x13270], R4 ;  /* 0x0132700409ff79a7 */ /* 0x0009f0000800003f */
[----:B------:R-:W-:Y:S05]  /*131c0*/  @!P0 BRA `(.L_x_749) ;  /* 0x0000000000048947 */ /* 0x000fea0003800000 */
[----:B------:R-:W-:Y:S01]  /*131d0*/  BPT.TRAP 0x1 ;  /* 0x000000040000795c */ /* 0x000fe20000300000 */
.L_x_749:
[----:B------:R-:W-:Y:S05]  /*131e0*/  BSYNC B1 ;  /* 0x0000000000017941 */ /* 0x000fea0003800000 */
.L_x_748:
[----:B------:R-:W-:Y:S01]  /*131f0*/  IMAD.MOV.U32 R12, RZ, RZ, RZ ;  /* 0x000000ffff0c7224 */ /* 0x000fe200078e00ff */
[----:B------:R-:W-:Y:S01]  /*13200*/  R2UR UR12, R20 ;  /* 0x00000000140c72ca */ /* 0x000fe200000e0000 */
[----:B--2---:R-:W-:Y:S01]  /*13210*/  IMAD.U32 R6, RZ, RZ, UR40 ;  /* 0x00000028ff067e24 */ /* 0x004fe2000f8e00ff */
[----:B------:R-:W-:Y:S01]  /*13220*/  UIADD3 UR4, UP0, UR48, 0x470, URZ ;  /* 0x0000047030047890 */ /* 0x000fe2000ff1e03f */
[----:B------:R-:W-:Y:S01]  /*13230*/  PLOP3.LUT P0, PT, PT, PT, PT, 0x80, 0x0 ;  /* 0x000000000000781c */ /* 0x000fe20003f0f070 */
[----:B------:R-:W-:Y:S01]  /*13240*/  IMAD R7, R11, 0xa0, RZ ;  /* 0x000000a00b077824 */ /* 0x000fe200078e02ff */
[----:B------:R-:W-:Y:S01]  /*13250*/  R2UR UR10, R12 ;  /* 0x000000000c0a72ca */ /* 0x000fe200000e0000 */
[----:B------:R-:W-:Y:S01]  /*13260*/  IMAD R6, R17, 0x2800, R6 ;  /* 0x0000280011067824 */ /* 0x000fe200078e0206 */
[----:B------:R-:W-:Y:S01]  /*13270*/  UIADD3.X UR5, URZ, UR49, URZ, UP0, !UPT ;  /* 0x000000313f057290 */ /* 0x000fe200087fe43f */
[----:B------:R-:W-:Y:S01]  /*13280*/  VIADD R5, R9, 0x13270 ;  /* 0x0001327009057836 */ /* 0x000fe20000000000 */
[----:B------:R-:W-:Y:S01]  /*13290*/  UMOV UR6, 0x0 ;  /* 0x0000000000067882 */ /* 0x000fe20000000000 */
[----:B----4-:R-:W-:Y:S01]  /*132a0*/  VIADD R4, R6, 0x6000 ;  /* 0x0000600006047836 */ /* 0x010fe20000000000 */
[----:B------:R-:W-:-:S09]  /*132b0*/  UMOV UR7, 0x14f00000 ;  /* 0x14f0000000077882 */ /* 0x000fd20000000000 */
.L_x_750:
        /* <DEDUP_REMOVED lines=12> */
.L_x_800:
[----:B------:R-:W-:Y:S05]  /*13380*/  BSYNC B1 ;  /* 0x0000000000017941 */ /* 0x000fea0003800000 */
.L_x_751:
        /* <DEDUP_REMOVED lines=9> */
.L_x_754:
[----:B------:R-:W-:Y:S05]  /*13420*/  BSYNC B1 ;  /* 0x0000000000017941 */ /* 0x000fea0003800000 */
.L_x_753:
        /* <DEDUP_REMOVED lines=9> */
.L_x_755:
        /* <DEDUP_REMOVED lines=8> */
[----:B--2---:R-:W-:Y:S05]  /*13540*/  @P0 BRA.U.ANY `(.L_x_755) ;  /* 0xfffffffd00dc0947 */ /* 0x004fea000393ffff */
.L_x_744:
[----:B------:R-:W-:Y:S05]  /*13550*/  BSYNC B0 ;  /* 0x0000000000007941 */ /* 0x000fea0003800000 */
.L_x_743:
[----:B------:R-:W-:-:S06]  /*13560*/  UISETP.NE.AND UP0, UPT, UR41, 0x3, UPT ;  /* 0x000000032900788c */ /* 0x000fcc000bf05270 */
[----:B------:R-:W-:-:S13]  /*13570*/  PLOP3.LUT P0, PT, PT, PT, UP0, 0x80, 0x0 ;  /* 0x000000000000781c */ /* 0x000fda0003f0f008 */
[----:B------:R-:W-:Y:S05]  /*13580*/  @!P0 BRA `(.L_x_756) ;  /* 0x0000000000048947 */ /* 0x000fea0003800000 */
[----:B------:R-:W-:Y:S01]  /*13590*/  BPT.TRAP 0x1 ;  /* 0x000000040000795c */ /* 0x000fe20000300000 */
.L_x_756:
[----:B------:R-:W-:Y:S01]  /*135a0*/  LOP3.LUT R5, R3, 0x1, RZ, 0x3c, !PT ;  /* 0x0000000103057812 */ /* 0x000fe200078e3cff */
[----:B------:R-:W-:Y:S01]  /*135b0*/  IMAD.U32 R4, RZ, RZ, UR45 ;  /* 0x0000002dff047e24 */ /* 0x000fe2000f8e00ff */
[----:B------:R-:W-:Y:S01]  /*135c0*/  LEA R12, R8, UR40, 0x3 ;  /* 0x00000028080c7c11 */ /* 0x000fe2000f8e18ff */
[----:B------:R-:W-:Y:S01]  /*135d0*/  BSSY B0, `(.L_x_757) ;  /* 0x0000005000007945 */ /* 0x000fe20003800000 */
[----:B------:R-:W-:Y:S02]  /*135e0*/  SHF.L.U32 R5, R5, 0x1f, RZ ;  /* 0x0000001f05057819 */ /* 0x000fe400000006ff */
[----:B------:R-:W-:Y:S02]  /*135f0*/  ISETP.NE.AND P0, PT, R4, 0x3, PT ;  /* 0x000000030400780c */ /* 0x000fe40003f05270 */
[----:B------:R-:W2:Y:S02]  /*13600*/  SYNCS.PHASECHK.TRANS64.TRYWAIT P3, [R12+URZ+0x13270], R5 ;  /* 0x013270050c0075a7 */ /* 0x000ea4000806017f */
[----:B--2---:R-:W-:Y:S09]  /*13610*/  @!P3 BRA `(.L_x_758) ;  /* 0x00000014000cb947 */ /* 0x004ff20003800000 */
.L_x_801:
[----:B------:R-:W-:Y:S05]  /*13620*/  BSYNC B0 ;  /* 0x0000000000007941 */ /* 0x000fea0003800000 */
.L_x_757:
[----:B------:R-:W-:Y:S05]  /*13630*/  @!P0 BRA `(.L_x_759) ;  /* 0x0000000000048947 */ /* 0x000fea0003800000 */
[----:B------:R-:W-:Y:S01]  /*13640*/  BPT.TRAP 0x1 ;  /* 0x000000040000795c */ /* 0x000fe20000300000 */
.L_x_759:
[----:B------:R-:W-:Y:S01]  /*13650*/  SHF.L.U32 R3, R3, 0x1f, RZ ;  /* 0x0000001f03037819 */ /* 0x000fe200000006ff */
[----:B------:R-:W-:-:S03]  /*13660*/  IMAD R10, R8, 0x2800, RZ ;  /* 0x00002800080a7824 */ /* 0x000fc600078e02ff */
[----:B------:R-:W3:Y:S02]  /*13670*/  SYNCS.PHASECHK.TRANS64.TRYWAIT P3, [R12+URZ+0x13260], R3 ;  /* 0x013260030c0075a7 */ /* 0x000ee4000806017f */
[----:B---3--:R-:W-:Y:S05]  /*13680*/  @!P3 BRA `(.L_x_760) ;  /* 0x000000140004b947 */ /* 0x008fea0003800000 */
.L_x_802:
[C---:B---3--:R-:W-:Y:S01]  /*13690*/  LOP3.LUT R3, R10.reuse, R23, RZ, 0xfc, !PT ;  /* 0x000000170a037212 */ /* 0x048fe200078efcff */
        /* <DEDUP_REMOVED lines=41> */
.L_x_761:
[----:B---3--:R-:W-:Y:S01]  /*13930*/  SYNCS.ARRIVE.TRANS64.A1T0 RZ, [R12+URZ+0x13250], RZ ;  /* 0x013250ff0cff79a7 */ /* 0x008fe2000810003f */
[----:B------:R-:W-:Y:S01]  /*13940*/  BAR.SYNC.DEFER_BLOCKING 0x2, 0x80 ;  /* 0x0082000000007b1d */ /* 0x000fe20000010000 */
[----:B------:R-:W-:Y:S01]  /*13950*/  ISETP.GT.AND P0, PT, R2, UR42, PT ;  /* 0x0000002a02007c0c */ /* 0x000fe2000bf04270 */
[----:B------:R-:W-:Y:S02]  /*13960*/  @!P2 VIADD R3, R12, 0x13280 ;  /* 0x000132800c03a836 */ /* 0x000fe40000000000 */
[----:B------:R-:W-:Y:S02]  /*13970*/  VIADD R2, R2, 0xffffffff ;  /* 0xffffffff02027836 */ /* 0x000fe40000000000 */
[----:B--2---:R-:W-:Y:S01]  /*13980*/  IMAD.MOV.U32 R8, RZ, RZ, R17 ;  /* 0x000000ffff087224 */ /* 0x004fe200078e0011 */
[----:B------:R-:W-:-:S04]  /*13990*/  @!P2 PRMT R3, RZ, 0x654, R3 ;  /* 0x00000654ff03a816 */ /* 0x000fc80000000003 */
[----:B------:R2:W-:Y:S02]  /*139a0*/  @!P2 SYNCS.ARRIVE.TRANS64.RED.A1T0 RZ, [R3+URZ], RZ ;  /* 0x000000ff03ffa9a7 */ /* 0x0005e4000810043f */
[----:B--2---:R-:W-:Y:S01]  /*139b0*/  IMAD.MOV.U32 R3, RZ, RZ, R18 ;  /* 0x000000ffff037224 */ /* 0x004fe200078e0012 */
[----:B------:R-:W-:Y:S06]  /*139c0*/  @P0 BRA `(.L_x_762) ;  /* 0xfffffff400580947 */ /* 0x000fec000383ffff */
.L_x_742:
[----:B------:R-:W-:Y:S04]  /*139d0*/  BSSY B0, `(.L_x_763) ;  /* 0x000000e000007945 */ /* 0x000fe80003800000 */
[----:B------:R-:W-:Y:S05]  /*139e0*/  @P2 BRA `(.L_x_764) ;  /* 0x0000000000302947 */ /* 0x000fea0003800000 */
[----:B------:R-:W3:Y:S01]  /*139f0*/  S2R R7, SR_LANEID ;  /* 0x0000000000077919 */ /* 0x000ee20000000000 */
[----:B------:R-:W-:Y:S01]  /*13a00*/  VOTEU.ANY UR4, UPT, PT ;  /* 0x0000000000047886 */ /* 0x000fe200038e0100 */
[----:B--2---:R-:W2:Y:S01]  /*13a10*/  LDC.64 R2, c[0x0][0xdf0] ;  /* 0x00037c00ff027b82 */ /* 0x004ea20000000a00 */
[----:B------:R-:W3:Y:S08]  /*13a20*/  FLO.U32 R0, UR4 ;  /* 0x0000000400007d00 */ /* 0x000ef000080e0000 */
[----:B------:R-:W2:Y:S01]  /*13a30*/  POPC R5, UR4 ;  /* 0x0000000400057d09 */ /* 0x000ea20008000000 */
[----:B---3--:R-:W-:-:S13]  /*13a40*/  ISETP.EQ.U32.AND P0, PT, R0, R7, PT ;  /* 0x000000070000720c */ /* 0x008fda0003f02070 */
[----:B--2---:R-:W2:Y:S01]  /*13a50*/  @P0 ATOMG.E.ADD.STRONG.GPU PT, R3, desc[UR50][R2.64], R5 ;  /* 0x00000005020309a8 */ /* 0x004ea200081ee1f2 */
[----:B------:R-:W3:Y:S02]  /*13a60*/  S2R R4, SR_LTMASK ;  /* 0x0000000000047919 */ /* 0x000ee40000003900 */
[----:B---3--:R-:W-:-:S04]  /*13a70*/  LOP3.LUT R4, R4, UR4, RZ, 0xc0, !PT ;  /* 0x0000000404047c12 */ /* 0x008fc8000f8ec0ff */
[----:B------:R-:W3:Y:S01]  /*13a80*/  POPC R7, R4 ;  /* 0x0000000400077309 */ /* 0x000ee20000000000 */
[----:B--2---:R-:W3:Y:S02]  /*13a90*/  SHFL.IDX PT, R0, R3, R0, 0x1f ;  /* 0x00001f0003007589 */ /* 0x004ee400000e0000 */
[----:B---3--:R-:W-:-:S07]  /*13aa0*/  IADD3 R24, R0, UR44, R7 ;  /* 0x0000002c00187c10 */ /* 0x008fce000fffe007 */
.L_x_764:
[----:B------:R-:W-:Y:S05]  /*13ab0*/  BSYNC B0 ;  /* 0x0000000000007941 */ /* 0x000fea0003800000 */
.L_x_763:
[----:B------:R-:W-:-:S06]  /*13ac0*/  UISETP.NE.AND UP0, UPT, UR41, 0x3, UPT ;  /* 0x000000032900788c */ /* 0x000fcc000bf05270 */
[----:B------:R-:W-:-:S13]  /*13ad0*/  PLOP3.LUT P0, PT, PT, PT, UP0, 0x80, 0x0 ;  /* 0x000000000000781c */ /* 0x000fda0003f0f008 */
[----:B------:R-:W-:Y:S05]  /*13ae0*/  @!P0 BRA `(.L_x_765) ;  /* 0x0000000000048947 */ /* 0x000fea0003800000 */
[----:B------:R-:W-:Y:S01]  /*13af0*/  BPT.TRAP 0x1 ;  /* 0x000000040000795c */ /* 0x000fe20000300000 */
.L_x_765:
[----:B--2---:R-:W-:Y:S01]  /*13b00*/  LOP3.LUT R3, R18, 0x1, RZ, 0x3c, !PT ;  /* 0x0000000112037812 */ /* 0x004fe200078e3cff */
[----:B------:R-:W-:Y:S01]  /*13b10*/  IMAD.U32 R0, RZ, RZ, UR45 ;  /* 0x0000002dff007e24 */ /* 0x000fe2000f8e00ff */
[----:B------:R-:W-:Y:S01]  /*13b20*/  LEA R2, R17, UR40, 0x3 ;  /* 0x0000002811027c11 */ /* 0x000fe2000f8e18ff */
[----:B------:R-:W-:Y:S01]  /*13b30*/  BSSY B0, `(.L_x_766) ;  /* 0x0000005000007945 */ /* 0x000fe20003800000 */
[----:B------:R-:W-:Y:S02]  /*13b40*/  SHF.L.U32 R3, R3, 0x1f, RZ ;  /* 0x0000001f03037819 */ /* 0x000fe400000006ff */
[----:B------:R-:W-:Y:S02]  /*13b50*/  ISETP.NE.AND P1, PT, R0, 0x3, PT ;  /* 0x000000030000780c */ /* 0x000fe40003f25270 */
[----:B------:R-:W2:Y:S02]  /*13b60*/  SYNCS.PHASECHK.TRANS64.TRYWAIT P0, [R2+URZ+0x13270], R3 ;  /* 0x01327003020075a7 */ /* 0x000ea4000800017f */
[----:B--2---:R-:W-:Y:S09]  /*13b70*/  @!P0 BRA `(.L_x_767) ;  /* 0x0000000c00dc8947 */ /* 0x004ff20003800000 */
.L_x_803:
[----:B------:R-:W-:Y:S05]  /*13b80*/  BSYNC B0 ;  /* 0x0000000000007941 */ /* 0x000fea0003800000 */
.L_x_766:
[----:B------:R-:W-:Y:S05]  /*13b90*/  @!P1 BRA `(.L_x_768) ;  /* 0x0000000000049947 */ /* 0x000fea0003800000 */
[----:B------:R-:W-:Y:S01]  /*13ba0*/  BPT.TRAP 0x1 ;  /* 0x000000040000795c */ /* 0x000fe20000300000 */
.L_x_768:
[----:B------:R-:W-:Y:S01]  /*13bb0*/  SHF.L.U32 R5, R18, 0x1f, RZ ;  /* 0x0000001f12057819 */ /* 0x000fe200000006ff */
[----:B--2---:R-:W-:-:S03]  /*13bc0*/  IMAD R3, R17, 0x2800, RZ ;  /* 0x0000280011037824 */ /* 0x004fc600078e02ff */
[----:B------:R-:W2:Y:S02]  /*13bd0*/  SYNCS.PHASECHK.TRANS64.TRYWAIT P0, [R2+URZ+0x13260], R5 ;  /* 0x01326005020075a7 */ /* 0x000ea4000800017f */
[----:B------:R-:W-:Y:S01]  /*13be0*/  LOP3.LUT R0, R3, R23, RZ, 0xfc, !PT ;  /* 0x0000001703007212 */ /* 0x000fe200078efcff */
[----:B--2---:R-:W-:Y:S06]  /*13bf0*/  @!P0 BRA `(.L_x_769) ;  /* 0x0000000c00d08947 */ /* 0x004fec0003800000 */
.L_x_804:
        /* <DEDUP_REMOVED lines=41> */
.L_x_770:
[----:B---3--:R3:W-:Y:S01]  /*13e90*/  SYNCS.ARRIVE.TRANS64.A1T0 RZ, [R2+URZ+0x13250], RZ ;  /* 0x013250ff02ff79a7 */ /* 0x0087e2000810003f */
[----:B------:R-:W-:Y:S02]  /*13ea0*/  @!P2 VIADD R0, R2, 0x13280 ;  /* 0x000132800200a836 */ /* 0x000fe40000000000 */
[----:B------:R-:W-:-:S03]  /*13eb0*/  VIADD R17, R17, 0x1 ;  /* 0x0000000111117836 */ /* 0x000fc60000000000 */
[----:B------:R-:W-:Y:S01]  /*13ec0*/  @!P2 PRMT R0, RZ, 0x654, R0 ;  /* 0x00000654ff00a816 */ /* 0x000fe20000000000 */
[----:B------:R-:W-:Y:S01]  /*13ed0*/  BAR.SYNC.DEFER_BLOCKING 0x2, 0x80 ;  /* 0x0082000000007b1d */ /* 0x000fe20000010000 */
[----:B------:R-:W-:-:S04]  /*13ee0*/  ISETP.NE.AND P0, PT, R17, 0x2, PT ;  /* 0x000000021100780c */ /* 0x000fc80003f05270 */
[----:B--2---:R-:W-:Y:S02]  /*13ef0*/  SEL R3, RZ, 0x1, P0 ;  /* 0x00000001ff037807 */ /* 0x004fe40000000000 */
[----:B------:R-:W-:Y:S02]  /*13f00*/  SEL R17, R17, RZ, P0 ;  /* 0x000000ff11117207 */ /* 0x000fe40000000000 */
[----:B------:R-:W-:Y:S01]  /*13f10*/  LOP3.LUT R18, R18, R3, RZ, 0x3c, !PT ;  /* 0x0000000312127212 */ /* 0x000fe200078e3cff */
[----:B------:R3:W-:Y:S06]  /*13f20*/  @!P2 SYNCS.ARRIVE.TRANS64.RED.A1T0 RZ, [R0+URZ], RZ ;  /* 0x000000ff00ffa9a7 */ /* 0x0007ec000810043f */
.L_x_726:
[----:B------:R-:W-:Y:S05]  /*13f30*/  BSYNC B6 ;  /* 0x0000000000067941 */ /* 0x000fea0003800000 */
.L_x_724:
[----:B------:R-:W-:-:S13]  /*13f40*/  LOP3.LUT P0, RZ, R16, 0x2, RZ, 0xc0, !PT ;  /* 0x0000000210ff7812 */ /* 0x000fda000780c0ff */
[----:B------:R-:W-:Y:S05]  /*13f50*/  @!P0 BRA `(.L_x_771) ;  /* 0x00000000001c8947 */ /* 0x000fea0003800000 */
[----:B------:R-:W2:Y:S08]  /*13f60*/  S2UR UR5, SR_CgaCtaId ;  /* 0x00000000000579c3 */ /* 0x000eb00000008800 */
[----:B------:R-:W-:Y:S06]  /*13f70*/  BAR.SYNC.DEFER_BLOCKING 0x5, 0x200 ;  /* 0x0148000000007b1d */ /* 0x000fec0000010000 */
[----:B------:R-:W-:-:S02]  /*13f80*/  UMOV UR4, 0x400 ;  /* 0x0000040000047882 */ /* 0x000fc40000000000 */
[----:B--2---:R-:W-:-:S09]  /*13f90*/  ULEA UR4, UR5, UR4, 0x18 ;  /* 0x0000000405047291 */ /* 0x004fd2000f8ec03f */
[----:B------:R-:W2:Y:S01]  /*13fa0*/  LDS R24, [UR4+0x132d0] ;  /* 0x0132d004ff187984 */ /* 0x000ea20008000800 */
[----:B------:R-:W-:Y:S06]  /*13fb0*/  BAR.ARV 0x4, 0x200 ;  /* 0x0108000000007b1d */ /* 0x000fec0000002000 */
[----:B------:R-:W-:Y:S05]  /*13fc0*/  BRA `(.L_x_772) ;  /* 0x0000000000247947 */ /* 0x000fea0003800000 */
.L_x_771:
[----:B------:R-:W-:Y:S01]  /*13fd0*/  BAR.SYNC.DEFER_BLOCKING 0x4, 0x200 ;  /* 0x0108000000007b1d */ /* 0x000fe20000010000 */
[----:B------:R-:W-:-:S13]  /*13fe0*/  ISETP.NE.AND P0, PT, R27, RZ, PT ;  /* 0x000000ff1b00720c */ /* 0x000fda0003f05270 */
[----:B------:R-:W2:Y:S01]  /*13ff0*/  @!P0 S2R R3, SR_CgaCtaId ;  /* 0x0000000000038919 */ /* 0x000ea20000008800 */
[----:B---3--:R-:W-:-:S04]  /*14000*/  @!P0 MOV R0, 0x400 ;  /* 0x0000040000008802 */ /* 0x008fc80000000f00 */
[----:B--2---:R-:W-:Y:S02]  /*14010*/  @!P0 LEA R3, R3, R0, 0x18 ;  /* 0x0000000003038211 */ /* 0x004fe400078ec0ff */
[----:B------:R-:W2:Y:S04]  /*14020*/  SHFL.IDX PT, R0, R24, RZ, 0x1f ;  /* 0x00001fff18007589 */ /* 0x000ea800000e0000 */
[----:B------:R2:W-:Y:S02]  /*14030*/  @!P0 STS [R3+0x132d0], R24 ;  /* 0x0132d01803008388 */ /* 0x0005e40000000800 */
[----:B--2---:R-:W-:Y:S01]  /*14040*/  IMAD.MOV.U32 R24, RZ, RZ, R0 ;  /* 0x000000ffff187224 */ /* 0x004fe200078e0000 */
[----:B------:R-:W-:Y:S06]  /*14050*/  BAR.ARV 0x5, 0x200 ;  /* 0x0148000000007b1d */ /* 0x000fec0000002000 */
.L_x_772:
[----:B------:R-:W-:Y:S02]  /*14060*/  ULDC UR4, c[0x0][0xda8] ;  /* 0x00036a0000047ab9 */ /* 0x000fe40000000800 */
[----:B--2---:R-:W-:-:S13]  /*14070*/  ISETP.GE.AND P0, PT, R24, UR4, PT ;  /* 0x0000000418007c0c */ /* 0x004fda000bf06270 */
[----:B------:R-:W-:Y:S05]  /*14080*/  @!P0 BRA `(.L_x_773) ;  /* 0xffffffd8001c8947 */ /* 0x000fea000383ffff */
.L_x_715:
[----:B------:R-:W2:Y:S01]  /*14090*/  S2R R3, SR_CgaCtaId ;  /* 0x0000000000037919 */ /* 0x000ea20000008800 */
[----:B------:R-:W-:Y:S01]  /*140a0*/  VIADD R25, R25, 0x1 ;  /* 0x0000000119197836 */ /* 0x000fe20000000000 */
[----:B---3--:R-:W-:Y:S01]  /*140b0*/  MOV R2, 0x400 ;  /* 0x0000040000027802 */ /* 0x008fe20000000f00 */
[----:B------:R-:W-:Y:S03]  /*140c0*/  BSSY B0, `(.L_x_774) ;  /* 0x0000008000007945 */ /* 0x000fe60003800000 */
[----:B------:R-:W-:-:S04]  /*140d0*/  LEA.HI R0, R25, R25, RZ, 0x1 ;  /* 0x0000001919007211 */ /* 0x000fc800078f08ff */
[----:B------:R-:W-:-:S05]  /*140e0*/  LOP3.LUT R0, R0, 0xfffffffe, RZ, 0xc0, !PT ;  /* 0xfffffffe00007812 */ /* 0x000fca00078ec0ff */
[----:B------:R-:W-:-:S05]  /*140f0*/  IMAD.IADD R0, R25, 0x1, -R0 ;  /* 0x0000000119007824 */ /* 0x000fca00078e0a00 */
[----:B------:R-:W-:Y:S02]  /*14100*/  SHF.L.U32 R0, R0, 0x1f, RZ ;  /* 0x0000001f00007819 */ /* 0x000fe400000006ff */
[----:B--2---:R-:W-:-:S04]  /*14110*/  LEA R6, R3, R2, 0x18 ;  /* 0x0000000203067211 */ /* 0x004fc800078ec0ff */
[----:B------:R-:W2:Y:S02]  /*14120*/  SYNCS.PHASECHK.TRANS64.TRYWAIT P0, [R6+URZ+0x13220], R0 ;  /* 0x01322000060075a7 */ /* 0x000ea4000800017f */
[----:B--2---:R-:W-:Y:S05]  /*14130*/  @!P0 BRA `(.L_x_775) ;  /* 0x0000000800948947 */ /* 0x004fea0003800000 */
.L_x_805:
[----:B------:R-:W-:Y:S05]  /*14140*/  BSYNC B0 ;  /* 0x0000000000007941 */ /* 0x000fea0003800000 */
.L_x_774:
[----:B------:R-:W-:-:S03]  /*14150*/  UMOV UR4, 0xffffffff ;  /* 0xffffffff00047882 */ /* 0x000fc60000000000 */
[----:B------:R-:W-:Y:S05]  /*14160*/  BRA.DIV UR4, `(.L_x_776) ;  /* 0x0000000a049c7947 */ /* 0x000fea000b800000 */
[----:B------:R3:W4:Y:S02]  /*14170*/  SHFL.IDX PT, R14, R28, RZ, 0x1f ;  /* 0x00001fff1c0e7589 */ /* 0x00072400000e0000 */
.L_x_808:
[----:B----4-:R-:W-:Y:S01]  /*14180*/  ISETP.NE.AND P0, PT, R14, RZ, PT ;  /* 0x000000ff0e00720c */ /* 0x010fe20003f05270 */
[----:B------:R-:W-:-:S12]  /*14190*/  BSSY B0, `(.L_x_777) ;  /* 0x000002b000007945 */ /* 0x000fd80003800000 */
[----:B------:R-:W-:Y:S05]  /*141a0*/  @P0 BRA `(.L_x_778) ;  /* 0x0000000000a40947 */ /* 0x000fea0003800000 */
[----:B------:R-:W-:-:S03]  /*141b0*/  UMOV UR4, 0xffffffff ;  /* 0xffffffff00047882 */ /* 0x000fc60000000000 */
[----:B------:R-:W-:Y:S05]  /*141c0*/  BRA.DIV UR4, `(.L_x_779) ;  /* 0x0000000a04ac7947 */ /* 0x000fea000b800000 */
[----:B------:R-:W-:-:S13]  /*141d0*/  ELECT P6, URZ, PT ;  /* 0x00000000003f782f */ /* 0x000fda00038c0000 */
.L_x_811:
[----:B------:R-:W-:Y:S05]  /*141e0*/  @!P6 BRA `(.L_x_778) ;  /* 0x000000000094e947 */ /* 0x000fea0003800000 */
[----:B------:R-:W-:-:S06]  /*141f0*/  ULOP3.LUT UR4, UR46, 0x2, URZ, 0xfc, !UPT ;  /* 0x000000022e047892 */ /* 0x000fcc000f8efc3f */
[----:B--2---:R-:W-:-:S05]  /*14200*/  IMAD.U32 R0, RZ, RZ, UR4 ;  /* 0x00000004ff007e24 */ /* 0x004fca000f8e00ff */
[----:B------:R-:W-:-:S13]  /*14210*/  ISETP.NE.AND P0, PT, R0, 0x3, PT ;  /* 0x000000030000780c */ /* 0x000fda0003f05270 */
[----:B------:R-:W-:Y:S05]  /*14220*/  @!P0 BRA `(.L_x_780) ;  /* 0x0000000000048947 */ /* 0x000fea0003800000 */
[----:B------:R-:W-:Y:S01]  /*14230*/  BPT.TRAP 0x1 ;  /* 0x000000040000795c */ /* 0x000fe20000300000 */
.L_x_780:
[----:B------:R-:W-:Y:S01]  /*14240*/  VIADD R0, R6, 0x13240 ;  /* 0x0001324006007836 */ /* 0x000fe20000000000 */
[----:B------:R-:W-:Y:S01]  /*14250*/  SHF.L.U32 R4, R18, 0x1f, RZ ;  /* 0x0000001f12047819 */ /* 0x000fe200000006ff */
[C---:B------:R-:W-:Y:S02]  /*14260*/  VIADD R2, R17.reuse, 0x1 ;  /* 0x0000000111027836 */ /* 0x040fe40000000000 */
[----:B------:R-:W-:-:S03]  /*14270*/  IMAD R5, R17, 0x8, R0 ;  /* 0x0000000811057824 */ /* 0x000fc600078e0200 */
[C---:B------:R-:W-:Y:S01]  /*14280*/  ISETP.NE.AND P2, PT, R2.reuse, 0x2, PT ;  /* 0x000000020200780c */ /* 0x040fe20003f45270 */
[----:B------:R-:W2:Y:S03]  /*14290*/  SYNCS.PHASECHK.TRANS64.TRYWAIT P1, [R5+URZ], R4 ;  /* 0x00000004050075a7 */ /* 0x000ea6000802017f */
[----:B------:R-:W-:Y:S02]  /*142a0*/  SEL R3, RZ, 0x1, P2 ;  /* 0x00000001ff037807 */ /* 0x000fe40001000000 */
[----:B------:R-:W-:Y:S02]  /*142b0*/  SEL R7, R2, RZ, P2 ;  /* 0x000000ff02077207 */ /* 0x000fe40001000000 */
[----:B------:R-:W-:-:S03]  /*142c0*/  LOP3.LUT R3, R18, R3, RZ, 0x3c, !PT ;  /* 0x0000000312037212 */ /* 0x000fc600078e3cff */
[----:B------:R-:W-:Y:S01]  /*142d0*/  IMAD R9, R7, 0x8, R0 ;  /* 0x0000000807097824 */ /* 0x000fe200078e0200 */
[----:B------:R-:W-:Y:S01]  /*142e0*/  SHF.L.U32 R0, R3, 0x1f, RZ ;  /* 0x0000001f03007819 */ /* 0x000fe200000006ff */
[----:B--2---:R-:W-:Y:S06]  /*142f0*/  @!P1 BRA `(.L_x_781) ;  /* 0x0000000800809947 */ /* 0x004fec0003800000 */
.L_x_812:
[----:B------:R-:W4:Y:S02]  /*14300*/  SYNCS.PHASECHK.TRANS64.TRYWAIT P1, [R9+URZ], R0 ;  /* 0x00000000090075a7 */ /* 0x000f24000802017f */
[----:B----4-:R-:W-:Y:S05]  /*14310*/  @!P1 BRA `(.L_x_782) ;  /* 0x00000008008c9947 */ /* 0x010fea0003800000 */
.L_x_813:
[----:B------:R-:W-:Y:S05]  /*14320*/  @!P0 BRA `(.L_x_783) ;  /* 0x0000000000048947 */ /* 0x000fea0003800000 */
[----:B------:R-:W-:Y:S01]  /*14330*/  BPT.TRAP 0x1 ;  /* 0x000000040000795c */ /* 0x000fe20000300000 */
.L_x_783:
[----:B------:R-:W-:-:S04]  /*14340*/  IMAD R17, R17, 0x8, R6 ;  /* 0x0000000811117824 */ /* 0x000fc800078e0206 */
[----:B------:R-:W5:Y:S02]  /*14350*/  SYNCS.PHASECHK.TRANS64.TRYWAIT P1, [R17+URZ+0x13260], R4 ;  /* 0x01326004110075a7 */ /* 0x000f64000802017f */
[----:B-----5:R-:W-:Y:S05]  /*14360*/  @!P1 BRA `(.L_x_784) ;  /* 0x00000008008c9947 */ /* 0x020fea0003800000 */
.L_x_814:
[----:B------:R-:W-:Y:S05]  /*14370*/  @!P0 BRA `(.L_x_785) ;  /* 0x0000000000048947 */ /* 0x000fea0003800000 */
[----:B------:R-:W-:Y:S01]  /*14380*/  BPT.TRAP 0x1 ;  /* 0x000000040000795c */ /* 0x000fe20000300000 */
.L_x_785:
[----:B------:R-:W-:-:S04]  /*14390*/  IMAD R7, R7, 0x8, R6 ;  /* 0x0000000807077824 */ /* 0x000fc800078e0206 */
[----:B------:R-:W5:Y:S02]  /*143a0*/  SYNCS.PHASECHK.TRANS64.TRYWAIT P1, [R7+URZ+0x13260], R0 ;  /* 0x01326000070075a7 */ /* 0x000f64000802017f */
[----:B-----5:R-:W-:Y:S05]  /*143b0*/  @!P1 BRA `(.L_x_786) ;  /* 0x00000008008c9947 */ /* 0x020fea0003800000 */
.L_x_815:
[----:B------:R-:W-:Y:S05]  /*143c0*/  @!P0 BRA `(.L_x_787) ;  /* 0x0000000000048947 */ /* 0x000fea0003800000 */
[----:B------:R-:W-:Y:S01]  /*143d0*/  BPT.TRAP 0x1 ;  /* 0x000000040000795c */ /* 0x000fe20000300000 */
.L_x_787:
[----:B------:R-:W5:Y:S02]  /*143e0*/  SYNCS.PHASECHK.TRANS64.TRYWAIT P0, [R17+URZ+0x13280], R4 ;  /* 0x01328004110075a7 */ /* 0x000f64000800017f */
[----:B-----5:R-:W-:Y:S05]  /*143f0*/  @!P0 BRA `(.L_x_788) ;  /* 0x0000000800908947 */ /* 0x020fea0003800000 */
.L_x_789:
[----:B------:R1:W1:Y:S02]  /*14400*/  SYNCS.PHASECHK.TRANS64.TRYWAIT P0, [R7+URZ+0x13280], R0 ;  /* 0x01328000070075a7 */ /* 0x000264000800017f */
[----:B-1----:R-:W-:Y:S05]  /*14410*/  @!P0 NANOSLEEP.SYNCS 0x989680 ;  /* 0x009896800000895d */ /* 0x002fea0003900000 */
[----:B------:R-:W1:Y:S02]  /*14420*/  @!P0 SYNCS.PHASECHK.TRANS64 P0, [R7+URZ+0x13280], R0 ;  /* 0x01328000070085a7 */ /* 0x000e64000800007f */
[----:B-1----:R-:W-:Y:S05]  /*14430*/  @!P0 BRA `(.L_x_789) ;  /* 0xfffffffc00f08947 */ /* 0x002fea000383ffff */
.L_x_778:
[----:B------:R-:W-:Y:S05]  /*14440*/  BSYNC B0 ;  /* 0x0000000000007941 */ /* 0x000fea0003800000 */
.L_x_777:
[----:B------:R-:W-:Y:S05]  /*14450*/  EXIT ;  /* 0x000000000000794d */ /* 0x000fea0003800000 */
.L_x_628:
[----:B-1----:R-:W-:-:S04]  /*14460*/  IMAD.U32 R3, RZ, RZ, UR40 ;  /* 0x00000028ff037e24 */ /* 0x002fc8000f8e00ff */
[----:B------:R1:W2:Y:S03]  /*14470*/  SYNCS.PHASECHK.TRANS64.TRYWAIT P1, [R3+URZ+0x13200], R0 ;  /* 0x01320000030075a7 */ /* 0x0002a6000802017f */
[----:B--2---:R-:W-:Y:S05]  /*14480*/  @!P1 NANOSLEEP.SYNCS 0x989680 ;  /* 0x009896800000995d */ /* 0x004fea0003900000 */
[----:B------:R-:W2:Y:S02]  /*14490*/  @!P1 SYNCS.PHASECHK.TRANS64 P1, [R3+URZ+0x13200], R0 ;  /* 0x01320000030095a7 */ /* 0x000ea4000802007f */
[----:B--2---:R-:W-:Y:S05]  /*144a0*/  @!P1 BRA `(.L_x_628) ;  /* 0xfffffffc00ec9947 */ /* 0x004fea000383ffff */
[----:B------:R-:W-:Y:S05]  /*144b0*/  BRA `(.L_x_790) ;  /* 0xfffffed400d47947 */ /* 0x000fea000383ffff */
.L_x_632:
[----:B--2---:R2:W3:Y:S02]  /*144c0*/  SYNCS.PHASECHK.TRANS64.TRYWAIT P1, [R5+URZ+0x13230], R0 ;  /* 0x01323000050075a7 */ /* 0x0044e4000802017f */
[----:B---3--:R-:W-:Y:S05]  /*144d0*/  @!P1 NANOSLEEP.SYNCS 0x989680 ;  /* 0x009896800000995d */ /* 0x008fea0003900000 */
[----:B------:R-:W3:Y:S02]  /*144e0*/  @!P1 SYNCS.PHASECHK.TRANS64 P1, [R5+URZ+0x13230], R0 ;  /* 0x01323000050095a7 */ /* 0x000ee4000802007f */
[----:B---3--:R-:W-:Y:S05]  /*144f0*/  @!P1 BRA `(.L_x_632) ;  /* 0xfffffffc00f09947 */ /* 0x008fea000383ffff */
[----:B------:R-:W-:Y:S05]  /*14500*/  BRA `(.L_x_631) ;  /* 0xfffffed400f07947 */ /* 0x000fea000383ffff */
.L_x_648:
[----:B--2---:R-:W-:-:S04]  /*14510*/  IMAD.U32 R12, RZ, RZ, UR23 ;  /* 0x00000017ff0c7e24 */ /* 0x004fc8000f8e00ff */
[----:B------:R2:W3:Y:S03]  /*14520*/  SYNCS.PHASECHK.TRANS64.TRYWAIT P1, [R12+URZ+0x13230], R11 ;  /* 0x0132300b0c0075a7 */ /* 0x0004e6000802017f */
[----:B---3--:R-:W-:Y:S05]  /*14530*/  @!P1 NANOSLEEP.SYNCS 0x989680 ;  /* 0x009896800000995d */ /* 0x008fea0003900000 */
[----:B------:R-:W3:Y:S02]  /*14540*/  @!P1 SYNCS.PHASECHK.TRANS64 P1, [R12+URZ+0x13230], R11 ;  /* 0x0132300b0c0095a7 */ /* 0x000ee4000802007f */
[----:B---3--:R-:W-:Y:S05]  /*14550*/  @!P1 BRA `(.L_x_648) ;  /* 0xfffffffc00ec9947 */ /* 0x008fea000383ffff */
[----:B------:R-:W-:Y:S05]  /*14560*/  BRA `(.L_x_647) ;  /* 0xffffff1400147947 */ /* 0x000fea000383ffff */
.L_x_652:
[----:B--2---:R-:W-:-:S04]  /*14570*/  IMAD.U32 R12, RZ, RZ, UR11 ;  /* 0x0000000bff0c7e24 */ /* 0x004fc8000f8e00ff */
[----:B------:R2:W3:Y:S03]  /*14580*/  SYNCS.PHASECHK.TRANS64.TRYWAIT P1, [R12+URZ+0x13250], R11 ;  /* 0x0132500b0c0075a7 */ /* 0x0004e6000802017f */
[----:B---3--:R-:W-:Y:S05]  /*14590*/  @!P1 NANOSLEEP.SYNCS 0x989680 ;  /* 0x009896800000995d */ /* 0x008fea0003900000 */
[----:B------:R-:W3:Y:S02]  /*145a0*/  @!P1 SYNCS.PHASECHK.TRANS64 P1, [R12+URZ+0x13250], R11 ;  /* 0x0132500b0c0095a7 */ /* 0x000ee4000802007f */
[----:B---3--:R-:W-:Y:S05]  /*145b0*/  @!P1 BRA `(.L_x_652) ;  /* 0xfffffffc00ec9947 */ /* 0x008fea000383ffff */
[----:B------:R-:W-:Y:S05]  /*145c0*/  BRA `(.L_x_651) ;  /* 0xffffff1800207947 */ /* 0x000fea000383ffff */
.L_x_670:
[----:B--2---:R-:W-:-:S04]  /*145d0*/  IMAD.U32 R3, RZ, RZ, UR6 ;  /* 0x00000006ff037e24 */ /* 0x004fc8000f8e00ff */
[----:B------:R2:W3:Y:S03]  /*145e0*/  SYNCS.PHASECHK.TRANS64.TRYWAIT P1, [R3+URZ+0x13230], R0 ;  /* 0x01323000030075a7 */ /* 0x0004e6000802017f */
[----:B---3--:R-:W-:Y:S05]  /*145f0*/  @!P1 NANOSLEEP.SYNCS 0x989680 ;  /* 0x009896800000995d */ /* 0x008fea0003900000 */
[----:B------:R-:W3:Y:S02]  /*14600*/  @!P1 SYNCS.PHASECHK.TRANS64 P1, [R3+URZ+0x13230], R0 ;  /* 0x01323000030095a7 */ /* 0x000ee4000802007f */
[----:B---3--:R-:W-:Y:S05]  /*14610*/  @!P1 BRA `(.L_x_670) ;  /* 0xfffffffc00ec9947 */ /* 0x008fea000383ffff */
[----:B------:R-:W-:Y:S05]  /*14620*/  BRA `(.L_x_669) ;  /* 0xffffff5400207947 */ /* 0x000fea000383ffff */
.L_x_674:
[----:B--2---:R-:W-:-:S04]  /*14630*/  IMAD.U32 R3, RZ, RZ, UR11 ;  /* 0x0000000bff037e24 */ /* 0x004fc8000f8e00ff */
[----:B------:R2:W3:Y:S03]  /*14640*/  SYNCS.PHASECHK.TRANS64.TRYWAIT P1, [R3+URZ+0x13250], R0 ;  /* 0x01325000030075a7 */ /* 0x0004e6000802017f */
[----:B---3--:R-:W-:Y:S05]  /*14650*/  @!P1 NANOSLEEP.SYNCS 0x989680 ;  /* 0x009896800000995d */ /* 0x008fea0003900000 */
[----:B------:R-:W3:Y:S02]  /*14660*/  @!P1 SYNCS.PHASECHK.TRANS64 P1, [R3+URZ+0x13250], R0 ;  /* 0x01325000030095a7 */ /* 0x000ee4000802007f */
[----:B---3--:R-:W-:Y:S05]  /*14670*/  @!P1 BRA `(.L_x_674) ;  /* 0xfffffffc00ec9947 */ /* 0x008fea000383ffff */
[----:B------:R-:W-:Y:S05]  /*14680*/  BRA `(.L_x_673) ;  /* 0xffffff58002c7947 */ /* 0x000fea000383ffff */
.L_x_681:
[----:B--2---:R-:W-:-:S04]  /*14690*/  IMAD.U32 R3, RZ, RZ, UR24 ;  /* 0x00000018ff037e24 */ /* 0x004fc8000f8e00ff */
[----:B------:R2:W3:Y:S03]  /*146a0*/  SYNCS.PHASECHK.TRANS64.TRYWAIT P1, [R3+URZ+0x13230], R0 ;  /* 0x01323000030075a7 */ /* 0x0004e6000802017f */
[----:B---3--:R-:W-:Y:S05]  /*146b0*/  @!P1 NANOSLEEP.SYNCS 0x989680 ;  /* 0x009896800000995d */ /* 0x008fea0003900000 */
[----:B------:R-:W3:Y:S02]  /*146c0*/  @!P1 SYNCS.PHASECHK.TRANS64 P1, [R3+URZ+0x13230], R0 ;  /* 0x01323000030095a7 */ /* 0x000ee4000802007f */
[----:B---3--:R-:W-:Y:S05]  /*146d0*/  @!P1 BRA `(.L_x_681) ;  /* 0xfffffffc00ec9947 */ /* 0x008fea000383ffff */
[----:B------:R-:W-:Y:S05]  /*146e0*/  BRA `(.L_x_680) ;  /* 0xffffff7400b47947 */ /* 0x000fea000383ffff */
.L_x_685:
[----:B--2---:R-:W-:-:S04]  /*146f0*/  IMAD.U32 R3, RZ, RZ, UR11 ;  /* 0x0000000bff037e24 */ /* 0x004fc8000f8e00ff */
[----:B------:R2:W3:Y:S03]  /*14700*/  SYNCS.PHASECHK.TRANS64.TRYWAIT P1, [R3+URZ+0x13250], R0 ;  /* 0x01325000030075a7 */ /* 0x0004e6000802017f */
[----:B---3--:R-:W-:Y:S05]  /*14710*/  @!P1 NANOSLEEP.SYNCS 0x989680 ;  /* 0x009896800000995d */ /* 0x008fea0003900000 */
[----:B------:R-:W3:Y:S02]  /*14720*/  @!P1 SYNCS.PHASECHK.TRANS64 P1, [R3+URZ+0x13250], R0 ;  /* 0x01325000030095a7 */ /* 0x000ee4000802007f */
[----:B---3--:R-:W-:Y:S05]  /*14730*/  @!P1 BRA `(.L_x_685) ;  /* 0xfffffffc00ec9947 */ /* 0x008fea000383ffff */
[----:B------:R-:W-:Y:S05]  /*14740*/  BRA `(.L_x_684) ;  /* 0xffffff7800c07947 */ /* 0x000fea000383ffff */
.L_x_699:
[----:B--2---:R-:W-:-:S04]  /*14750*/  IMAD.U32 R7, RZ, RZ, UR14 ;  /* 0x0000000eff077e24 */ /* 0x004fc8000f8e00ff */
[----:B------:R2:W3:Y:S03]  /*14760*/  SYNCS.PHASECHK.TRANS64.TRYWAIT P1, [R7+URZ+0x13250], R4 ;  /* 0x01325004070075a7 */ /* 0x0004e6000802017f */
[----:B---3--:R-:W-:Y:S05]  /*14770*/  @!P1 NANOSLEEP.SYNCS 0x989680 ;  /* 0x009896800000995d */ /* 0x008fea0003900000 */
[----:B------:R-:W3:Y:S02]  /*14780*/  @!P1 SYNCS.PHASECHK.TRANS64 P1, [R7+URZ+0x13250], R4 ;  /* 0x01325004070095a7 */ /* 0x000ee4000802007f */
[----:B---3--:R-:W-:Y:S05]  /*14790*/  @!P1 BRA `(.L_x_699) ;  /* 0xfffffffc00ec9947 */ /* 0x008fea000383ffff */
[----:B------:R-:W-:Y:S05]  /*147a0*/  BRA `(.L_x_698) ;  /* 0xffffffb4000c7947 */ /* 0x000fea000383ffff */
.L_x_731:
[----:B------:R-:W-:Y:S02]  /*147b0*/  IMAD.MOV.U32 R13, RZ, RZ, R28 ;  /* 0x000000ffff0d7224 */ /* 0x000fe400078e001c */
[----:B------:R-:W-:Y:S02]  /*147c0*/  IMAD.MOV.U32 R12, RZ, RZ, RZ ;  /* 0x000000ffff0c7224 */ /* 0x000fe400078e00ff */
[----:B------:R-:W-:Y:S02]  /*147d0*/  IMAD.MOV.U32 R11, RZ, RZ, 0x1f ;  /* 0x0000001fff0b7424 */ /* 0x000fe400078e00ff */
[----:B------:R-:W-:-:S07]  /*147e0*/  IMAD.MOV.U32 R15, RZ, RZ, -0x1 ;  /* 0xffffffffff0f7424 */ /* 0x000fce00078e00ff */
[----:B------:R-:W-:Y:S05]  /*147f0*/  WARPSYNC.COLLECTIVE R15, `(.L_x_791) ;  /* 0x000000000f087348 */ /* 0x000fea0003c00000 */
[----:B------:R1:W2:Y:S02]  /*14800*/  SHFL.IDX P6, R14, R13, R12, R11 ;  /* 0x0000000c0d0e7389 */ /* 0x0002a400000c000b */
[----:B-12---:R-:W-:Y:S01]  /*14810*/  ENDCOLLECTIVE ;  /* 0x000000000000791b */ /* 0x006fe20003800000 */
.L_x_791:
[----:B------:R-:W-:Y:S05]  /*14820*/  BRA `(.L_x_792) ;  /* 0xffffffe000047947 */ /* 0x000fea000383ffff */
.L_x_733:
[----:B------:R-:W-:Y:S01]  /*14830*/  BSSY B0, `(.L_x_793) ;  /* 0x0000006000007945 */ /* 0x000fe20003800000 */
[----:B------:R-:W-:-:S07]  /*14840*/  IMAD.MOV.U32 R15, RZ, RZ, -0x1 ;  /* 0xffffffffff0f7424 */ /* 0x000fce00078e00ff */
[----:B-1----:R-:W-:Y:S05]  /*14850*/  WARPSYNC.COLLECTIVE R15, `(.L_x_794) ;  /* 0x000000000f0c7348 */ /* 0x002fea0003c00000 */
[----:B------:R-:W-:Y:S02]  /*14860*/  ELECT P6, UR62, PT ;  /* 0x00000000003e782f */ /* 0x000fe400038c0000 */
[----:B------:R-:W-:Y:S01]  /*14870*/  MOV R14, UR62 ;  /* 0x0000003e000e7c02 */ /* 0x000fe20008000f00 */
[----:B-1----:R-:W-:Y:S10]  /*14880*/  ENDCOLLECTIVE ;  /* 0x000000000000791b */ /* 0x002ff40003800000 */
.L_x_794:
[----:B------:R-:W-:Y:S05]  /*14890*/  BSYNC B0 ;  /* 0x0000000000007941 */ /* 0x000fea0003800000 */
.L_x_793:
[----:B------:R-:W-:Y:S05]  /*148a0*/  BRA `(.L_x_795) ;  /* 0xffffffe000047947 */ /* 0x000fea000383ffff */
.L_x_736:
[----:B--2---:R2:W3:Y:S02]  /*148b0*/  SYNCS.PHASECHK.TRANS64.TRYWAIT P3, [R5+URZ+0x13280], R2 ;  /* 0x01328002050075a7 */ /* 0x0044e4000806017f */
[----:B---3--:R-:W-:Y:S05]  /*148c0*/  @!P3 NANOSLEEP.SYNCS 0x989680 ;  /* 0x009896800000b95d */ /* 0x008fea0003900000 */
[----:B------:R-:W3:Y:S02]  /*148d0*/  @!P3 SYNCS.PHASECHK.TRANS64 P3, [R5+URZ+0x13280], R2 ;  /* 0x013280020500b5a7 */ /* 0x000ee4000806007f */
[----:B---3--:R-:W-:Y:S05]  /*148e0*/  @!P3 BRA `(.L_x_736) ;  /* 0xfffffffc00f0b947 */ /* 0x008fea000383ffff */
[----:B------:R-:W-:Y:S05]  /*148f0*/  BRA `(.L_x_796) ;  /* 0xffffffe000587947 */ /* 0x000fea000383ffff */
.L_x_738:
[----:B---3--:R3:W4:Y:S02]  /*14900*/  SYNCS.PHASECHK.TRANS64.TRYWAIT P3, [R5+URZ+0x13240], R2 ;  /* 0x01324002050075a7 */ /* 0x008724000806017f */
[----:B----4-:R-:W-:Y:S05]  /*14910*/  @!P3 NANOSLEEP.SYNCS 0x989680 ;  /* 0x009896800000b95d */ /* 0x010fea0003900000 */
[----:B------:R-:W4:Y:S02]  /*14920*/  @!P3 SYNCS.PHASECHK.TRANS64 P3, [R5+URZ+0x13240], R2 ;  /* 0x013240020500b5a7 */ /* 0x000f24000806007f */
[----:B----4-:R-:W-:Y:S05]  /*14930*/  @!P3 BRA `(.L_x_738) ;  /* 0xfffffffc00f0b947 */ /* 0x010fea000383ffff */
[----:B------:R-:W-:Y:S05]  /*14940*/  BRA `(.L_x_797) ;  /* 0xffffffe000a47947 */ /* 0x000fea000383ffff */
.L_x_741:
[----:B--2---:R-:W-:-:S04]  /*14950*/  IMAD.U32 R3, RZ, RZ, UR40 ;  /* 0x00000028ff037e24 */ /* 0x004fc8000f8e00ff */
[----:B------:R2:W3:Y:S03]  /*14960*/  SYNCS.PHASECHK.TRANS64.TRYWAIT P0, [R3+URZ+0x13220], R2 ;  /* 0x01322002030075a7 */ /* 0x0004e6000800017f */
[----:B---3--:R-:W-:Y:S05]  /*14970*/  @!P0 NANOSLEEP.SYNCS 0x989680 ;  /* 0x009896800000895d */ /* 0x008fea0003900000 */
[----:B------:R-:W3:Y:S02]  /*14980*/  @!P0 SYNCS.PHASECHK.TRANS64 P0, [R3+URZ+0x13220], R2 ;  /* 0x01322002030085a7 */ /* 0x000ee4000800007f */
[----:B---3--:R-:W-:Y:S05]  /*14990*/  @!P0 BRA `(.L_x_741) ;  /* 0xfffffffc00ec8947 */ /* 0x008fea000383ffff */
[----:B------:R-:W-:Y:S05]  /*149a0*/  BRA `(.L_x_798) ;  /* 0xffffffe400407947 */ /* 0x000fea000383ffff */
.L_x_747:
[----:B---3--:R3:W4:Y:S02]  /*149b0*/  SYNCS.PHASECHK.TRANS64.TRYWAIT P0, [R9+URZ+0x13280], R10 ;  /* 0x0132800a090075a7 */ /* 0x008724000800017f */
[----:B----4-:R-:W-:Y:S05]  /*149c0*/  @!P0 NANOSLEEP.SYNCS 0x989680 ;  /* 0x009896800000895d */ /* 0x010fea0003900000 */
[----:B------:R-:W4:Y:S02]  /*149d0*/  @!P0 SYNCS.PHASECHK.TRANS64 P0, [R9+URZ+0x13280], R10 ;  /* 0x0132800a090085a7 */ /* 0x000f24000800007f */
[----:B----4-:R-:W-:Y:S05]  /*149e0*/  @!P0 BRA `(.L_x_747) ;  /* 0xfffffffc00f08947 */ /* 0x010fea000383ffff */
[----:B------:R-:W-:Y:S05]  /*149f0*/  BRA `(.L_x_799) ;  /* 0xffffffe400d87947 */ /* 0x000fea000383ffff */
.L_x_752:
[----:B--2---:R2:W4:Y:S02]  /*14a00*/  SYNCS.PHASECHK.TRANS64.TRYWAIT P0, [R9+URZ+0x13240], R10 ;  /* 0x0132400a090075a7 */ /* 0x004524000800017f */
[----:B----4-:R-:W-:Y:S05]  /*14a10*/  @!P0 NANOSLEEP.SYNCS 0x989680 ;  /* 0x009896800000895d */ /* 0x010fea0003900000 */
[----:B------:R-:W4:Y:S02]  /*14a20*/  @!P0 SYNCS.PHASECHK.TRANS64 P0, [R9+URZ+0x13240], R10 ;  /* 0x0132400a090085a7 */ /* 0x000f24000800007f */
[----:B----4-:R-:W-:Y:S05]  /*14a30*/  @!P0 BRA `(.L_x_752) ;  /* 0xfffffffc00f08947 */ /* 0x010fea000383ffff */
[----:B------:R-:W-:Y:S05]  /*14a40*/  BRA `(.L_x_800) ;  /* 0xffffffe8004c7947 */ /* 0x000fea000383ffff */
.L_x_758:
[----:B--2---:R2:W3:Y:S02]  /*14a50*/  SYNCS.PHASECHK.TRANS64.TRYWAIT P3, [R12+URZ+0x13270], R5 ;  /* 0x013270050c0075a7 */ /* 0x0044e4000806017f */
[----:B---3--:R-:W-:Y:S05]  /*14a60*/  @!P3 NANOSLEEP.SYNCS 0x989680 ;  /* 0x009896800000b95d */ /* 0x008fea0003900000 */
[----:B------:R-:W3:Y:S02]  /*14a70*/  @!P3 SYNCS.PHASECHK.TRANS64 P3, [R12+URZ+0x13270], R5 ;  /* 0x013270050c00b5a7 */ /* 0x000ee4000806007f */
[----:B---3--:R-:W-:Y:S05]  /*14a80*/  @!P3 BRA `(.L_x_758) ;  /* 0xfffffffc00f0b947 */ /* 0x008fea000383ffff */
[----:B------:R-:W-:Y:S05]  /*14a90*/  BRA `(.L_x_801) ;  /* 0xffffffe800e07947 */ /* 0x000fea000383ffff */
.L_x_760:
[----:B---3--:R3:W4:Y:S02]  /*14aa0*/  SYNCS.PHASECHK.TRANS64.TRYWAIT P3, [R12+URZ+0x13260], R3 ;  /* 0x013260030c0075a7 */ /* 0x008724000806017f */
[----:B----4-:R-:W-:Y:S05]  /*14ab0*/  @!P3 NANOSLEEP.SYNCS 0x989680 ;  /* 0x009896800000b95d */ /* 0x010fea0003900000 */
[----:B------:R-:W4:Y:S02]  /*14ac0*/  @!P3 SYNCS.PHASECHK.TRANS64 P3, [R12+URZ+0x13260], R3 ;  /* 0x013260030c00b5a7 */ /* 0x000f24000806007f */
[----:B----4-:R-:W-:Y:S05]  /*14ad0*/  @!P3 BRA `(.L_x_760) ;  /* 0xfffffffc00f0b947 */ /* 0x010fea000383ffff */
[----:B------:R-:W-:Y:S05]  /*14ae0*/  BRA `(.L_x_802) ;  /* 0xffffffe800e87947 */ /* 0x000fea000383ffff */
.L_x_767:
[----:B--2---:R2:W3:Y:S02]  /*14af0*/  SYNCS.PHASECHK.TRANS64.TRYWAIT P0, [R2+URZ+0x13270], R3 ;  /* 0x01327003020075a7 */ /* 0x0044e4000800017f */
[----:B---3--:R-:W-:Y:S05]  /*14b00*/  @!P0 NANOSLEEP.SYNCS 0x989680 ;  /* 0x009896800000895d */ /* 0x008fea0003900000 */
[----:B------:R-:W3:Y:S02]  /*14b10*/  @!P0 SYNCS.PHASECHK.TRANS64 P0, [R2+URZ+0x13270], R3 ;  /* 0x01327003020085a7 */ /* 0x000ee4000800007f */
[----:B---3--:R-:W-:Y:S05]  /*14b20*/  @!P0 BRA `(.L_x_767) ;  /* 0xfffffffc00f08947 */ /* 0x008fea000383ffff */
[----:B------:R-:W-:Y:S05]  /*14b30*/  BRA `(.L_x_803) ;  /* 0xfffffff000107947 */ /* 0x000fea000383ffff */
.L_x_769:
[----:B--2---:R2:W3:Y:S02]  /*14b40*/  SYNCS.PHASECHK.TRANS64.TRYWAIT P0, [R2+URZ+0x13260], R5 ;  /* 0x01326005020075a7 */ /* 0x0044e4000800017f */
[----:B---3--:R-:W-:Y:S05]  /*14b50*/  @!P0 NANOSLEEP.SYNCS 0x989680 ;  /* 0x009896800000895d */ /* 0x008fea0003900000 */
[----:B------:R-:W3:Y:S02]  /*14b60*/  @!P0 SYNCS.PHASECHK.TRANS64 P0, [R2+URZ+0x13260], R5 ;  /* 0x01326005020085a7 */ /* 0x000ee4000800007f */
[----:B---3--:R-:W-:Y:S05]  /*14b70*/  @!P0 BRA `(.L_x_769) ;  /* 0xfffffffc00f08947 */ /* 0x008fea000383ffff */
[----:B------:R-:W-:Y:S05]  /*14b80*/  BRA `(.L_x_804) ;  /* 0xfffffff0001c7947 */ /* 0x000fea000383ffff */
.L_x_775:
[----:B--2---:R2:W3:Y:S02]  /*14b90*/  SYNCS.PHASECHK.TRANS64.TRYWAIT P0, [R6+URZ+0x13220], R0 ;  /* 0x01322000060075a7 */ /* 0x0044e4000800017f */
[----:B---3--:R-:W-:Y:S05]  /*14ba0*/  @!P0 NANOSLEEP.SYNCS 0x989680 ;  /* 0x009896800000895d */ /* 0x008fea0003900000 */
[----:B------:R-:W3:Y:S02]  /*14bb0*/  @!P0 SYNCS.PHASECHK.TRANS64 P0, [R6+URZ+0x13220], R0 ;  /* 0x01322000060085a7 */ /* 0x000ee4000800007f */
[----:B---3--:R-:W-:Y:S05]  /*14bc0*/  @!P0 BRA `(.L_x_775) ;  /* 0xfffffffc00f08947 */ /* 0x008fea000383ffff */
[----:B------:R-:W-:Y:S05]  /*14bd0*/  BRA `(.L_x_805) ;  /* 0xfffffff400587947 */ /* 0x000fea000383ffff */
.L_x_776:
[----:B------:R-:W-:Y:S01]  /*14be0*/  BSSY B0, `(.L_x_806) ;  /* 0x0000008000007945 */ /* 0x000fe20003800000 */
[----:B------:R-:W-:Y:S02]  /*14bf0*/  IMAD.MOV.U32 R13, RZ, RZ, R28 ;  /* 0x000000ffff0d7224 */ /* 0x000fe400078e001c */
[----:B------:R-:W-:Y:S02]  /*14c00*/  IMAD.MOV.U32 R12, RZ, RZ, RZ ;  /* 0x000000ffff0c7224 */ /* 0x000fe400078e00ff */
[----:B------:R-:W-:Y:S02]  /*14c10*/  IMAD.MOV.U32 R11, RZ, RZ, 0x1f ;  /* 0x0000001fff0b7424 */ /* 0x000fe400078e00ff */
[----:B------:R-:W-:-:S07]  /*14c20*/  IMAD.MOV.U32 R15, RZ, RZ, -0x1 ;  /* 0xffffffffff0f7424 */ /* 0x000fce00078e00ff */
[----:B-12---:R-:W-:Y:S05]  /*14c30*/  WARPSYNC.COLLECTIVE R15, `(.L_x_807) ;  /* 0x000000000f087348 */ /* 0x006fea0003c00000 */
[----:B------:R3:W4:Y:S02]  /*14c40*/  SHFL.IDX P6, R14, R13, R12, R11 ;  /* 0x0000000c0d0e7389 */ /* 0x00072400000c000b */
[----:B-1234-:R-:W-:Y:S01]  /*14c50*/  ENDCOLLECTIVE ;  /* 0x000000000000791b */ /* 0x01efe20003800000 */
.L_x_807:
[----:B------:R-:W-:Y:S05]  /*14c60*/  BSYNC B0 ;  /* 0x0000000000007941 */ /* 0x000fea0003800000 */
.L_x_806:
[----:B------:R-:W-:Y:S05]  /*14c70*/  BRA `(.L_x_808) ;  /* 0xfffffff400407947 */ /* 0x000fea000383ffff */
.L_x_779:
[----:B------:R-:W-:Y:S01]  /*14c80*/  BSSY B1, `(.L_x_809) ;  /* 0x0000006000017945 */ /* 0x000fe20003800000 */
[----:B------:R-:W-:-:S07]  /*14c90*/  IMAD.MOV.U32 R15, RZ, RZ, -0x1 ;  /* 0xffffffffff0f7424 */ /* 0x000fce00078e00ff */
[----:B-123--:R-:W-:Y:S05]  /*14ca0*/  WARPSYNC.COLLECTIVE R15, `(.L_x_810) ;  /* 0x000000000f0c7348 */ /* 0x00efea0003c00000 */
[----:B------:R-:W-:Y:S02]  /*14cb0*/  ELECT P6, UR62, PT ;  /* 0x00000000003e782f */ /* 0x000fe400038c0000 */
[----:B------:R-:W-:Y:S01]  /*14cc0*/  MOV R14, UR62 ;  /* 0x0000003e000e7c02 */ /* 0x000fe20008000f00 */
[----:B-123--:R-:W-:Y:S10]  /*14cd0*/  ENDCOLLECTIVE ;  /* 0x000000000000791b */ /* 0x00eff40003800000 */
.L_x_810:
[----:B------:R-:W-:Y:S05]  /*14ce0*/  BSYNC B1 ;  /* 0x0000000000017941 */ /* 0x000fea0003800000 */
.L_x_809:
[----:B------:R-:W-:Y:S05]  /*14cf0*/  BRA `(.L_x_811) ;  /* 0xfffffff400387947 */ /* 0x000fea000383ffff */
.L_x_781:
[----:B--2---:R2:W4:Y:S02]  /*14d00*/  SYNCS.PHASECHK.TRANS64.TRYWAIT P1, [R5+URZ], R4 ;  /* 0x00000004050075a7 */ /* 0x004524000802017f */
[----:B----4-:R-:W-:Y:S05]  /*14d10*/  @!P1 NANOSLEEP.SYNCS 0x989680 ;  /* 0x009896800000995d */ /* 0x010fea0003900000 */
[----:B------:R-:W4:Y:S02]  /*14d20*/  @!P1 SYNCS.PHASECHK.TRANS64 P1, [R5+URZ], R4 ;  /* 0x00000004050095a7 */ /* 0x000f24000802007f */
[----:B----4-:R-:W-:Y:S05]  /*14d30*/  @!P1 BRA `(.L_x_781) ;  /* 0xfffffffc00f09947 */ /* 0x010fea000383ffff */
[----:B------:R-:W-:Y:S05]  /*14d40*/  BRA `(.L_x_812) ;  /* 0xfffffff4006c7947 */ /* 0x000fea000383ffff */
.L_x_782:
[----:B----4-:R4:W1:Y:S02]  /*14d50*/  SYNCS.PHASECHK.TRANS64.TRYWAIT P1, [R9+URZ], R0 ;  /* 0x00000000090075a7 */ /* 0x010864000802017f */
[----:B-1----:R-:W-:Y:S05]  /*14d60*/  @!P1 NANOSLEEP.SYNCS 0x989680 ;  /* 0x009896800000995d */ /* 0x002fea0003900000 */
[----:B------:R-:W1:Y:S02]  /*14d70*/  @!P1 SYNCS.PHASECHK.TRANS64 P1, [R9+URZ], R0 ;  /* 0x00000000090095a7 */ /* 0x000e64000802007f */
[----:B-1----:R-:W-:Y:S05]  /*14d80*/  @!P1 BRA `(.L_x_782) ;  /* 0xfffffffc00f09947 */ /* 0x002fea000383ffff */
[----:B------:R-:W-:Y:S05]  /*14d90*/  BRA `(.L_x_813) ;  /* 0xfffffff400607947 */ /* 0x000fea000383ffff */
.L_x_784:
[----:B------:R1:W1:Y:S02]  /*14da0*/  SYNCS.PHASECHK.TRANS64.TRYWAIT P1, [R17+URZ+0x13260], R4 ;  /* 0x01326004110075a7 */ /* 0x000264000802017f */
[----:B-1----:R-:W-:Y:S05]  /*14db0*/  @!P1 NANOSLEEP.SYNCS 0x989680 ;  /* 0x009896800000995d */ /* 0x002fea0003900000 */
[----:B------:R-:W1:Y:S02]  /*14dc0*/  @!P1 SYNCS.PHASECHK.TRANS64 P1, [R17+URZ+0x13260], R4 ;  /* 0x01326004110095a7 */ /* 0x000e64000802007f */
[----:B-1----:R-:W-:Y:S05]  /*14dd0*/  @!P1 BRA `(.L_x_784) ;  /* 0xfffffffc00f09947 */ /* 0x002fea000383ffff */
[----:B------:R-:W-:Y:S05]  /*14de0*/  BRA `(.L_x_814) ;  /* 0xfffffff400607947 */ /* 0x000fea000383ffff */
.L_x_786:
[----:B------:R1:W1:Y:S02]  /*14df0*/  SYNCS.PHASECHK.TRANS64.TRYWAIT P1, [R7+URZ+0x13260], R0 ;  /* 0x01326000070075a7 */ /* 0x000264000802017f */
[----:B-1----:R-:W-:Y:S05]  /*14e00*/  @!P1 NANOSLEEP.SYNCS 0x989680 ;  /* 0x009896800000995d */ /* 0x002fea0003900000 */
[----:B------:R-:W1:Y:S02]  /*14e10*/  @!P1 SYNCS.PHASECHK.TRANS64 P1, [R7+URZ+0x13260], R0 ;  /* 0x01326000070095a7 */ /* 0x000e64000802007f */
[----:B-1----:R-:W-:Y:S05]  /*14e20*/  @!P1 BRA `(.L_x_786) ;  /* 0xfffffffc00f09947 */ /* 0x002fea000383ffff */
[----:B------:R-:W-:Y:S05]  /*14e30*/  BRA `(.L_x_815) ;  /* 0xfffffff400607947 */ /* 0x000fea000383ffff */
.L_x_788:
[----:B------:R1:W1:Y:S02]  /*14e40*/  SYNCS.PHASECHK.TRANS64.TRYWAIT P0, [R17+URZ+0x13280], R4 ;  /* 0x01328004110075a7 */ /* 0x000264000800017f */
[----:B-1----:R-:W-:Y:S05]  /*14e50*/  @!P0 NANOSLEEP.SYNCS 0x989680 ;  /* 0x009896800000895d */ /* 0x002fea0003900000 */
[----:B------:R-:W1:Y:S02]  /*14e60*/  @!P0 SYNCS.PHASECHK.TRANS64 P0, [R17+URZ+0x13280], R4 ;  /* 0x01328004110085a7 */ /* 0x000e64000800007f */
[----:B-1----:R-:W-:Y:S05]  /*14e70*/  @!P0 BRA `(.L_x_788) ;  /* 0xfffffffc00f08947 */ /* 0x002fea000383ffff */
[----:B------:R-:W-:Y:S05]  /*14e80*/  BRA `(.L_x_789) ;  /* 0xfffffff4005c7947 */ /* 0x000fea000383ffff */
.L_x_816:
        /* <DEDUP_REMOVED lines=15> */
.L_x_2166:


//--------------------- .text._ZN7cutlass13device_kernelIN5flash11enable_sm90INS1_16FlashAttnFwdSm90INS1_25CollectiveMainloopFwdSm90ILi2EN4cute5tupleIJNS5_1CILi1EEES8_S8_EEENS6_IJNS7_ILi192EEENS7_ILi160EEENS7_ILi64EEEEEELi64ENS_12float_e4m3_tEfNS_4arch4Sm90ELb0ELb1ELb0ELb1ELb0ELb0ELb0ELb1ELb1ELb0ELb0ELb0EEENS1_21CollectiveEpilogueFwdINS6_IJSA_SC_SB_EEES9_NS_10bfloat16_tESG_Li384ELb1ELb0ELb0ELb1EEENS1_36VarlenDynamicPersistentTileSchedulerILi192ELi160ELi384ELi128ELb0ELb0ELb1ELb1ELb0ELb1EEEEEEEEEvNT_6ParamsE --------------------------
	.section	.text._ZN7cutlass13device_kernelIN5flash11enable_sm90INS1_16FlashAttnFwdSm90INS1_25CollectiveMainloopFwdSm90ILi2EN4cute5tupleIJNS5_1CILi1EEES8_S8_EEENS6_IJNS7_ILi192EEENS7_ILi160EEENS7_ILi64EEEEEELi64ENS_12float_e4m3_tEfNS_4arch4Sm90ELb0ELb1ELb0ELb1ELb0ELb0ELb0ELb1ELb1ELb0ELb0ELb0EEENS1_21CollectiveEpilogueFwdINS6_IJSA_SC_SB_EEES9_NS_10bfloat16_tESG_Li384ELb1ELb0ELb0ELb1EEENS1_36VarlenDynamicPersistentTileSchedulerILi192ELi160ELi384ELi128ELb0ELb0ELb1ELb1ELb0ELb1EEEEEEEEEvNT_6ParamsE,"ax",@progbits
	.align	128
.text._ZN7cutlass13device_kernelIN5flash11enable_sm90INS1_16FlashAttnFwdSm90INS1_25CollectiveMainloopFwdSm90ILi2EN4cute5tupleIJNS5_1CILi1EEES8_S8_EEENS6_IJNS7_ILi192EEENS7_ILi160EEENS7_ILi64EEEEEELi64ENS_12float_e4m3_tEfNS_4arch4Sm90ELb0ELb1ELb0ELb1ELb0ELb0ELb0ELb1ELb1ELb0ELb0ELb0EEENS1_21CollectiveEpilogueFwdINS6_IJSA_SC_SB_EEES9_NS_10bfloat16_tESG_Li384ELb1ELb0ELb0ELb1EEENS1_36VarlenDynamicPersistentTileSchedulerILi192ELi160ELi384ELi128ELb0ELb0ELb1ELb1ELb0ELb1EEEEEEEEEvNT_6ParamsE:
        .type           _ZN7cutlass13device_kernelIN5flash11enable_sm90INS1_16FlashAttnFwdSm90INS1_25CollectiveMainloopFwdSm90ILi2EN4cute5tupleIJNS5_1CILi1EEES8_S8_EEENS6_IJNS7_ILi192EEENS7_ILi160EEENS7_ILi64EEEEEELi64ENS_12float_e4m3_tEfNS_4arch4Sm90ELb0ELb1ELb0ELb1ELb0ELb0ELb0ELb1ELb1ELb0ELb0ELb0EEENS1_21CollectiveEpilogueFwdINS6_IJSA_SC_SB_EEES9_NS_10bfloat16_tESG_Li384ELb1ELb0ELb0ELb1EEENS1_36VarlenDynamicPersistentTileSchedulerILi192ELi160ELi384ELi128ELb0ELb0ELb1ELb1ELb0ELb1EEEEEEEEEvNT_6ParamsE,@function
        .size           _ZN7cutlass13device_kernelIN5flash11enable_sm90INS1_16FlashAttnFwdSm90INS1_25CollectiveMainloopFwdSm90ILi2EN4cute5tupleIJNS5_1CILi1EEES8_S8_EEENS6_IJNS7_ILi192EEENS7_ILi160EEENS7_ILi64EEEEEELi64ENS_12float_e4m3_tEfNS_4arch4Sm90ELb0ELb1ELb0ELb1ELb0ELb0ELb0ELb1ELb1ELb0ELb0ELb0EEENS1_21CollectiveEpilogueFwdINS6_IJSA_SC_SB_EEES9_NS_10bfloat16_tESG_Li384ELb1ELb0ELb0ELb1EEENS1_36VarlenDynamicPersistentTileSchedulerILi192ELi160ELi384ELi128ELb0ELb0ELb1ELb1ELb0ELb1EEEEEEEEEvNT_6ParamsE,(.L_x_2167 - _ZN7cutlass13device_kernelIN5flash11enable_sm90INS1_16FlashAttnFwdSm90INS1_25CollectiveMainloopFwdSm90ILi2EN4cute5tupleIJNS5_1CILi1EEES8_S8_EEENS6_IJNS7_ILi192EEENS7_ILi160EEENS7_ILi64EEEEEELi64ENS_12float_e4m3_tEfNS_4arch4Sm90ELb0ELb1ELb0ELb1ELb0ELb0ELb0ELb1ELb1ELb0ELb0ELb0EEENS1_21CollectiveEpilogueFwdINS6_IJSA_SC_SB_EEES9_NS_10bfloat16_tESG_Li384ELb1ELb0ELb0ELb1EEENS1_36VarlenDynamicPersistentTileSchedulerILi192ELi160ELi384ELi128ELb0ELb0ELb1ELb1ELb0ELb1EEEEEEEEEvNT_6ParamsE)
        .other          _ZN7cutlass13device_kernelIN5flash11enable_sm90INS1_16FlashAttnFwdSm90INS1_25CollectiveMainloopFwdSm90ILi2EN4cute5tupleIJNS5_1CILi1EEES8_S8_EEENS6_IJNS7_ILi192EEENS7_ILi160EEENS7_ILi64EEEEEELi64ENS_12float_e4m3_tEfNS_4arch4Sm90ELb0ELb1ELb0ELb1ELb0ELb0ELb0ELb1ELb1ELb0ELb0ELb0EEENS1_21CollectiveEpilogueFwdINS6_IJSA_SC_SB_EEES9_NS_10bfloat16_tESG_Li384ELb1ELb0ELb0ELb1EEENS1_36VarlenDynamicPersistentTileSchedulerILi192ELi160ELi384ELi128ELb0ELb0ELb1ELb1ELb0ELb1EEEEEEEEEvNT_6ParamsE,@"STO_CUDA_ENTRY STV_DEFAULT"
_ZN7cutlass13device_kernelIN5flash11enable_sm90INS1_16FlashAttnFwdSm90INS1_25CollectiveMainloopFwdSm90ILi2EN4cute5tupleIJNS5_1CILi1EEES8_S8_EEENS6_IJNS7_ILi192EEENS7_ILi160EEENS7_ILi64EEEEEELi64ENS_12float_e4m3_tEfNS_4arch4Sm90ELb0ELb1ELb0ELb1ELb0ELb0ELb0ELb1ELb1ELb0ELb0ELb0EEENS1_21CollectiveEpilogueFwdINS6_IJSA_SC_SB_EEES9_NS_10bfloat16_tESG_Li384ELb1ELb0ELb0ELb1EEENS1_36VarlenDynamicPersistentTileSchedulerILi192ELi160ELi384ELi128ELb0ELb0ELb1ELb1ELb0ELb1EEEEEEEEEvNT_6ParamsE:
        /* <DEDUP_REMOVED lines=21> */
.L_x_818:
[----:B------:R-:W-:Y:S05]  /*0150*/  BSYNC B0 ;  /* 0x0000000000007941 */ /* 0x000fea0003800000 */
.L_x_817:
        /* <DEDUP_REMOVED lines=41> */
.L_x_819:
        /* <DEDUP_REMOVED lines=22> */
.L_x_820:
        /* <DEDUP_REMOVED lines=18> */
.L_x_821:
        /* <DEDUP_REMOVED lines=22> */
.L_x_822:
        /* <DEDUP_REMOVED lines=22> */
.L_x_823:
[----:B------:R-:W-:Y:S01]  /*0930*/  PLOP3.LUT P0, PT, PT, PT, UP0, 0x80, 0x0 ;  /* 0x000000000000781c */ /* 0x000fe20003f0f008 */
[----:B------:R-:W-:Y:S01]  /*0940*/  UMOV UR40, 0x1 ;  /* 0x0000000100287882 */ /* 0x000fe20000000000 */
[----:B------:R-:W-:Y:S01]  /*0950*/  NOP ;  /* 0x0000000000007918 */ /* 0x000fe20000000000 */
[----:B------:R-:W-:Y:S01]  /*0960*/  USEL UR40, UR40, 0x2, !UP0 ;  /* 0x0000000228287887 */ /* 0x000fe2000c000000 */
[----:B------:R-:W-:Y:S01]  /*0970*/  ULDC.64 UR50, c[0x0][0x208] ;  /* 0x0000820000327ab9 */ /* 0x000fe20000000a00 */
[----:B012-4-:R-:W-:Y:S08]  /*0980*/  BAR.SYNC.DEFER_BLOCKING 0x0 ;  /* 0x0000000000007b1d */ /* 0x017ff00000010000 */
[----:B------:R-:W-:Y:S05]  /*0990*/  @!P0 BRA `(.L_x_824) ;  /* 0x0000011400e88947 */ /* 0x000fea0003800000 */
.L_x_825:
        /* <DEDUP_REMOVED lines=16> */
[----:B------:R-:W-:Y:S01]  /*0aa0*/  ULOP3.LUT UR47, UR40, 0x1, URZ, 0xfc, !UPT ;  /* 0x00000001282f7892 */ /* 0x000fe2000f8efc3f */
[----:B------:R-:W-:Y:S01]  /*0ab0*/  R2UR UR48, R107 ;  /* 0x000000006b3072ca */ /* 0x000fe200000e0000 */
[----:B------:R-:W-:Y:S01]  /*0ac0*/  UMOV UR46, URZ ;  /* 0x0000003f002e7c82 */ /* 0x000fe20008000000 */
[----:B------:R-:W-:Y:S01]  /*0ad0*/  UMOV UR36, URZ ;  /* 0x0000003f00247c82 */ /* 0x000fe20008000000 */
[----:B------:R-:W-:Y:S01]  /*0ae0*/  UMOV UR37, URZ ;  /* 0x0000003f00257c82 */ /* 0x000fe20008000000 */
[----:B0-----:R-:W-:-:S05]  /*0af0*/  VIADD R0, R0, 0xffffff80 ;  /* 0xffffff8000007836 */ /* 0x001fca0000000000 */
[----:B------:R-:W-:-:S04]  /*0b00*/  SHF.R.S32.HI R3, RZ, 0x1f, R0 ;  /* 0x0000001fff037819 */ /* 0x000fc80000011400 */
[CC--:B------:R-:W-:Y:S02]  /*0b10*/  LEA.HI R2, R3.reuse, R0.reuse, RZ, 0x7 ;  /* 0x0000000003027211 */ /* 0x0c0fe400078f38ff */
[CC--:B------:R-:W-:Y:S02]  /*0b20*/  LEA.HI R4, R3.reuse, R0.reuse, RZ, 0x4 ;  /* 0x0000000003047211 */ /* 0x0c0fe400078f20ff */
[----:B------:R-:W-:Y:S02]  /*0b30*/  LOP3.LUT R5, R2, 0xffffff80, RZ, 0xc0, !PT ;  /* 0xffffff8002057812 */ /* 0x000fe400078ec0ff */
[----:B------:R-:W-:Y:S02]  /*0b40*/  SHF.R.S32.HI R2, RZ, 0x7, R2 ;  /* 0x00000007ff027819 */ /* 0x000fe40000011402 */
[----:B------:R-:W-:Y:S01]  /*0b50*/  SHF.R.S32.HI R7, RZ, 0x4, R4 ;  /* 0x00000004ff077819 */ /* 0x000fe20000011404 */
[----:B------:R-:W-:Y:S01]  /*0b60*/  IMAD.IADD R17, R0, 0x1, -R5 ;  /* 0x0000000100117824 */ /* 0x000fe200078e0a05 */
[----:B------:R-:W-:Y:S01]  /*0b70*/  LEA.HI R5, R3, R0, RZ, 0x5 ;  /* 0x0000000003057211 */ /* 0x000fe200078f28ff */
[----:B------:R-:W-:Y:S01]  /*0b80*/  IMAD.HI R6, R2, 0x55555556, RZ ;  /* 0x5555555602067827 */ /* 0x000fe200078e02ff */
[----:B------:R-:W-:-:S02]  /*0b90*/  LOP3.LUT R3, R4, 0x3fffff0, RZ, 0xc0, !PT ;  /* 0x03fffff004037812 */ /* 0x000fc400078ec0ff */
[----:B------:R-:W-:Y:S01]  /*0ba0*/  SHF.R.S32.HI R8, RZ, 0x1f, R17 ;  /* 0x0000001fff087819 */ /* 0x000fe20000011411 */
[----:B------:R-:W-:Y:S01]  /*0bb0*/  IMAD.SHL.U32 R5, R5, 0x20, RZ ;  /* 0x0000002005057824 */ /* 0x000fe200078e00ff */
[----:B------:R-:W-:Y:S01]  /*0bc0*/  LEA.HI R4, R4, R7, RZ, 0x1 ;  /* 0x0000000704047211 */ /* 0x000fe200078f08ff */
[----:B------:R-:W-:Y:S01]  /*0bd0*/  IMAD.IADD R3, R0, 0x1, -R3 ;  /* 0x0000000100037824 */ /* 0x000fe200078e0a03 */
[CC--:B------:R-:W-:Y:S02]  /*0be0*/  LEA.HI R9, R8.reuse, R17.reuse, RZ, 0x2 ;  /* 0x0000001108097211 */ /* 0x0c0fe400078f10ff */
[----:B------:R-:W-:Y:S02]  /*0bf0*/  LEA.HI R8, R8, R17, RZ, 0x5 ;  /* 0x0000001108087211 */ /* 0x000fe400078f28ff */
[--C-:B------:R-:W-:Y:S02]  /*0c00*/  SHF.R.S32.HI R10, RZ, 0x2, R9.reuse ;  /* 0x00000002ff0a7819 */ /* 0x100fe40000011409 */
[----:B------:R-:W-:-:S02]  /*0c10*/  SHF.R.S32.HI R11, RZ, 0x1f, R9 ;  /* 0x0000001fff0b7819 */ /* 0x000fc40000011409 */
[----:B------:R-:W-:Y:S02]  /*0c20*/  LOP3.LUT R0, R5, 0xfffffc00, RZ, 0xc0, !PT ;  /* 0xfffffc0005007812 */ /* 0x000fe400078ec0ff */
[----:B------:R-:W-:Y:S02]  /*0c30*/  LEA.HI R11, R11, R10, RZ, 0x3 ;  /* 0x0000000a0b0b7211 */ /* 0x000fe400078f18ff */
[----:B------:R-:W-:Y:S01]  /*0c40*/  LOP3.LUT R4, R4, 0x1ffffffe, RZ, 0xc0, !PT ;  /* 0x1ffffffe04047812 */ /* 0x000fe200078ec0ff */
[----:B------:R-:W-:Y:S01]  /*0c50*/  IMAD R3, R3, 0x40, R0 ;  /* 0x0000004003037824 */ /* 0x000fe200078e0200 */
[----:B------:R-:W-:Y:S02]  /*0c60*/  LOP3.LUT R11, R11, 0xfffffff8, RZ, 0xc0, !PT ;  /* 0xfffffff80b0b7812 */ /* 0x000fe400078ec0ff */
[----:B------:R-:W-:Y:S01]  /*0c70*/  LEA.HI R5, R6, R6, RZ, 0x1 ;  /* 0x0000000606057211 */ /* 0x000fe200078f08ff */
[----:B------:R-:W-:Y:S01]  /*0c80*/  IMAD.IADD R4, R7, 0x1, -R4 ;  /* 0x0000000107047824 */ /* 0x000fe200078e0a04 */
[----:B------:R-:W-:Y:S01]  /*0c90*/  SHF.R.S32.HI R8, RZ, 0x5, R8 ;  /* 0x00000005ff087819 */ /* 0x000fe20000011408 */
[----:B------:R-:W-:Y:S01]  /*0ca0*/  IMAD.IADD R11, R10, 0x1, -R11 ;  /* 0x000000010a0b7824 */ /* 0x000fe200078e0a0b */
[----:B------:R-:W-:Y:S01]  /*0cb0*/  LOP3.LUT R0, R9, 0x7ffffffc, RZ, 0xc0, !PT ;  /* 0x7ffffffc09007812 */ /* 0x000fe200078ec0ff */
[----:B------:R-:W-:-:S02]  /*0cc0*/  IMAD R5, R5, -0x3, R2 ;  /* 0xfffffffd05057824 */ /* 0x000fc400078e0202 */
[----:B------:R-:W-:Y:S02]  /*0cd0*/  IMAD R8, R8, 0x10, R11 ;  /* 0x0000001008087824 */ /* 0x000fe400078e020b */
[----:B------:R-:W-:Y:S02]  /*0ce0*/  IMAD R157, R4, 0x8, R3 ;  /* 0x00000008049d7824 */ /* 0x000fe400078e0203 */
[----:B------:R-:W-:Y:S02]  /*0cf0*/  IMAD.IADD R17, R17, 0x1, -R0 ;  /* 0x0000000111117824 */ /* 0x000fe400078e0a00 */
[----:B------:R-:W-:-:S07]  /*0d00*/  IMAD R156, R5, 0x40, R8 ;  /* 0x00000040059c7824 */ /* 0x000fce00078e0208 */
.L_x_929:
[----:B------:R-:W-:Y:S01]  /*0d10*/  ULDC.64 UR4, c[0x0][0xa28] ;  /* 0x00028a0000047ab9 */ /* 0x000fe20000000a00 */
[----:B0-----:R-:W0:Y:S01]  /*0d20*/  LDC R19, c[0x0][0x288] ;  /* 0x0000a200ff137b82 */ /* 0x001e220000000800 */
[----:B------:R-:W-:Y:S01]  /*0d30*/  UISETP.NE.U32.AND UP0, UPT, UR4, URZ, UPT ;  /* 0x0000003f0400728c */ /* 0x000fe2000bf05070 */
[----:B------:R-:W-:-:S03]  /*0d40*/  IMAD.MOV.U32 R3, RZ, RZ, RZ ;  /* 0x000000ffff037224 */ /* 0x000fc600078e00ff */
[----:B------:R-:W-:-:S03]  /*0d50*/  UISETP.NE.AND.EX UP0, UPT, UR5, URZ, UPT, UP0 ;  /* 0x0000003f0500728c */ /* 0x000fc6000bf05300 */
[----:B------:R-:W-:Y:S01]  /*0d60*/  ULDC.64 UR4, c[0x0][0xa18] ;  /* 0x0002860000047ab9 */ /* 0x000fe20000000a00 */
[----:B-1--45:R-:W1:Y:S01]  /*0d70*/  LDC.64 R8, c[0x0][0x3f8] ;  /* 0x0000fe00ff087b82 */ /* 0x032e620000000a00 */
[----:B------:R-:W-:Y:S01]  /*0d80*/  UISETP.NE.U32.AND UP1, UPT, UR4, URZ, UPT ;  /* 0x0000003f0400728c */ /* 0x000fe2000bf25070 */
[----:B------:R-:W-:-:S03]  /*0d90*/  PLOP3.LUT P0, PT, PT, PT, UP0, 0x80, 0x0 ;  /* 0x000000000000781c */ /* 0x000fc60003f0f008 */
[----:B------:R-:W-:-:S03]  /*0da0*/  UISETP.NE.AND.EX UP1, UPT, UR5, URZ, UPT, UP1 ;  /* 0x0000003f0500728c */ /* 0x000fc6000bf25310 */
[----:B------:R-:W-:Y:S01]  /*0db0*/  @UP0 ULDC.64 UR4, c[0x0][0xa28] ;  /* 0x00028a0000040ab9 */ /* 0x000fe20000000a00 */
[----:B--2---:R-:W2:Y:S01]  /*0dc0*/  LDC R0, c[0x0][0x404] ;  /* 0x00010100ff007b82 */ /* 0x004ea20000000800 */
[----:B------:R-:W-:Y:S01]  /*0dd0*/  @UP0 UIMAD.WIDE UR4, UR48, 0x4, UR4 ;  /* 0x00000004300408a5 */ /* 0x000fe2000f8e0204 */
[----:B------:R-:W-:-:S05]  /*0de0*/  PLOP3.LUT P2, PT, PT, PT, UP1, 0x80, 0x0 ;  /* 0x000000000000781c */ /* 0x000fca0003f4f018 */
[----:B------:R-:W-:Y:S01]  /*0df0*/  @UP1 ULDC.64 UR6, c[0x0][0xa18] ;  /* 0x0002860000061ab9 */ /* 0x000fe20000000a00 */
[----:B------:R-:W-:Y:S01]  /*0e00*/  IMAD.U32 R4, RZ, RZ, UR4 ;  /* 0x00000004ff047e24 */ /* 0x000fe2000f8e00ff */
[----:B---3--:R-:W3:Y:S01]  /*0e10*/  LDC R11, c[0x0][0x2e0] ;  /* 0x0000b800ff0b7b82 */ /* 0x008ee20000000800 */
[----:B------:R-:W-:Y:S01]  /*0e20*/  IMAD.U32 R5, RZ, RZ, UR5 ;  /* 0x00000005ff057e24 */ /* 0x000fe2000f8e00ff */
[----:B------:R-:W-:-:S04]  /*0e30*/  @UP1 UIMAD.WIDE UR4, UR48, 0x4, UR6 ;  /* 0x00000004300418a5 */ /* 0x000fc8000f8e0206 */
[----:B------:R4:W5:Y:S02]  /*0e40*/  @P0 LDG.E R3, desc[UR50][R4.64] ;  /* 0x0000003204030981 */ /* 0x000964000c1e1900 */
[----:B------:R-:W-:Y:S02]  /*0e50*/  IMAD.U32 R6, RZ, RZ, UR4 ;  /* 0x00000004ff067e24 */ /* 0x000fe4000f8e00ff */
[----:B------:R-:W-:Y:S01]  /*0e60*/  IMAD.U32 R7, RZ, RZ, UR5 ;  /* 0x00000005ff077e24 */ /* 0x000fe2000f8e00ff */
[----:B------:R-:W-:-:S04]  /*0e70*/  ULDC.64 UR4, c[0x0][0xa20] ;  /* 0x0002880000047ab9 */ /* 0x000fc80000000a00 */
[----:B0-----:R4:W5:Y:S01]  /*0e80*/  @P2 LDG.E R19, desc[UR50][R6.64] ;  /* 0x0000003206132981 */ /* 0x001962000c1e1900 */
[----:B-1----:R-:W-:Y:S02]  /*0e90*/  ISETP.NE.U32.AND P0, PT, R8, RZ, PT ;  /* 0x000000ff0800720c */ /* 0x002fe40003f05070 */
[----:B------:R-:W-:Y:S02]  /*0ea0*/  ISETP.NE.U32.AND P1, PT, RZ, UR4, PT ;  /* 0x00000004ff007c0c */ /* 0x000fe4000bf25070 */
[----:B------:R-:W-:Y:S02]  /*0eb0*/  ISETP.NE.AND.EX P0, PT, R9, RZ, PT, P0 ;  /* 0x000000ff0900720c */ /* 0x000fe40003f05300 */
[----:B------:R-:W-:Y:S02]  /*0ec0*/  ISETP.NE.AND.EX P1, PT, RZ, UR5, PT, P1 ;  /* 0x00000005ff007c0c */ /* 0x000fe4000bf25310 */
[----:B--2---:R-:W-:Y:S01]  /*0ed0*/  SEL R0, R0, 0x1, P0 ;  /* 0x0000000100007807 */ /* 0x004fe20000000000 */
[----:B----4-:R-:W-:Y:S10]  /*0ee0*/  @P2 BRA `(.L_x_826) ;  /* 0x00000000002c2947 */ /* 0x010ff40003800000 */
        /* <DEDUP_REMOVED lines=8> */
[----:B-----5:R-:W2:Y:S04]  /*0f70*/  LDG.E R19, desc[UR50][R4.64] ;  /* 0x0000003204137981 */ /* 0x020ea8000c1e1900 */
[----:B------:R-:W2:Y:S02]  /*0f80*/  LDG.E R6, desc[UR50][R4.64+0x4] ;  /* 0x0000043204067981 */ /* 0x000ea4000c1e1900 */
[----:B--2---:R-:W-:-:S07]  /*0f90*/  IMAD.IADD R19, R6, 0x1, -R19 ;  /* 0x0000000106137824 */ /* 0x004fce00078e0a13 */
.L_x_826:
[----:B------:R-:W-:Y:S01]  /*0fa0*/  UMOV UR38, UR42 ;  /* 0x0000002a00267c82 */ /* 0x000fe20008000000 */
[----:B------:R-:W-:Y:S01]  /*0fb0*/  UMOV UR39, UR48 ;  /* 0x0000003000277c82 */ /* 0x000fe20008000000 */
[----:B---3--:R-:W-:Y:S02]  /*0fc0*/  IMAD R18, R0, R11, RZ ;  /* 0x0000000b00127224 */ /* 0x008fe400078e02ff */
[----:B------:R-:W-:Y:S01]  /*0fd0*/  IMAD.MOV.U32 R23, RZ, RZ, R105 ;  /* 0x000000ffff177224 */ /* 0x000fe200078e0069 */
[----:B------:R-:W-:Y:S06]  /*0fe0*/  @!P1 BRA `(.L_x_827) ;  /* 0x0000000000189947 */ /* 0x000fec0003800000 */
[----:B------:R-:W-:Y:S02]  /*0ff0*/  ULDC.64 UR4, c[0x0][0xa20] ;  /* 0x0002880000047ab9 */ /* 0x000fe40000000a00 */
[----:B------:R-:W-:-:S06]  /*1000*/  UIMAD.WIDE UR4, UR48, 0x4, UR4 ;  /* 0x00000004300478a5 */ /* 0x000fcc000f8e0204 */
[----:B------:R-:W-:Y:S02]  /*1010*/  IMAD.U32 R4, RZ, RZ, UR4 ;  /* 0x00000004ff047e24 */ /* 0x000fe4000f8e00ff */
[----:B------:R-:W-:-:S05]  /*1020*/  IMAD.U32 R5, RZ, RZ, UR5 ;  /* 0x00000005ff057e24 */ /* 0x000fca000f8e00ff */
[----:B------:R0:W5:Y:S01]  /*1030*/  LDG.E R18, desc[UR50][R4.64] ;  /* 0x0000003204127981 */ /* 0x000162000c1e1900 */
[----:B------:R-:W-:Y:S05]  /*1040*/  BRA `(.L_x_828) ;  /* 0x00000000002c7947 */ /* 0x000fea0003800000 */
.L_x_827:
        /* <DEDUP_REMOVED lines=9> */
[----:B------:R-:W2:Y:S02]  /*10e0*/  LDG.E R7, desc[UR50][R4.64+0x4] ;  /* 0x0000043204077981 */ /* 0x000ea4000c1e1900 */
[----:B--2---:R-:W-:-:S07]  /*10f0*/  IMAD.IADD R18, R7, 0x1, -R18 ;  /* 0x0000000107127824 */ /* 0x004fce00078e0a12 */
.L_x_828:
[----:B------:R-:W-:Y:S01]  /*1100*/  ULDC.64 UR6, c[0x0][0x990] ;  /* 0x0002640000067ab9 */ /* 0x000fe20000000a00 */
[----:B------:R-:W-:Y:S01]  /*1110*/  ULDC.64 UR4, c[0x0][0x998] ;  /* 0x0002660000047ab9 */ /* 0x000fe20000000a00 */
[----:B------:R-:W-:Y:S01]  /*1120*/  UISETP.NE.U32.AND UP0, UPT, UR6, URZ, UPT ;  /* 0x0000003f0600728c */ /* 0x000fe2000bf05070 */
[----:B------:R-:W-:Y:S01]  /*1130*/  IMAD.MOV.U32 R9, RZ, RZ, 0x3f800000 ;  /* 0x3f800000ff097424 */ /* 0x000fe200078e00ff */
[----:B------:R-:W-:Y:S01]  /*1140*/  UISETP.NE.U32.AND UP1, UPT, UR4, URZ, UPT ;  /* 0x0000003f0400728c */ /* 0x000fe2000bf25070 */
[----:B------:R-:W-:Y:S01]  /*1150*/  IMAD.MOV.U32 R0, RZ, RZ, 0x3f800000 ;  /* 0x3f800000ff007424 */ /* 0x000fe200078e00ff */
[----:B------:R-:W-:Y:S01]  /*1160*/  UISETP.NE.AND.EX UP0, UPT, UR7, URZ, UPT, UP0 ;  /* 0x0000003f0700728c */ /* 0x000fe2000bf05300 */
[----:B------:R-:W1:Y:S01]  /*1170*/  LDC.64 R10, c[0x0][0x9e0] ;  /* 0x00027800ff0a7b82 */ /* 0x000e620000000a00 */
[----:B------:R-:W-:Y:S01]  /*1180*/  UISETP.NE.AND.EX UP1, UPT, UR5, URZ, UPT, UP1 ;  /* 0x0000003f0500728c */ /* 0x000fe2000bf25310 */
[----:B------:R-:W-:Y:S02]  /*1190*/  ULDC UR8, c[0x0][0x428] ;  /* 0x00010a0000087ab9 */ /* 0x000fe40000000800 */
[----:B------:R-:W-:Y:S01]  /*11a0*/  UISETP.NE.AND UP2, UPT, UR8, 0x1, UPT ;  /* 0x000000010800788c */ /* 0x000fe2000bf45270 */
[----:B------:R-:W-:-:S02]  /*11b0*/  PLOP3.LUT P0, PT, PT, PT, UP0, 0x80, 0x0 ;  /* 0x000000000000781c */ /* 0x000fc40003f0f008 */
[----:B------:R-:W-:-:S03]  /*11c0*/  PLOP3.LUT P1, PT, PT, PT, UP1, 0x80, 0x0 ;  /* 0x000000000000781c */ /* 0x000fc60003f2f018 */
[----:B------:R-:W-:Y:S01]  /*11d0*/  @UP0 USHF.R.S32.HI UR8, URZ, 0x1f, UR48 ;  /* 0x0000001f3f080899 */ /* 0x000fe20008011430 */
[----:B------:R-:W-:Y:S01]  /*11e0*/  @UP0 ULDC.64 UR14, c[0x0][0x9a8] ;  /* 0x00026a00000e0ab9 */ /* 0x000fe20000000a00 */
[----:B------:R-:W-:Y:S02]  /*11f0*/  @UP1 ULDC.64 UR16, c[0x0][0x9b8] ;  /* 0x00026e0000101ab9 */ /* 0x000fe40000000a00 */
[----:B------:R-:W-:Y:S02]  /*1200*/  @UP0 UIMAD UR10, UR8, UR14, URZ ;  /* 0x0000000e080a02a4 */ /* 0x000fe4000f8e023f */
[----:B------:R-:W-:Y:S02]  /*1210*/  @UP0 UIMAD.WIDE.U32 UR8, UR48, UR14, URZ ;  /* 0x0000000e300802a5 */ /* 0x000fe4000f8e003f */
[----:B------:R-:W-:Y:S01]  /*1220*/  @UP1 USHF.R.S32.HI UR14, URZ, 0x1f, UR48 ;  /* 0x0000001f3f0e1899 */ /* 0x000fe20008011430 */
[----:B------:R-:W-:Y:S01]  /*1230*/  @UP2 ULDC UR12, c[0x0][0x42c] ;  /* 0x00010b00000c2ab9 */ /* 0x000fe20000000800 */
[----:B------:R-:W-:-:S02]  /*1240*/  @UP0 UIMAD UR15, UR48, UR15, UR10 ;  /* 0x0000000f300f02a4 */ /* 0x000fc4000f8e020a */
[----:B------:R-:W-:Y:S02]  /*1250*/  @UP1 UIMAD UR14, UR14, UR16, URZ ;  /* 0x000000100e0e12a4 */ /* 0x000fe4000f8e023f */
[----:B------:R-:W-:Y:S02]  /*1260*/  UIMAD.WIDE.U32 UR12, UR42, UR12, URZ ;  /* 0x0000000c2a0c72a5 */ /* 0x000fe4000f8e003f */
[----:B------:R-:W-:Y:S02]  /*1270*/  @UP1 UIMAD.WIDE.U32 UR10, UR48, UR16, URZ ;  /* 0x00000010300a12a5 */ /* 0x000fe4000f8e003f */
[----:B------:R-:W-:Y:S01]  /*1280*/  @UP1 UIMAD UR16, UR48, UR17, UR14 ;  /* 0x00000011301012a4 */ /* 0x000fe2000f8e020e */
[----:B------:R-:W-:Y:S02]  /*1290*/  @UP0 ULDC.64 UR18, c[0x0][0x9b0] ;  /* 0x00026c0000120ab9 */ /* 0x000fe40000000a00 */
[----:B------:R-:W-:Y:S01]  /*12a0*/  @UP2 ULDC UR17, c[0x0][0x430] ;  /* 0x00010c0000112ab9 */ /* 0x000fe20000000800 */
[----:B------:R-:W-:Y:S01]  /*12b0*/  UMOV UR14, UR42 ;  /* 0x0000002a000e7c82 */ /* 0x000fe20008000000 */
[----:B------:R-:W-:Y:S01]  /*12c0*/  @UP2 USHF.R.U32.HI UR14, URZ, UR17, UR13 ;  /* 0x000000113f0e2299 */ /* 0x000fe2000801160d */
[----:B------:R-:W-:Y:S01]  /*12d0*/  @UP1 ULDC.64 UR20, c[0x0][0x9c0] ;  /* 0x0002700000141ab9 */ /* 0x000fe20000000a00 */
[----:B------:R-:W-:-:S02]  /*12e0*/  @UP0 UIADD3 UR9, UR9, UR15, URZ ;  /* 0x0000000f09090290 */ /* 0x000fc4000fffe03f */
[----:B------:R-:W-:Y:S02]  /*12f0*/  @UP0 USHF.R.S32.HI UR12, URZ, 0x1f, UR14 ;  /* 0x0000001f3f0c0899 */ /* 0x000fe4000801140e */
[----:B------:R-:W-:Y:S02]  /*1300*/  @UP1 USHF.R.S32.HI UR13, URZ, 0x1f, UR14 ;  /* 0x0000001f3f0d1899 */ /* 0x000fe4000801140e */
[----:B------:R-:W-:Y:S02]  /*1310*/  @UP0 UIMAD UR12, UR12, UR18, URZ ;  /* 0x000000120c0c02a4 */ /* 0x000fe4000f8e023f */
[----:B------:R-:W-:Y:S02]  /*1320*/  @UP1 UIADD3 UR11, UR11, UR16, URZ ;  /* 0x000000100b0b1290 */ /* 0x000fe4000fffe03f */
[----:B------:R-:W-:Y:S02]  /*1330*/  @UP1 UIMAD UR13, UR13, UR20, URZ ;  /* 0x000000140d0d12a4 */ /* 0x000fe4000f8e023f */
[----:B------:R-:W-:-:S02]  /*1340*/  @UP0 UIMAD.WIDE.U32 UR8, UR14, UR18, UR8 ;  /* 0x000000120e0802a5 */ /* 0x000fc4000f8e0008 */
[----:B------:R-:W-:Y:S02]  /*1350*/  @UP0 UIMAD UR12, UR14, UR19, UR12 ;  /* 0x000000130e0c02a4 */ /* 0x000fe4000f8e020c */
[----:B------:R-:W-:Y:S02]  /*1360*/  @UP1 UIMAD.WIDE.U32 UR10, UR14, UR20, UR10 ;  /* 0x000000140e0a12a5 */ /* 0x000fe4000f8e000a */
[----:B------:R-:W-:Y:S02]  /*1370*/  @UP1 UIMAD UR13, UR14, UR21, UR13 ;  /* 0x000000150e0d12a4 */ /* 0x000fe4000f8e020d */
[----:B------:R-:W-:Y:S02]  /*1380*/  @UP0 UIADD3 UR12, UR9, UR12, URZ ;  /* 0x0000000c090c0290 */ /* 0x000fe4000fffe03f */
[----:B------:R-:W-:Y:S02]  /*1390*/  @UP0 ULEA UR6, UP3, UR8, UR6, 0x2 ;  /* 0x0000000608060291 */ /* 0x000fe4000f86103f */
[----:B------:R-:W-:-:S02]  /*13a0*/  @UP1 UIADD3 UR9, UR11, UR13, URZ ;  /* 0x0000000d0b091290 */ /* 0x000fc4000fffe03f */
[----:B------:R-:W-:Y:S02]  /*13b0*/  @UP1 ULEA UR4, UP4, UR10, UR4, 0x2 ;  /* 0x000000040a041291 */ /* 0x000fe4000f88103f */
[----:B------:R-:W-:Y:S01]  /*13c0*/  @UP0 ULEA.HI.X UR7, UR8, UR7, UR12, 0x2, UP3 ;  /* 0x0000000708070291 */ /* 0x000fe200098f140c */
[----:B0-----:R-:W-:Y:S01]  /*13d0*/  IMAD.U32 R4, RZ, RZ, UR6 ;  /* 0x00000006ff047e24 */ /* 0x001fe2000f8e00ff */
[----:B------:R-:W-:Y:S02]  /*13e0*/  @UP1 ULEA.HI.X UR5, UR10, UR5, UR9, 0x2, UP4 ;  /* 0x000000050a051291 */ /* 0x000fe4000a0f1409 */
[----:B------:R-:W-:Y:S01]  /*13f0*/  IMAD.U32 R6, RZ, RZ, UR4 ;  /* 0x00000004ff067e24 */ /* 0x000fe2000f8e00ff */
[----:B------:R-:W-:Y:S01]  /*1400*/  ULDC UR4, c[0x0][0x988] ;  /* 0x0002620000047ab9 */ /* 0x000fe20000000800 */
[----:B------:R-:W-:Y:S01]  /*1410*/  IMAD.U32 R5, RZ, RZ, UR7 ;  /* 0x00000007ff057e24 */ /* 0x000fe2000f8e00ff */
[----:B------:R-:W-:Y:S01]  /*1420*/  @UP2 ULDC UR6, c[0x0][0x430] ;  /* 0x00010c0000062ab9 */ /* 0x000fe20000000800 */
[----:B------:R-:W-:-:S03]  /*1430*/  IMAD.U32 R7, RZ, RZ, UR5 ;  /* 0x00000005ff077e24 */ /* 0x000fc6000f8e00ff */
[----:B------:R-:W2:Y:S04]  /*1440*/  @P0 LDG.E R9, desc[UR50][R4.64] ;  /* 0x0000003204090981 */ /* 0x000ea8000c1e1900 */
[----:B------:R-:W2:Y:S01]  /*1450*/  @P1 LDG.E R0, desc[UR50][R6.64] ;  /* 0x0000003206001981 */ /* 0x000ea2000c1e1900 */
[----:B-1----:R-:W-:Y:S01]  /*1460*/  ISETP.GE.AND P1, PT, R11, 0x1, PT ;  /* 0x000000010b00780c */ /* 0x002fe20003f26270 */
[----:B-----5:R-:W-:-:S05]  /*1470*/  IMAD.IADD R18, R18, 0x1, -R3 ;  /* 0x0000000112127824 */ /* 0x020fca00078e0a03 */
[----:B------:R-:W-:-:S05]  /*1480*/  IADD3 R22, R18, 0xc0, -R19 ;  /* 0x000000c012167810 */ /* 0x000fca0007ffe813 */
[----:B------:R-:W-:Y:S02]  /*1490*/  IMAD R22, R105, 0xc0, R22 ;  /* 0x000000c069167824 */ /* 0x000fe400078e0216 */
[----:B--2---:R-:W-:-:S04]  /*14a0*/  FMUL.FTZ R0, R9, R0 ;  /* 0x0000000009007220 */ /* 0x004fc80000410000 */
[----:B------:R-:W-:Y:S01]  /*14b0*/  FMUL.FTZ R0, R0, UR4 ;  /* 0x0000000400007c20 */ /* 0x000fe20008410000 */
[----:B------:R-:W-:Y:S02]  /*14c0*/  @UP2 ULDC UR4, c[0x0][0x42c] ;  /* 0x00010b0000042ab9 */ /* 0x000fe40000000800 */
[----:B------:R-:W-:Y:S02]  /*14d0*/  UIMAD.WIDE.U32 UR4, UR42, UR4, URZ ;  /* 0x000000042a0472a5 */ /* 0x000fe4000f8e003f */
[----:B------:R-:W-:Y:S01]  /*14e0*/  R2UR UR41, R0 ;  /* 0x00000000002972ca */ /* 0x000fe200000e0000 */
[----:B------:R-:W-:Y:S01]  /*14f0*/  IMAD.IADD R0, R22, 0x1, R10 ;  /* 0x0000000116007824 */ /* 0x000fe200078e020a */
[----:B------:R-:W-:Y:S01]  /*1500*/  @UP2 USHF.R.U32.HI UR42, URZ, UR6, UR5 ;  /* 0x000000063f2a2299 */ /* 0x000fe20008011605 */
[----:B------:R-:W-:-:S12]  /*1510*/  @!P1 BRA `(.L_x_829) ;  /* 0x0000000000409947 */ /* 0x000fd80003800000 */
[C---:B------:R-:W-:Y:S01]  /*1520*/  ISETP.GT.AND P0, PT, R22.reuse, RZ, PT ;  /* 0x000000ff1600720c */ /* 0x040fe20003f04270 */
[----:B------:R-:W-:-:S12]  /*1530*/  VIADD R3, R22, 0xffffffff ;  /* 0xffffffff16037836 */ /* 0x000fd80000000000 */
[----:B------:R-:W-:Y:S05]  /*1540*/  @P0 BRA `(.L_x_830) ;  /* 0x00000000001c0947 */ /* 0x000fea0003800000 */
[----:B------:R-:W-:Y:S01]  /*1550*/  ISETP.NE.AND P0, PT, R11, 0x1, PT ;  /* 0x000000010b00780c */ /* 0x000fe20003f05270 */
[----:B------:R-:W-:-:S12]  /*1560*/  IMAD.MOV R3, RZ, RZ, -R22 ;  /* 0x000000ffff037224 */ /* 0x000fd800078e0a16 */
[----:B------:R-:W0:Y:S02]  /*1570*/  @P0 LDC.64 R4, c[0x0][0x9e8] ;  /* 0x00027a00ff040b82 */ /* 0x000e240000000a00 */
[----:B0-----:R-:W-:-:S05]  /*1580*/  @P0 IMAD.HI.U32 R4, R3, R4, RZ ;  /* 0x0000000403040227 */ /* 0x001fca00078e00ff */
[----:B------:R-:W-:-:S04]  /*1590*/  @P0 SHF.R.U32.HI R3, RZ, R5, R4 ;  /* 0x00000005ff030219 */ /* 0x000fc80000011604 */
[----:B------:R-:W-:Y:S01]  /*15a0*/  LOP3.LUT R3, RZ, R3, RZ, 0x33, !PT ;  /* 0x00000003ff037212 */ /* 0x000fe200078e33ff */
[----:B------:R-:W-:Y:S06]  /*15b0*/  BRA `(.L_x_831) ;  /* 0x0000000000107947 */ /* 0x000fec0003800000 */
.L_x_830:
[----:B------:R-:W-:-:S13]  /*15c0*/  ISETP.NE.AND P0, PT, R11, 0x1, PT ;  /* 0x000000010b00780c */ /* 0x000fda0003f05270 */
[----:B------:R-:W0:Y:S02]  /*15d0*/  @P0 LDC.64 R4, c[0x0][0x9e8] ;  /* 0x00027a00ff040b82 */ /* 0x000e240000000a00 */
[----:B0-----:R-:W-:-:S05]  /*15e0*/  @P0 IMAD.HI.U32 R4, R3, R4, RZ ;  /* 0x0000000403040227 */ /* 0x001fca00078e00ff */
[----:B------:R-:W-:-:S07]  /*15f0*/  @P0 SHF.R.U32.HI R3, RZ, R5, R4 ;  /* 0x00000005ff030219 */ /* 0x000fce0000011604 */
.L_x_831:
[----:B------:R-:W-:-:S05]  /*1600*/  IMAD R3, R3, R11, R11 ;  /* 0x0000000b03037224 */ /* 0x000fca00078e020b */
[----:B------:R-:W-:-:S07]  /*1610*/  VIMNMX R0, R0, R3, PT ;  /* 0x0000000300007248 */ /* 0x000fce0003fe0100 */
.L_x_829:
[----:B------:R-:W-:Y:S01]  /*1620*/  IMAD.IADD R4, R18, 0x1, -R19 ;  /* 0x0000000112047824 */ /* 0x000fe200078e0a13 */
[----:B------:R-:W-:Y:S01]  /*1630*/  ULDC UR4, c[0x0][0x9dc] ;  /* 0x0002770000047ab9 */ /* 0x000fe20000000800 */
[----:B------:R-:W-:Y:S02]  /*1640*/  VIADD R3, R0, 0x9f ;  /* 0x0000009f00037836 */ /* 0x000fe40000000000 */
[----:B------:R-:W-:Y:S02]  /*1650*/  VIADD R0, R18, 0x9f ;  /* 0x0000009f12007836 */ /* 0x000fe40000000000 */
[----:B------:R-:W-:Y:S02]  /*1660*/  IMAD R107, R105, 0xc0, R4 ;  /* 0x000000c0696b7824 */ /* 0x000fe400078e0204 */
[----:B------:R-:W-:-:S04]  /*1670*/  IMAD.HI R4, R3, 0x66666667, RZ ;  /* 0x6666666703047827 */ /* 0x000fc800078e02ff */
[----:B------:R-:W-:Y:S01]  /*1680*/  IMAD.HI R0, R0, 0x66666667, RZ ;  /* 0x6666666700007827 */ /* 0x000fe200078e02ff */
[----:B------:R-:W-:-:S03]  /*1690*/  SHF.R.U32.HI R5, RZ, 0x1f, R4 ;  /* 0x0000001fff057819 */ /* 0x000fc60000011604 */
[----:B------:R-:W-:Y:S01]  /*16a0*/  VIADD R6, R107, -UR4 ;  /* 0x800000046b067c36 */ /* 0x000fe20008000000 */
[----:B------:R-:W-:Y:S02]  /*16b0*/  SHF.R.U32.HI R3, RZ, 0x1f, R0 ;  /* 0x0000001fff037819 */ /* 0x000fe40000011600 */
[----:B------:R-:W-:Y:S02]  /*16c0*/  LEA.HI.SX32 R104, R4, R5, 0x1a ;  /* 0x0000000504687211 */ /* 0x000fe400078fd2ff */
[----:B------:R-:W-:Y:S02]  /*16d0*/  LEA.HI.SX32 R3, R0, R3, 0x1a ;  /* 0x0000000300037211 */ /* 0x000fe400078fd2ff */
[----:B------:R-:W-:Y:S02]  /*16e0*/  R2UR UR4, R6 ;  /* 0x00000000060472ca */ /* 0x000fe400000e0000 */
[----:B------:R-:W-:Y:S01]  /*16f0*/  VIMNMX R104, R3, R104, PT ;  /* 0x0000006803687248 */ /* 0x000fe20003fe0100 */
[----:B------:R-:W-:-:S12]  /*1700*/  @!P1 BRA `(.L_x_832) ;  /* 0x0000000000489947 */ /* 0x000fd80003800000 */
[----:B------:R-:W-:-:S13]  /*1710*/  ISETP.GT.AND P0, PT, R107, -0x1, PT ;  /* 0xffffffff6b00780c */ /* 0x000fda0003f04270 */
[----:B------:R-:W-:Y:S05]  /*1720*/  @P0 BRA `(.L_x_833) ;  /* 0x00000000001c0947 */ /* 0x000fea0003800000 */
[----:B------:R-:W-:Y:S02]  /*1730*/  ISETP.NE.AND P0, PT, R11, 0x1, PT ;  /* 0x000000010b00780c */ /* 0x000fe40003f05270 */
[----:B------:R-:W-:-:S11]  /*1740*/  LOP3.LUT R3, RZ, R107, RZ, 0x33, !PT ;  /* 0x0000006bff037212 */ /* 0x000fd600078e33ff */
[----:B------:R-:W0:Y:S02]  /*1750*/  @P0 LDC.64 R4, c[0x0][0x9e8] ;  /* 0x00027a00ff040b82 */ /* 0x000e240000000a00 */
[----:B0-----:R-:W-:-:S05]  /*1760*/  @P0 IMAD.HI.U32 R0, R3, R4, RZ ;  /* 0x0000000403000227 */ /* 0x001fca00078e00ff */
[----:B------:R-:W-:-:S04]  /*1770*/  @P0 SHF.R.U32.HI R3, RZ, R5, R0 ;  /* 0x00000005ff030219 */ /* 0x000fc80000011600 */
[----:B------:R-:W-:Y:S01]  /*1780*/  LOP3.LUT R0, RZ, R3, RZ, 0x33, !PT ;  /* 0x00000003ff007212 */ /* 0x000fe200078e33ff */
[----:B------:R-:W-:Y:S06]  /*1790*/  BRA `(.L_x_834) ;  /* 0x0000000000147947 */ /* 0x000fec0003800000 */
.L_x_833:
[----:B------:R-:W-:Y:S01]  /*17a0*/  ISETP.NE.AND P0, PT, R11, 0x1, PT ;  /* 0x000000010b00780c */ /* 0x000fe20003f05270 */
[----:B------:R-:W-:-:S12]  /*17b0*/  IMAD.MOV.U32 R0, RZ, RZ, R107 ;  /* 0x000000ffff007224 */ /* 0x000fd800078e006b */
[----:B------:R-:W0:Y:S02]  /*17c0*/  @P0 LDC.64 R4, c[0x0][0x9e8] ;  /* 0x00027a00ff040b82 */ /* 0x000e240000000a00 */
[----:B0-----:R-:W-:-:S05]  /*17d0*/  @P0 IMAD.HI.U32 R4, R107, R4, RZ ;  /* 0x000000046b040227 */ /* 0x001fca00078e00ff */
[----:B------:R-:W-:-:S07]  /*17e0*/  @P0 SHF.R.U32.HI R0, RZ, R5, R4 ;  /* 0x00000005ff000219 */ /* 0x000fce0000011604 */
.L_x_834:
[----:B------:R-:W-:-:S05]  /*17f0*/  IMAD R0, R0, R11, RZ ;  /* 0x0000000b00007224 */ /* 0x000fca00078e02ff */
[----:B------:R-:W-:-:S13]  /*1800*/  R2UR UR5, R0 ;  /* 0x00000000000572ca */ /* 0x000fda00000e0000 */
[----:B------:R-:W-:-:S04]  /*1810*/  UISETP.LT.AND UP0, UPT, UR4, UR5, UPT ;  /* 0x000000050400728c */ /* 0x000fc8000bf01270 */
[----:B------:R-:W-:-:S12]  /*1820*/  USEL UR4, UR4, UR5, !UP0 ;  /* 0x0000000504047287 */ /* 0x000fd8000c000000 */
.L_x_832:
[----:B------:R-:W-:Y:S01]  /*1830*/  UIMAD.WIDE UR4, UR4, 0x66666667, URZ ;  /* 0x66666667040478a5 */ /* 0x000fe2000f8e023f */
[----:B------:R-:W-:Y:S01]  /*1840*/  PLOP3.LUT P0, PT, PT, PT, PT, 0x80, 0x0 ;  /* 0x000000000000781c */ /* 0x000fe20003f0f070 */
[----:B------:R-:W-:Y:S01]  /*1850*/  IMAD.MOV.U32 R5, RZ, RZ, RZ ;  /* 0x000000ffff057224 */ /* 0x000fe200078e00ff */
[----:B------:R-:W-:Y:S01]  /*1860*/  CS2R R54, SRZ ;  /* 0x0000000000367805 */ /* 0x000fe2000001ff00 */
[----:B------:R-:W-:Y:S01]  /*1870*/  USHF.R.U32.HI UR4, URZ, 0x1f, UR5 ;  /* 0x0000001f3f047899 */ /* 0x000fe20008011605 */
[----:B------:R-:W-:Y:S01]  /*1880*/  IMAD.MOV.U32 R6, RZ, RZ, RZ ;  /* 0x000000ffff067224 */ /* 0x000fe200078e00ff */
[----:B------:R-:W-:Y:S02]  /*1890*/  CS2R R12, SRZ ;  /* 0x00000000000c7805 */ /* 0x000fe4000001ff00 */
[----:B------:R-:W-:Y:S01]  /*18a0*/  CS2R R52, SRZ ;  /* 0x0000000000347805 */ /* 0x000fe2000001ff00 */
[----:B------:R-:W-:Y:S01]  /*18b0*/  ULEA.HI.SX32 UR4, UR5, UR4, 0x1a ;  /* 0x0000000405047291 */ /* 0x000fe2000f8fd23f */
[----:B------:R-:W-:Y:S01]  /*18c0*/  CS2R R14, SRZ ;  /* 0x00000000000e7805 */ /* 0x000fe2000001ff00 */
[----:B------:R-:W-:Y:S01]  /*18d0*/  IMAD.MOV.U32 R11, RZ, RZ, RZ ;  /* 0x000000ffff0b7224 */ /* 0x000fe200078e00ff */
[----:B------:R-:W-:Y:S01]  /*18e0*/  CS2R R46, SRZ ;  /* 0x00000000002e7805 */ /* 0x000fe2000001ff00 */
[----:B------:R-:W-:Y:S01]  /*18f0*/  UISETP.LT.AND UP0, UPT, URZ, UR4, UPT ;  /* 0x000000043f00728c */ /* 0x000fe2000bf01270 */
[----:B------:R-:W-:-:S02]  /*1900*/  CS2R R20, SRZ ;  /* 0x0000000000147805 */ /* 0x000fc4000001ff00 */
[----:B------:R-:W-:Y:S02]  /*1910*/  CS2R R44, SRZ ;  /* 0x00000000002c7805 */ /* 0x000fe4000001ff00 */
[----:B------:R-:W-:Y:S01]  /*1920*/  CS2R R24, SRZ ;  /* 0x0000000000187805 */ /* 0x000fe2000001ff00 */
[----:B------:R-:W-:Y:S01]  /*1930*/  USEL UR43, URZ, UR4, !UP0 ;  /* 0x000000043f2b7287 */ /* 0x000fe2000c000000 */
[----:B------:R-:W-:Y:S01]  /*1940*/  CS2R R38, SRZ ;  /* 0x0000000000267805 */ /* 0x000fe2000001ff00 */
[----:B------:R-:W-:Y:S01]  /*1950*/  IMAD.MOV.U32 R26, RZ, RZ, RZ ;  /* 0x000000ffff1a7224 */ /* 0x000fe200078e00ff */
[----:B------:R-:W-:Y:S02]  /*1960*/  CS2R R36, SRZ ;  /* 0x0000000000247805 */ /* 0x000fe4000001ff00 */
[----:B------:R-:W-:Y:S02]  /*1970*/  CS2R R28, SRZ ;  /* 0x00000000001c7805 */ /* 0x000fe4000001ff00 */
[----:B------:R-:W-:-:S02]  /*1980*/  CS2R R30, SRZ ;  /* 0x00000000001e7805 */ /* 0x000fc4000001ff00 */
[----:B------:R-:W-:Y:S02]  /*1990*/  ISETP.GT.AND P1, PT, R104, UR43, PT ;  /* 0x0000002b68007c0c */ /* 0x000fe4000bf24270 */
[----:B------:R-:W-:Y:S02]  /*19a0*/  CS2R R32, SRZ ;  /* 0x0000000000207805 */ /* 0x000fe4000001ff00 */
[----:B------:R-:W-:Y:S02]  /*19b0*/  CS2R R56, SRZ ;  /* 0x0000000000387805 */ /* 0x000fe4000001ff00 */
[----:B------:R-:W-:-:S07]  /*19c0*/  CS2R R58, SRZ ;  /* 0x00000000003a7805 */ /* 0x000fce000001ff00 */
[----:B------:R-:W-:Y:S05]  /*19d0*/  @!P1 BRA `(.L_x_835) ;  /* 0x000000e800a09947 */ /* 0x000fea0003800000 */
[----:B------:R-:W0:Y:S01]  /*19e0*/  S2R R0, SR_TID.X ;  /* 0x0000000000007919 */ /* 0x000e220000002100 */
[----:B------:R-:W1:Y:S01]  /*19f0*/  S2UR UR44, SR_CgaCtaId ;  /* 0x00000000002c79c3 */ /* 0x000e620000008800 */
[----:B------:R-:W-:Y:S02]  /*1a00*/  UMOV UR45, 0x400 ;  /* 0x00000400002d7882 */ /* 0x000fe40000000000 */
[----:B-1----:R-:W-:Y:S01]  /*1a10*/  ULEA UR45, UR44, UR45, 0x18 ;  /* 0x0000002d2c2d7291 */ /* 0x002fe2000f8ec03f */
[----:B0-----:R-:W-:-:S05]  /*1a20*/  VIADD R0, R0, 0xffffff80 ;  /* 0xffffff8000007836 */ /* 0x001fca0000000000 */
[----:B------:R-:W-:-:S04]  /*1a30*/  SHF.R.S32.HI R3, RZ, 0x1f, R0 ;  /* 0x0000001fff037819 */ /* 0x000fc80000011400 */
[----:B------:R-:W-:-:S04]  /*1a40*/  LEA.HI R3, R3, R0, RZ, 0x7 ;  /* 0x0000000003037211 */ /* 0x000fc800078f38ff */
[----:B------:R-:W-:-:S06]  /*1a50*/  SHF.R.S32.HI R3, RZ, 0x7, R3 ;  /* 0x00000007ff037819 */ /* 0x000fcc0000011403 */
[----:B------:R-:W0:Y:S02]  /*1a60*/  SHFL.IDX PT, R3, R3, RZ, 0x1f ;  /* 0x00001fff03037589 */ /* 0x000e2400000e0000 */
[----:B0-----:R-:W-:-:S13]  /*1a70*/  R2UR UR6, R3 ;  /* 0x00000000030672ca */ /* 0x001fda00000e0000 */
        /* <DEDUP_REMOVED lines=26> */
.L_x_836:
[----:B------:R-:W-:Y:S01]  /*1c20*/  ULEA.HI UR4, UR46, UR46, URZ, 0x1 ;  /* 0x0000002e2e047291 */ /* 0x000fe2000f8f083f */
[----:B------:R-:W-:-:S03]  /*1c30*/  IMAD.U32 R3, RZ, RZ, UR47 ;  /* 0x0000002fff037e24 */ /* 0x000fc6000f8e00ff */
[----:B------:R-:W-:Y:S02]  /*1c40*/  ULOP3.LUT UR4, UR4, 0xfffffffe, URZ, 0xc0, !UPT ;  /* 0xfffffffe04047892 */ /* 0x000fe4000f8ec03f */
[----:B------:R-:W-:Y:S02]  /*1c50*/  ISETP.NE.AND P0, PT, R3, 0x3, PT ;  /* 0x000000030300780c */ /* 0x000fe40003f05270 */
[----:B------:R-:W-:-:S06]  /*1c60*/  UIADD3 UR4, UR46, -UR4, URZ ;  /* 0x800000042e047290 */ /* 0x000fcc000fffe03f */
[----:B------:R-:W-:-:S05]  /*1c70*/  IMAD.U32 R0, RZ, RZ, UR4 ;  /* 0x00000004ff007e24 */ /* 0x000fca000f8e00ff */
[----:B------:R-:W-:-:S04]  /*1c80*/  SHF.L.U32 R0, R0, 0x1f, RZ ;  /* 0x0000001f00007819 */ /* 0x000fc800000006ff */
[----:B------:R-:W0:Y:S02]  /*1c90*/  SYNCS.PHASECHK.TRANS64.TRYWAIT P1, [UR45+0x13200], R0 ;  /* 0x01320000ff0075a7 */ /* 0x000e24000802016d */
[----:B0-----:R-:W-:Y:S05]  /*1ca0*/  @!P1 BRA `(.L_x_837) ;  /* 0x0000014800f09947 */ /* 0x001fea0003800000 */
.L_x_1022:
[----:B------:R-:W-:Y:S05]  /*1cb0*/  @!P0 BRA `(.L_x_838) ;  /* 0x0000000000048947 */ /* 0x000fea0003800000 */
[----:B------:R-:W-:Y:S01]  /*1cc0*/  BPT.TRAP 0x1 ;  /* 0x000000040000795c */ /* 0x000fe20000300000 */
.L_x_838:
[----:B0-----:R-:W-:Y:S02]  /*1cd0*/  IMAD.U32 R3, RZ, RZ, UR37 ;  /* 0x00000025ff037e24 */ /* 0x001fe4000f8e00ff */
[----:B------:R-:W-:-:S03]  /*1ce0*/  IMAD.U32 R0, RZ, RZ, UR36 ;  /* 0x00000024ff007e24 */ /* 0x000fc6000f8e00ff */
[----:B------:R-:W-:Y:S02]  /*1cf0*/  LEA R3, R3, UR45, 0x3 ;  /* 0x0000002d03037c11 */ /* 0x000fe4000f8e18ff */
[----:B------:R-:W-:-:S04]  /*1d00*/  SHF.L.U32 R0, R0, 0x1f, RZ ;  /* 0x0000001f00007819 */ /* 0x000fc800000006ff */
[----:B------:R0:W1:Y:S01]  /*1d10*/  SYNCS.PHASECHK.TRANS64.TRYWAIT P1, [R3+URZ+0x13230], R0 ;  /* 0x01323000030075a7 */ /* 0x000062000802017f */
[----:B------:R-:W-:Y:S05]  /*1d20*/  @!P0 BRA `(.L_x_839) ;  /* 0x0000000000048947 */ /* 0x000fea0003800000 */
[----:B------:R-:W-:Y:S01]  /*1d30*/  BPT.TRAP 0x1 ;  /* 0x000000040000795c */ /* 0x000fe20000300000 */
.L_x_839:
[----:B-1----:R-:W-:Y:S05]  /*1d40*/  @P1 BRA `(.L_x_840) ;  /* 0x0000000000081947 */ /* 0x002fea0003800000 */
[----:B------:R-:W1:Y:S02]  /*1d50*/  SYNCS.PHASECHK.TRANS64.TRYWAIT P1, [R3+URZ+0x13230], R0 ;  /* 0x01323000030075a7 */ /* 0x000e64000802017f */
[----:B-1----:R-:W-:Y:S05]  /*1d60*/  @!P1 BRA `(.L_x_841) ;  /* 0x0000014800d89947 */ /* 0x002fea0003800000 */
.L_x_840:
[----:B------:R-:W2:Y:S01]  /*1d70*/  S2R R4, SR_TID.X ;  /* 0x0000000000047919 */ /* 0x000ea20000002100 */
[----:B------:R-:W-:Y:S01]  /*1d80*/  UIADD3 UR4, UR45, 0xe000, URZ ;  /* 0x0000e0002d047890 */ /* 0x000fe2000fffe03f */
[----:B------:R-:W-:-:S03]  /*1d90*/  LOP3.LUT R2, R2, 0xfffffff7, RZ, 0xc0, !PT ;  /* 0xfffffff702027812 */ /* 0x000fc600078ec0ff */
[----:B------:R-:W-:-:S04]  /*1da0*/  USHF.R.U32.HI UR4, URZ, 0x4, UR4 ;  /* 0x000000043f047899 */ /* 0x000fc80008011604 */
[----:B------:R-:W-:-:S06]  /*1db0*/  ULOP3.LUT UR4, UR4, 0x3fff, URZ, 0xc0, !UPT ;  /* 0x00003fff04047892 */ /* 0x000fcc000f8ec03f */
[----:B------:R-:W-:Y:S01]  /*1dc0*/  IMAD.U32 R9, RZ, RZ, UR4 ;  /* 0x00000004ff097e24 */ /* 0x000fe2000f8e00ff */
[----:B------:R-:W-:Y:S05]  /*1dd0*/  WARPSYNC.ALL ;  /* 0x0000000000007948 */ /* 0x000fea0003800000 */
[----:B------:R-:W-:Y:S02]  /*1de0*/  LOP3.LUT R9, R9, 0x10000, RZ, 0xfc, !PT ;  /* 0x0001000009097812 */ /* 0x000fe400078efcff */
[----:B--2---:R-:W-:-:S13]  /*1df0*/  LOP3.LUT P1, RZ, R4, 0x7f, RZ, 0xc0, !PT ;  /* 0x0000007f04ff7812 */ /* 0x004fda000782c0ff */
[----:B------:R-:W-:Y:S02]  /*1e00*/  @P1 LOP3.LUT R2, R2, 0x8, RZ, 0xfc, !PT ;  /* 0x0000000802021812 */ /* 0x000fe400078efcff */
[----:B------:R-:W-:Y:S01]  /*1e10*/  R2UR UR12, R9 ;  /* 0x00000000090c72ca */ /* 0x000fe200000e0000 */
[----:B------:R-:W-:Y:S01]  /*1e20*/  ULOP3.LUT UR49, UR49, 0x10000, URZ, 0xfc, !UPT ;  /* 0x0001000031317892 */ /* 0x000fe2000f8efc3f */
[----:B------:R-:W-:Y:S01]  /*1e30*/  WARPGROUP.ARRIVE ;  /* 0x00000000000079c5 */ /* 0x000fe20000000000 */
[----:B------:R-:W-:Y:S01]  /*1e40*/  UMOV UR9, 0x80000020 ;  /* 0x8000002000097882 */ /* 0x000fe20000000000 */
[----:B------:R-:W-:Y:S01]  /*1e50*/  UMOV UR11, 0x80000020 ;  /* 0x80000020000b7882 */ /* 0x000fe20000000000 */
[----:B------:R-:W-:Y:S01]  /*1e60*/  UMOV UR7, 0x80000020 ;  /* 0x8000002000077882 */ /* 0x000fe20000000000 */
[----:B------:R-:W-:Y:S01]  /*1e70*/  IMAD.MOV.U32 R5, RZ, RZ, -0xa0 ;  /* 0xffffff60ff057424 */ /* 0x000fe200078e00ff */
[----:B------:R-:W-:Y:S01]  /*1e80*/  ULDC UR21, c[0x0][0x9dc] ;  /* 0x0002770000157ab9 */ /* 0x000fe20000000800 */
[----:B------:R-:W-:Y:S01]  /*1e90*/  UMOV UR8, UR49 ;  /* 0x0000003100087c82 */ /* 0x000fe20008000000 */
[----:B01----:R-:W-:-:S02]  /*1ea0*/  @!P1 VIADD R0, R3, 0x13240 ;  /* 0x0001324003009836 */ /* 0x003fc40000000000 */
[----:B------:R-:W-:Y:S02]  /*1eb0*/  IMAD R6, R104, R5, 0xa0 ;  /* 0x000000a068067424 */ /* 0x000fe400078e0205 */
[----:B------:R-:W-:Y:S01]  /*1ec0*/  UIMAD UR12, UR37, 0x280, UR12 ;  /* 0x00000280250c78a4 */ /* 0x000fe2000f8e020c */
[----:B------:R-:W-:Y:S01]  /*1ed0*/  @!P1 PRMT R0, RZ, 0x654, R0 ;  /* 0x00000654ff009816 */ /* 0x000fe20000000000 */
[----:B------:R-:W-:Y:S02]  /*1ee0*/  IMAD.IADD R4, R18, 0x1, R6 ;  /* 0x0000000112047824 */ /* 0x000fe400078e0206 */
[----:B------:R-:W-:Y:S01]  /*1ef0*/  UIADD3 UR4, UR12, 0x80, URZ ;  /* 0x000000800c047890 */ /* 0x000fe2000fffe03f */
[----:B------:R-:W-:Y:S01]  /*1f00*/  IMAD R8, R105, 0xc0, R156 ;  /* 0x000000c069087824 */ /* 0x000fe200078e029c */
[----:B------:R-:W-:Y:S01]  /*1f10*/  UIADD3 UR5, UR12, 0x100, URZ ;  /* 0x000001000c057890 */ /* 0x000fe2000fffe03f */
[C---:B------:R-:W-:Y:S01]  /*1f20*/  IMAD R10, R17.reuse, -0x2, R4 ;  /* 0xfffffffe110a7824 */ /* 0x040fe200078e0204 */
[----:B------:R-:W-:Y:S01]  /*1f30*/  UMOV UR10, UR12 ;  /* 0x0000000c000a7c82 */ /* 0x000fe20008000000 */
[----:B------:R-:W-:Y:S01]  /*1f40*/  UIADD3 UR6, UR12, 0x180, URZ ;  /* 0x000001800c067890 */ /* 0x000fe2000fffe03f */
[----:B------:R-:W-:Y:S01]  /*1f50*/  QGMMA.64x32x32.F32.E4M3.E4M3 R88, gdesc[UR8], RZ, !UPT, gsb0 ;  /* 0x00600000085879f3 */ /* 0x000fe2000c0008ff */
[----:B------:R-:W-:Y:S01]  /*1f60*/  UMOV UR10, UR4 ;  /* 0x00000004000a7c82 */ /* 0x000fe20008000000 */
[----:B------:R-:W-:Y:S01]  /*1f70*/  UMOV UR11, 0x80000020 ;  /* 0x80000020000b7882 */ /* 0x000fe20000000000 */
[----:B------:R-:W-:Y:S01]  /*1f80*/  UIADD3 UR4, UR12, 0x200, URZ ;  /* 0x000002000c047890 */ /* 0x000fe2000fffe03f */
[----:B------:R-:W-:Y:S01]  /*1f90*/  IMAD R13, R17, -0x2, R6 ;  /* 0xfffffffe110d7824 */ /* 0x000fe200078e0206 */
[----:B------:R-:W-:Y:S01]  /*1fa0*/  UIADD3 UR13, UR12, 0x182, URZ ;  /* 0x000001820c0d7890 */ /* 0x000fe2000fffe03f */
[----:B------:R-:W-:-:S02]  /*1fb0*/  WARPGROUP.DEPBAR.LE gsb0, 0x0 ;  /* 0x00008000000079c5 */ /* 0x000fc40000010000 */
        /* <DEDUP_REMOVED lines=23> */
[----:B------:R-:W-:Y:S02]  /*2130*/  WARPGROUP.DEPBAR.LE gsb0, 0x0 ;  /* 0x00008000000079c5 */ /* 0x000fe40000010000 */
[----:B------:R-:W-:-:S06]  /*2140*/  WARPGROUP.ARRIVE ;  /* 0x00000000000079c5 */ /* 0x000fcc0000000000 */
[----:B------:R-:W-:Y:S01]  /*2150*/  QGMMA.64x32x32.F32.E4M3.E4M3 R88, gdesc[UR4], R88, gsb0 ;  /* 0x00600000045879f3 */ /* 0x000fe20008000858 */
[----:B------:R-:W-:Y:S01]  /*2160*/  UMOV UR6, UR10 ;  /* 0x0000000a00067c82 */ /* 0x000fe20008000000 */
[----:B------:R-:W-:Y:S01]  /*2170*/  UMOV UR7, 0x80000020 ;  /* 0x8000002000077882 */ /* 0x000fe20000000000 */
[----:B------:R-:W-:Y:S01]  /*2180*/  ULOP3.LUT UR10, URZ, UR21, URZ, 0x33, !UPT ;  /* 0x000000153f0a7292 */ /* 0x000fe2000f8e333f */
        /* <DEDUP_REMOVED lines=20> */
[----:B------:R-:W-:Y:S02]  /*22d0*/  WARPGROUP.DEPBAR.LE gsb0, 0x0 ;  /* 0x00008000000079c5 */ /* 0x000fe40000010000 */
[----:B------:R0:W-:Y:S03]  /*22e0*/  @!P1 SYNCS.ARRIVE.TRANS64.RED.A1T0 RZ, [R0+URZ], RZ ;  /* 0x000000ff00ff99a7 */ /* 0x0001e6000810043f */
[----:B------:R-:W-:Y:S02]  /*22f0*/  PLOP3.LUT P1, PT, PT, PT, UP0, 0x40, 0x0 ;  /* 0x000000000000781c */ /* 0x000fe40003f2e808 */
[----:B0-----:R-:W-:-:S05]  /*2300*/  IADD3 R0, -R19, 0x1, R4 ;  /* 0x0000000113007810 */ /* 0x001fca0007ffe104 */
[----:B------:R-:W-:-:S04]  /*2310*/  IMAD R0, R17, -0x2, R0 ;  /* 0xfffffffe11007824 */ /* 0x000fc800078e0200 */
[C---:B------:R-:W-:Y:S02]  /*2320*/  VIADD R11, R0.reuse, UR6 ;  /* 0x00000006000b7c36 */ /* 0x040fe40008000000 */
[----:B------:R-:W-:-:S03]  /*2330*/  VIADD R12, R0, UR10 ;  /* 0x0000000a000c7c36 */ /* 0x000fc60008000000 */
[----:B------:R-:W-:Y:S01]  /*2340*/  VIADDMNMX R0, R8, R11, R10, PT ;  /* 0x0000000b08007246 */ /* 0x000fe2000380010a */
[----:B------:R-:W-:Y:S01]  /*2350*/  IMAD.IADD R3, R12, 0x1, R8 ;  /* 0x000000010c037824 */ /* 0x000fe200078e0208 */
[----:B------:R-:W-:Y:S06]  /*2360*/  @P1 BRA `(.L_x_842) ;  /* 0x0000000000541947 */ /* 0x000fec0003800000 */
[----:B------:R-:W-:Y:S01]  /*2370*/  IADD3 R4, -R19, R18, R8 ;  /* 0x0000001213047210 */ /* 0x000fe20007ffe108 */
[----:B------:R-:W-:Y:S03]  /*2380*/  BSSY B0, `(.L_x_843) ;  /* 0x0000010000007945 */ /* 0x000fe60003800000 */
        /* <DEDUP_REMOVED lines=10> */
.L_x_844:
[----:B------:R-:W-:-:S06]  /*2430*/  UISETP.NE.AND UP1, UPT, UR7, 0x1, UPT ;  /* 0x000000010700788c */ /* 0x000fcc000bf25270 */
[----:B------:R-:W-:-:S05]  /*2440*/  PLOP3.LUT P1, PT, PT, PT, UP1, 0x80, 0x0 ;  /* 0x000000000000781c */ /* 0x000fca0003f2f018 */
[----:B------:R-:W-:-:S08]  /*2450*/  @UP1 ULDC.64 UR10, c[0x0][0x9e8] ;  /* 0x00027a00000a1ab9 */ /* 0x000fd00000000a00 */
[----:B------:R-:W-:-:S05]  /*2460*/  @P1 IMAD.HI.U32 R5, R4, UR10, RZ ;  /* 0x0000000a04051c27 */ /* 0x000fca000f8e00ff */
[----:B------:R-:W-:-:S07]  /*2470*/  @P1 SHF.R.U32.HI R4, RZ, UR11, R5 ;  /* 0x0000000bff041c19 */ /* 0x000fce0008011605 */
.L_x_845:
[----:B------:R-:W-:Y:S05]  /*2480*/  BSYNC B0 ;  /* 0x0000000000007941 */ /* 0x000fea0003800000 */
.L_x_843:
[----:B------:R-:W-:-:S05]  /*2490*/  IMAD R4, R4, UR7, R13 ;  /* 0x0000000704047c24 */ /* 0x000fca000f8e020d */
[----:B------:R-:W-:Y:S02]  /*24a0*/  VIMNMX R3, R3, R4, !PT ;  /* 0x0000000403037248 */ /* 0x000fe40007fe0100 */
[----:B------:R-:W-:-:S07]  /*24b0*/  VIADDMNMX R0, R4, UR7, R0, PT ;  /* 0x0000000704007c46 */ /* 0x000fce000b800100 */
.L_x_842:
        /* <DEDUP_REMOVED lines=8> */
[C---:B------:R-:W-:Y:S02]  /*2540*/  ISETP.GT.AND P1, PT, R3.reuse, 0x1, !P1 ;  /* 0x000000010300780c */ /* 0x040fe40004f24270 */
        /* <DEDUP_REMOVED lines=216> */
[----:B------:R-:W-:Y:S01]  /*32d0*/  FSEL R5, R88, -INF , !P6 ;  /* 0xff80000058057808 */ /* 0x000fe20007000000 */
[----:B------:R-:W-:Y:S01]  /*32e0*/  IMAD.IADD R88, R12, 0x1, R7 ;  /* 0x000000010c587824 */ /* 0x000fe200078e0207 */
[----:B------:R-:W-:-:S13]  /*32f0*/  ISETP.GE.AND P6, PT, R6, 0x9a, PT ;  /* 0x0000009a0600780c */ /* 0x000fda0003fc6270 */
[----:B------:R-:W-:Y:S02]  /*3300*/  @P6 LOP3.LUT R16, R16, 0x8000000, RZ, 0xfc, !PT ;  /* 0x0800000010106812 */ /* 0x000fe400078efcff */
[----:B------:R-:W-:-:S04]  /*3310*/  ISETP.GT.AND P6, PT, R3, 0x99, !P6 ;  /* 0x000000990300780c */ /* 0x000fc800077c4270 */
[----:B------:R-:W-:Y:S02]  /*3320*/  ISETP.LT.OR P6, PT, R0, 0x9a, P6 ;  /* 0x0000009a0000780c */ /* 0x000fe400037c1670 */
[----:B------:R-:W-:Y:S02]  /*3330*/  VIADDMNMX R0, R7, R11, R10, PT ;  /* 0x0000000b07007246 */ /* 0x000fe4000380010a */
[----:B------:R-:W-:Y:S02]  /*3340*/  FSEL R37, R37, -INF , !P6 ;  /* 0xff80000025257808 */ /* 0x000fe40007000000 */
[----:B------:R-:W-:-:S13]  /*3350*/  PLOP3.LUT P6, PT, PT, PT, UP0, 0x40, 0x0 ;  /* 0x000000000000781c */ /* 0x000fda0003fce808 */
[----:B------:R-:W-:Y:S05]  /*3360*/  @P6 BRA `(.L_x_846) ;  /* 0x0000000000606947 */ /* 0x000fea0003800000 */
[----:B------:R-:W-:Y:S01]  /*3370*/  IADD3 R4, R18, 0x8, R8 ;  /* 0x0000000812047810 */ /* 0x000fe20007ffe008 */
[----:B------:R-:W-:Y:S04]  /*3380*/  BSSY B0, `(.L_x_847) ;  /* 0x0000013000007945 */ /* 0x000fe80003800000 */
        /* <DEDUP_REMOVED lines=12> */
.L_x_848:
[----:B------:R-:W-:-:S06]  /*3450*/  UISETP.NE.AND UP1, UPT, UR7, 0x1, UPT ;  /* 0x000000010700788c */ /* 0x000fcc000bf25270 */
[----:B------:R-:W-:-:S05]  /*3460*/  PLOP3.LUT P6, PT, PT, PT, UP1, 0x80, 0x0 ;  /* 0x000000000000781c */ /* 0x000fca0003fcf018 */
[----:B------:R-:W-:-:S08]  /*3470*/  @UP1 ULDC.64 UR10, c[0x0][0x9e8] ;  /* 0x00027a00000a1ab9 */ /* 0x000fd00000000a00 */
[----:B------:R-:W-:Y:S01]  /*3480*/  @P6 IMAD.HI.U32 R3, R4, UR10, RZ ;  /* 0x0000000a04036c27 */ /* 0x000fe2000f8e00ff */
[----:B------:R-:W-:-:S13]  /*3490*/  PLOP3.LUT P6, PT, PT, PT, UP1, 0x80, 0x0 ;  /* 0x000000000000781c */ /* 0x000fda0003fcf018 */
[----:B------:R-:W-:-:S07]  /*34a0*/  @P6 SHF.R.U32.HI R4, RZ, UR11, R3 ;  /* 0x0000000bff046c19 */ /* 0x000fce0008011603 */
.L_x_849:
[----:B------:R-:W-:Y:S05]  /*34b0*/  BSYNC B0 ;  /* 0x0000000000007941 */ /* 0x000fea0003800000 */
.L_x_847:
[----:B------:R-:W-:-:S05]  /*34c0*/  IMAD R3, R4, UR7, R13 ;  /* 0x0000000704037c24 */ /* 0x000fca000f8e020d */
[----:B------:R-:W-:Y:S02]  /*34d0*/  VIMNMX R88, R88, R3, !PT ;  /* 0x0000000358587248 */ /* 0x000fe40007fe0100 */
[----:B------:R-:W-:-:S07]  /*34e0*/  VIADDMNMX R0, R3, UR7, R0, PT ;  /* 0x0000000703007c46 */ /* 0x000fce000b800100 */
.L_x_846:
        /* <DEDUP_REMOVED lines=111> */
[----:B------:R-:W0:Y:S01]  /*3be0*/  SHFL.BFLY PT, R3, R4, 0x2, 0x1f ;  /* 0x0c401f0004037f89 */ /* 0x000e2200000e0000 */
[----:B------:R-:W-:Y:S02]  /*3bf0*/  ISETP.LT.OR P1, PT, R0, 0x62, P1 ;  /* 0x000000620000780c */ /* 0x000fe40000f21670 */
[----:B------:R-:W-:Y:S02]  /*3c00*/  ISETP.GT.AND P4, PT, R88, 0x91, !P4 ;  /* 0x000000915800780c */ /* 0x000fe40006784270 */
[----:B------:R-:W-:Y:S02]  /*3c10*/  FSEL R43, R43, -INF , !P1 ;  /* 0xff8000002b2b7808 */ /* 0x000fe40004800000 */
[----:B------:R-:W-:-:S02]  /*3c20*/  LOP3.LUT P1, RZ, R16, 0x100, RZ, 0xc0, !PT ;  /* 0x0000010010ff7812 */ /* 0x000fc4000782c0ff */
[----:B------:R-:W-:Y:S02]  /*3c30*/  ISETP.LT.OR P3, PT, R0, 0x91, P3 ;  /* 0x000000910000780c */ /* 0x000fe40001f61670 */
[C---:B------:R-:W-:Y:S02]  /*3c40*/  ISETP.GT.AND P1, PT, R88.reuse, 0x68, !P1 ;  /* 0x000000685800780c */ /* 0x040fe40004f24270 */
[----:B------:R-:W-:Y:S02]  /*3c50*/  ISETP.GT.AND P5, PT, R88, 0x98, !P5 ;  /* 0x000000985800780c */ /* 0x000fe40006fa4270 */
[C---:B------:R-:W-:Y:S02]  /*3c60*/  ISETP.LT.OR P1, PT, R0.reuse, 0x69, P1 ;  /* 0x000000690000780c */ /* 0x040fe40000f21670 */
[----:B------:R-:W-:Y:S02]  /*3c70*/  ISETP.LT.OR P4, PT, R0, 0x92, P4 ;  /* 0x000000920000780c */ /* 0x000fe40002781670 */
[----:B------:R-:W-:-:S02]  /*3c80*/  FSEL R46, R46, -INF , !P1 ;  /* 0xff8000002e2e7808 */ /* 0x000fc40004800000 */
[----:B------:R-:W-:Y:S02]  /*3c90*/  LOP3.LUT P1, RZ, R16, 0x80, RZ, 0xc0, !PT ;  /* 0x0000008010ff7812 */ /* 0x000fe4000782c0ff */
[----:B------:R-:W-:Y:S02]  /*3ca0*/  FSEL R34, R34, -INF , !P3 ;  /* 0xff80000022227808 */ /* 0x000fe40005800000 */
[----:B------:R-:W-:Y:S02]  /*3cb0*/  ISETP.GT.AND P1, PT, R88, 0x69, !P1 ;  /* 0x000000695800780c */ /* 0x000fe40004f24270 */
[----:B0-----:R-:W-:Y:S02]  /*3cc0*/  FMNMX.FTZ R6, R4, R3, !PT ;  /* 0x0000000304067209 */ /* 0x001fe40007810000 */
[C---:B------:R-:W-:Y:S02]  /*3cd0*/  ISETP.LT.OR P1, PT, R0.reuse, 0x6a, P1 ;  /* 0x0000006a0000780c */ /* 0x040fe40000f21670 */
[----:B------:R-:W-:Y:S01]  /*3ce0*/  ISETP.LT.OR P5, PT, R0, 0x99, P5 ;  /* 0x000000990000780c */ /* 0x000fe20002fa1670 */
[----:B------:R-:W0:Y:S01]  /*3cf0*/  SHFL.BFLY PT, R3, R6, 0x1, 0x1f ;  /* 0x0c201f0006037f89 */ /* 0x000e2200000e0000 */
        /* <DEDUP_REMOVED lines=11> */
[----:B0-----:R-:W-:Y:S02]  /*3db0*/  FMNMX.FTZ R3, R6, R3, !PT ;  /* 0x0000000306037209 */ /* 0x001fe40007810000 */
        /* <DEDUP_REMOVED lines=46> */
[----:B------:R-:W-:Y:S02]  /*40a0*/  FMNMX.FTZ R20, R94, R21, !PT ;  /* 0x000000155e147209 */ /* 0x000fe40007810000 */
[----:B------:R-:W-:-:S02]  /*40b0*/  FSEL R26, R26, -INF , !P1 ;  /* 0xff8000001a1a7808 */ /* 0x000fc40004800000 */
[----:B------:R-:W-:Y:S02]  /*40c0*/  ISETP.GT.AND P1, PT, R88, 0x81, !P6 ;  /* 0x000000815800780c */ /* 0x000fe40007724270 */
[----:B------:R-:W-:Y:S02]  /*40d0*/  FMNMX.FTZ R21, R95, R20, !PT ;  /* 0x000000145f157209 */ /* 0x000fe40007810000 */
[----:B------:R-:W-:Y:S02]  /*40e0*/  ISETP.LT.OR P1, PT, R0, 0x82, P1 ;  /* 0x000000820000780c */ /* 0x000fe40000f21670 */
[----:B------:R-:W-:Y:S02]  /*40f0*/  FMNMX.FTZ R20, R98, R21, !PT ;  /* 0x0000001562147209 */ /* 0x000fe40007810000 */
[----:B------:R-:W-:Y:S02]  /*4100*/  FSEL R27, R27, -INF , !P1 ;  /* 0xff8000001b1b7808 */ /* 0x000fe40004800000 */
[----:B------:R-:W-:-:S02]  /*4110*/  FSETP.NEU.FTZ.AND P1, PT, R3, -INF , PT ;  /* 0xff8000000300780b */ /* 0x000fc40003f3d000 */
[----:B------:R-:W-:Y:S02]  /*4120*/  LOP3.LUT P6, RZ, R16, 0x4000000, RZ, 0xc0, !PT ;  /* 0x0400000010ff7812 */ /* 0x000fe400078cc0ff */
[----:B------:R-:W-:Y:S02]  /*4130*/  FSEL R106, R106, RZ, P1 ;  /* 0x000000ff6a6a7208 */ /* 0x000fe40000800000 */
[----:B------:R-:W-:Y:S02]  /*4140*/  ISETP.GT.AND P1, PT, R88, 0x88, !P6 ;  /* 0x000000885800780c */ /* 0x000fe40007724270 */
[----:B------:R-:W-:Y:S01]  /*4150*/  LOP3.LUT P2, RZ, R16, 0x800000, RZ, 0xc0, !PT ;  /* 0x0080000010ff7812 */ /* 0x000fe2000784c0ff */
[--C-:B------:R-:W-:Y:S01]  /*4160*/  FFMA.FTZ R4, R5, UR41, -R106.reuse ;  /* 0x0000002905047c23 */ /* 0x100fe2000801086a */
[----:B------:R-:W-:-:S01]  /*4170*/  FFMA.FTZ R5, R89, UR41, -R106 ;  /* 0x0000002959057c23 */ /* 0x000fc2000801086a */
        /* <DEDUP_REMOVED lines=8> */
[----:B------:R-:W-:Y:S01]  /*4200*/  ISETP.LT.OR P1, PT, R0, 0x89, P1 ;  /* 0x000000890000780c */ /* 0x000fe20000f21670 */
[--C-:B------:R-:W-:Y:S01]  /*4210*/  FFMA.FTZ R11, R93, UR41, -R106.reuse ;  /* 0x000000295d0b7c23 */ /* 0x100fe2000801086a */
[----:B------:R-:W-:Y:S01]  /*4220*/  FMNMX.FTZ R73, R103, R72, !PT ;  /* 0x0000004867497209 */ /* 0x000fe20007810000 */
[--C-:B------:R-:W-:Y:S01]  /*4230*/  FFMA.FTZ R10, R96, UR41, -R106.reuse ;  /* 0x00000029600a7c23 */ /* 0x100fe2000801086a */
[----:B------:R-:W-:Y:S01]  /*4240*/  FSEL R30, R30, -INF , !P1 ;  /* 0xff8000001e1e7808 */ /* 0x000fe20004800000 */
[--C-:B------:R-:W-:Y:S01]  /*4250*/  FFMA.FTZ R13, R97, UR41, -R106.reuse ;  /* 0x00000029610d7c23 */ /* 0x100fe2000801086a */
[----:B------:R-:W-:Y:S01]  /*4260*/  FMNMX.FTZ R72, R74, R73, !PT ;  /* 0x000000494a487209 */ /* 0x000fe20007810000 */
[----:B------:R-:W-:Y:S01]  /*4270*/  MUFU.EX2 R4, R4 ;  /* 0x0000000400047308 */ /* 0x000fe20000000800 */
[----:B0-----:R-:W-:-:S01]  /*4280*/  FFMA.FTZ R89, R81, UR41, -R106 ;  /* 0x0000002951597c23 */ /* 0x001fc2000801086a */
[----:B------:R-:W-:Y:S01]  /*4290*/  ISETP.GT.AND P1, PT, R88, 0x89, !P2 ;  /* 0x000000895800780c */ /* 0x000fe20005724270 */
        /* <DEDUP_REMOVED lines=11> */
[----:B------:R-:W-:Y:S01]  /*4350*/  LOP3.LUT P6, RZ, R16, 0x8000000, RZ, 0xc0, !PT ;  /* 0x0800000010ff7812 */ /* 0x000fe200078cc0ff */
[--C-:B------:R-:W-:Y:S01]  /*4360*/  FFMA.FTZ R60, R60, UR41, -R106.reuse ;  /* 0x000000293c3c7c23 */ /* 0x100fe2000801086a */
[----:B------:R-:W-:Y:S01]  /*4370*/  FMNMX.FTZ R76, R82, R77, !PT ;  /* 0x0000004d524c7209 */ /* 0x000fe20007810000 */
[----:B------:R-:W-:Y:S01]  /*4380*/  MUFU.EX2 R6, R6 ;  /* 0x0000000600067308 */ /* 0x000fe20000000800 */
[----:B------:R-:W-:Y:S01]  /*4390*/  ISETP.GT.AND P2, PT, R88, 0x99, !P6 ;  /* 0x000000995800780c */ /* 0x000fe20007744270 */
[--C-:B------:R-:W-:Y:S01]  /*43a0*/  FFMA.FTZ R61, R61, UR41, -R106.reuse ;  /* 0x000000293d3d7c23 */ /* 0x100fe2000801086a */
[----:B------:R-:W-:Y:S01]  /*43b0*/  FMNMX.FTZ R81, R83, R76, !PT ;  /* 0x0000004c53517209 */ /* 0x000fe20007810000 */
[--C-:B------:R-:W-:Y:S01]  /*43c0*/  FFMA.FTZ R76, R84, UR41, -R106.reuse ;  /* 0x00000029544c7c23 */ /* 0x100fe2000801086a */
        /* <DEDUP_REMOVED lines=9> */
[----:B------:R-:W-:-:S01]  /*4460*/  FFMA.FTZ R69, R69, UR41, -R106 ;  /* 0x0000002945457c23 */ /* 0x000fc2000801086a */
[--C-:B------:R-:W-:Y:S01]  /*4470*/  FFMA.FTZ R44, R44, UR41, -R106.reuse ;  /* 0x000000292c2c7c23 */ /* 0x100fe2000801086a */
[----:B------:R-:W-:Y:S01]  /*4480*/  FMNMX.FTZ R80, R58, R81, !PT ;  /* 0x000000513a507209 */ /* 0x000fe20007810000 */
[----:B------:R-:W0:Y:S01]  /*4490*/  MUFU.EX2 R11, R11 ;  /* 0x0000000b000b7308 */ /* 0x000e220000000800 */
        /* <DEDUP_REMOVED lines=16> */
[----:B0-----:R-:W-:Y:S01]  /*45a0*/  F2FP.SATFINITE.E4M3.F32.PACK_AB_MERGE_C R152, R11, R6, RZ ;  /* 0x000000060b98723e */ /* 0x001fe200048070ff */
[--C-:B------:R-:W-:Y:S01]  /*45b0*/  FFMA.FTZ R25, R25, UR41, -R106.reuse ;  /* 0x0000002919197c23 */ /* 0x100fe2000801086a */
[----:B------:R-:W-:Y:S01]  /*45c0*/  FMNMX.FTZ R85, R67, R80, !PT ;  /* 0x0000005043557209 */ /* 0x000fe20007810000 */
[----:B------:R-:W-:Y:S01]  /*45d0*/  FFMA.FTZ R36, R36, UR41, -R106 ;  /* 0x0000002924247c23 */ /* 0x000fe2000801086a */
[----:B------:R-:W-:Y:S01]  /*45e0*/  F2FP.SATFINITE.E4M3.F32.PACK_AB_MERGE_C R152, R5, R4, R152 ;  /* 0x000000040598723e */ /* 0x000fe20004807098 */
[--C-:B------:R-:W-:Y:S01]  /*45f0*/  FFMA.FTZ R32, R32, UR41, -R106.reuse ;  /* 0x0000002920207c23 */ /* 0x100fe2000801086a */
[----:B------:R-:W-:Y:S01]  /*4600*/  FMNMX.FTZ R80, R70, R85, !PT ;  /* 0x0000005546507209 */ /* 0x000fe20007810000 */
[----:B------:R-:W-:Y:S01]  /*4610*/  MUFU.EX2 R13, R13 ;  /* 0x0000000d000d7308 */ /* 0x000fe20000000800 */
[----:B------:R-:W-:-:S02]  /*4620*/  FFMA.FTZ R33, R33, UR41, -R106 ;  /* 0x0000002921217c23 */ /* 0x000fc4000801086a */
        /* <DEDUP_REMOVED lines=11> */
[----:B------:R-:W-:Y:S01]  /*46e0*/  MUFU.EX2 R73, R92 ;  /* 0x0000005c00497308 */ /* 0x000fe20000000800 */
[----:B0-----:R-:W-:Y:S02]  /*46f0*/  F2FP.SATFINITE.E4M3.F32.PACK_AB_MERGE_C R154, R15, R12, RZ ;  /* 0x0000000c0f9a723e */ /* 0x001fe400048070ff */
[----:B------:R-:W-:Y:S02]  /*4700*/  FMNMX.FTZ R85, R55, R80, !PT ;  /* 0x0000005037557209 */ /* 0x000fe40007810000 */
[----:B------:R-:W-:Y:S02]  /*4710*/  F2FP.SATFINITE.E4M3.F32.PACK_AB_MERGE_C R154, R13, R10, R154 ;  /* 0x0000000a0d9a723e */ /* 0x000fe4000480709a */
        /* <DEDUP_REMOVED lines=12> */
[----:B------:R-:W-:Y:S03]  /*47e0*/  MUFU.EX2 R56, R56 ;  /* 0x0000003800387308 */ /* 0x000fe60000000800 */
[----:B------:R-:W-:-:S05]  /*47f0*/  FMNMX.FTZ R0, R39, R0, !PT ;  /* 0x0000000027007209 */ /* 0x000fca0007810000 */
[----:B------:R-:W0:Y:S01]  /*4800*/  SHFL.BFLY PT, R85, R0, 0x2, 0x1f ;  /* 0x0c401f0000557f89 */ /* 0x000e2200000e0000 */
[----:B------:R-:W-:Y:S01]  /*4810*/  MUFU.EX2 R57, R57 ;  /* 0x0000003900397308 */ /* 0x000fe20000000800 */
[----:B-1----:R-:W-:-:S04]  /*4820*/  F2FP.SATFINITE.E4M3.F32.PACK_AB_MERGE_C R150, R81, R76, RZ ;  /* 0x0000004c5196723e */ /* 0x002fc800048070ff */
[----:B------:R-:W-:-:S03]  /*4830*/  F2FP.SATFINITE.E4M3.F32.PACK_AB_MERGE_C R150, R77, R72, R150 ;  /* 0x000000484d96723e */ /* 0x000fc60004807096 */
[----:B------:R-:W-:Y:S08]  /*4840*/  MUFU.EX2 R60, R60 ;  /* 0x0000003c003c7308 */ /* 0x000ff00000000800 */
[----:B------:R-:W1:Y:S01]  /*4850*/  MUFU.EX2 R61, R61 ;  /* 0x0000003d003d7308 */ /* 0x000e620000000800 */
[----:B0-----:R-:W-:-:S07]  /*4860*/  FMNMX.FTZ R85, R0, R85, !PT ;  /* 0x0000005500557209 */ /* 0x001fce0007810000 */
[----:B------:R-:W-:Y:S01]  /*4870*/  MUFU.EX2 R64, R64 ;  /* 0x0000004000407308 */ /* 0x000fe20000000800 */
[----:B------:R-:W0:Y:S07]  /*4880*/  SHFL.BFLY PT, R0, R85, 0x1, 0x1f ;  /* 0x0c201f0055007f89 */ /* 0x000e2e00000e0000 */
[----:B------:R-:W-:Y:S01]  /*4890*/  MUFU.EX2 R65, R65 ;  /* 0x0000004100417308 */ /* 0x000fe20000000800 */
[----:B-1----:R-:W-:-:S04]  /*48a0*/  F2FP.SATFINITE.E4M3.F32.PACK_AB_MERGE_C R144, R61, R60, RZ ;  /* 0x0000003c3d90723e */ /* 0x002fc800048070ff */
[----:B------:R-:W-:-:S03]  /*48b0*/  F2FP.SATFINITE.E4M3.F32.PACK_AB_MERGE_C R144, R57, R56, R144 ;  /* 0x000000383990723e */ /* 0x000fc60004807090 */
[----:B------:R-:W-:Y:S08]  /*48c0*/  MUFU.EX2 R68, R68 ;  /* 0x0000004400447308 */ /* 0x000ff00000000800 */
[----:B------:R-:W1:Y:S01]  /*48d0*/  MUFU.EX2 R69, R69 ;  /* 0x0000004500457308 */ /* 0x000e620000000800 */
[----:B0-----:R-:W-:Y:S01]  /*48e0*/  FMNMX.FTZ R0, R85, R0, !PT ;  /* 0x0000000055007209 */ /* 0x001fe20007810000 */
[----:B------:R-:W-:-:S03]  /*48f0*/  IMAD.U32 R85, RZ, RZ, UR41 ;  /* 0x00000029ff557e24 */ /* 0x000fc6000f8e00ff */
[C---:B------:R-:W-:Y:S01]  /*4900*/  FSETP.NEU.FTZ.AND P1, PT, R0.reuse, -INF , PT ;  /* 0xff8000000000780b */ /* 0x040fe20003f3d000 */
[----:B------:R-:W-:-:S01]  /*4910*/  FFMA.FTZ R80, R0, R85, -8 ;  /* 0xc100000000507423 */ /* 0x000fc20000010055 */
[----:B------:R-:W-:Y:S01]  /*4920*/  FFMA.FTZ R85, R37, UR41, -R106 ;  /* 0x0000002925557c23 */ /* 0x000fe2000801086a */
[----:B------:R-:W-:Y:S03]  /*4930*/  MUFU.EX2 R44, R44 ;  /* 0x0000002c002c7308 */ /* 0x000fe60000000800 */
[----:B------:R-:W-:Y:S02]  /*4940*/  FSEL R37, R80, RZ, P1 ;  /* 0x000000ff50257208 */ /* 0x000fe40000800000 */
[----:B------:R-:W-:Y:S02]  /*4950*/  PLOP3.LUT P1, PT, PT, PT, UP0, 0x40, 0x0 ;  /* 0x000000000000781c */ /* 0x000fe40003f2e808 */
[----:B-1----:R-:W-:Y:S01]  /*4960*/  F2FP.SATFINITE.E4M3.F32.PACK_AB_MERGE_C R146, R69, R68, RZ ;  /* 0x000000444592723e */ /* 0x002fe200048070ff */
[--C-:B------:R-:W-:Y:S01]  /*4970*/  FFMA.FTZ R80, R90, UR41, -R37.reuse ;  /* 0x000000295a507c23 */ /* 0x100fe20008010825 */
[----:B------:R-:W-:-:S01]  /*4980*/  FFMA.FTZ R89, R91, UR41, -R37 ;  /* 0x000000295b597c23 */ /* 0x000fc20008010825 */
[--C-:B------:R-:W-:Y:S01]  /*4990*/  FFMA.FTZ R84, R94, UR41, -R37.reuse ;  /* 0x000000295e547c23 */ /* 0x100fe20008010825 */
[----:B------:R-:W-:-:S01]  /*49a0*/  FFMA.FTZ R97, R79, UR41, -R37 ;  /* 0x000000294f617c23 */ /* 0x000fc20008010825 */
[--C-:B------:R-:W-:Y:S01]  /*49b0*/  FFMA.FTZ R79, R82, UR41, -R37.reuse ;  /* 0x00000029524f7c23 */ /* 0x100fe20008010825 */
[----:B------:R-:W-:-:S01]  /*49c0*/  FFMA.FTZ R82, R83, UR41, -R37 ;  /* 0x0000002953527c23 */ /* 0x000fc20008010825 */
        /* <DEDUP_REMOVED lines=8> */
[----:B------:R-:W0:Y:S01]  /*4a50*/  MUFU.EX2 R89, R89 ;  /* 0x0000005900597308 */ /* 0x000e220000000800 */
[----:B------:R-:W-:-:S01]  /*4a60*/  FFMA.FTZ R88, R98, UR41, -R37 ;  /* 0x0000002962587c23 */ /* 0x000fc20008010825 */
[--C-:B------:R-:W-:Y:S01]  /*4a70*/  FFMA.FTZ R66, R67, UR41, -R37.reuse ;  /* 0x0000002943427c23 */ /* 0x100fe20008010825 */
[----:B------:R-:W-:-:S01]  /*4a80*/  FFMA.FTZ R67, R70, UR41, -R37 ;  /* 0x0000002946437c23 */ /* 0x000fc20008010825 */
[----:B------:R-:W-:Y:S01]  /*4a90*/  FADD.FTZ R70, R6, R99 ;  /* 0x0000006306467221 */ /* 0x000fe20000010000 */
[----:B------:R-:W-:-:S01]  /*4aa0*/  FFMA.FTZ R90, R102, UR41, -R37 ;  /* 0x00000029665a7c23 */ /* 0x000fc20008010825 */
[--C-:B------:R-:W-:Y:S01]  /*4ab0*/  FFMA.FTZ R95, R103, UR41, -R37.reuse ;  /* 0x00000029675f7c23 */ /* 0x100fe20008010825 */
[----:B------:R-:W-:-:S01]  /*4ac0*/  FFMA.FTZ R74, R74, UR41, -R37 ;  /* 0x000000294a4a7c23 */ /* 0x000fc20008010825 */
[----:B------:R-:W1:Y:S01]  /*4ad0*/  MUFU.EX2 R84, R84 ;  /* 0x0000005400547308 */ /* 0x000e620000000800 */
[----:B------:R-:W-:-:S01]  /*4ae0*/  FADD.FTZ R99, R11, R70 ;  /* 0x000000460b637221 */ /* 0x000fc20000010000 */
[--C-:B------:R-:W-:Y:S01]  /*4af0*/  FFMA.FTZ R70, R71, UR41, -R37.reuse ;  /* 0x0000002947467c23 */ /* 0x100fe20008010825 */
[----:B------:R-:W-:-:S01]  /*4b00*/  FFMA.FTZ R75, R75, UR41, -R37 ;  /* 0x000000294b4b7c23 */ /* 0x000fc20008010825 */
[----:B------:R-:W-:Y:S01]  /*4b10*/  FFMA.FTZ R78, R78, UR41, -R37 ;  /* 0x000000294e4e7c23 */ /* 0x000fe20008010825 */
[----:B------:R-:W-:-:S01]  /*4b20*/  FADD.FTZ R92, R10, R99 ;  /* 0x000000630a5c7221 */ /* 0x000fc20000010000 */
[--C-:B------:R-:W-:Y:S01]  /*4b30*/  FFMA.FTZ R58, R58, UR41, -R37.reuse ;  /* 0x000000293a3a7c23 */ /* 0x100fe20008010825 */
[----:B------:R-:W-:-:S01]  /*4b40*/  FFMA.FTZ R59, R59, UR41, -R37 ;  /* 0x000000293b3b7c23 */ /* 0x000fc20008010825 */
[----:B------:R-:W2:Y:S01]  /*4b50*/  MUFU.EX2 R91, R91 ;  /* 0x0000005b005b7308 */ /* 0x000ea20000000800 */
[----:B0-----:R-:W-:-:S01]  /*4b60*/  FADD.FTZ R71, R80, R89 ;  /* 0x0000005950477221 */ /* 0x001fc20000010000 */
[----:B------:R-:W-:Y:S01]  /*4b70*/  FADD.FTZ R99, R13, R92 ;  /* 0x0000005c0d637221 */ /* 0x000fe20000010000 */
[----:B------:R-:W-:-:S01]  /*4b80*/  FFMA.FTZ R62, R62, UR41, -R37 ;  /* 0x000000293e3e7c23 */ /* 0x000fc20008010825 */
[--C-:B------:R-:W-:Y:S01]  /*4b90*/  FFMA.FTZ R42, R42, UR41, -R37.reuse ;  /* 0x000000292a2a7c23 */ /* 0x100fe20008010825 */
[----:B------:R-:W-:-:S01]  /*4ba0*/  FFMA.FTZ R43, R43, UR41, -R37 ;  /* 0x000000292b2b7c23 */ /* 0x000fc20008010825 */
[----:B------:R-:W-:Y:S01]  /*4bb0*/  FADD.FTZ R94, R12, R99 ;  /* 0x000000630c5e7221 */ /* 0x000fe20000010000 */
[----:B------:R-:W-:-:S01]  /*4bc0*/  FFMA.FTZ R46, R46, UR41, -R37 ;  /* 0x000000292e2e7c23 */ /* 0x000fc20008010825 */
[----:B------:R-:W0:Y:S01]  /*4bd0*/  MUFU.EX2 R88, R88 ;  /* 0x0000005800587308 */ /* 0x000e220000000800 */
[----:B-1----:R-:W-:-:S01]  /*4be0*/  FADD.FTZ R92, R84, R71 ;  /* 0x00000047545c7221 */ /* 0x002fc20000010000 */
[----:B------:R-:W-:Y:S01]  /*4bf0*/  FADD.FTZ R99, R15, R94 ;  /* 0x0000005e0f637221 */ /* 0x000fe20000010000 */
[----:B------:R-:W-:-:S01]  /*4c00*/  FFMA.FTZ R4, R50, UR41, -R37 ;  /* 0x0000002932047c23 */ /* 0x000fc20008010825 */
[--C-:B------:R-:W-:Y:S01]  /*4c10*/  FFMA.FTZ R5, R51, UR41, -R37.reuse ;  /* 0x0000002933057c23 */ /* 0x100fe20008010825 */
[----:B------:R-:W-:-:S01]  /*4c20*/  FFMA.FTZ R54, R54, UR41, -R37 ;  /* 0x0000002936367c23 */ /* 0x000fc20008010825 */
[----:B------:R-:W-:Y:S01]  /*4c30*/  FADD.FTZ R94, R14, R99 ;  /* 0x000000630e5e7221 */ /* 0x000fe20000010000 */
[----:B------:R-:W-:-:S01]  /*4c40*/  FFMA.FTZ R55, R55, UR41, -R37 ;  /* 0x0000002937377c23 */ /* 0x000fc20008010825 */
        /* <DEDUP_REMOVED lines=9> */
[----:B0-----:R-:W-:-:S01]  /*4ce0*/  FADD.FTZ R92, R88, R71 ;  /* 0x00000047585c7221 */ /* 0x001fc20000010000 */
[--C-:B------:R-:W-:Y:S01]  /*4cf0*/  FFMA.FTZ R35, R35, UR41, -R37.reuse ;  /* 0x0000002923237c23 */ /* 0x100fe20008010825 */
[----:B------:R-:W-:-:S01]  /*4d00*/  FFMA.FTZ R38, R38, UR41, -R37 ;  /* 0x0000002926267c23 */ /* 0x000fc20008010825 */
[----:B------:R-:W-:-:S02]  /*4d10*/  F2FP.SATFINITE.E4M3.F32.PACK_AB_MERGE_C R84, R91, R84, RZ ;  /* 0x000000545b54723e */ /* 0x000fc400048070ff */
[----:B------:R-:W-:Y:S02]  /*4d20*/  F2FP.SATFINITE.E4M3.F32.PACK_AB_MERGE_C R146, R65, R64, R146 ;  /* 0x000000404192723e */ /* 0x000fe40004807092 */
[----:B------:R-:W0:Y:S01]  /*4d30*/  MUFU.EX2 R95, R95 ;  /* 0x0000005f005f7308 */ /* 0x000e220000000800 */
[----:B-1----:R-:W-:-:S01]  /*4d40*/  FADD.FTZ R71, R93, R92 ;  /* 0x0000005c5d477221 */ /* 0x002fc20000010000 */
[----:B------:R-:W-:-:S06]  /*4d50*/  F2FP.SATFINITE.E4M3.F32.PACK_AB_MERGE_C R153, R89, R80, R84 ;  /* 0x000000505999723e */ /* 0x000fcc0004807054 */
[----:B------:R-:W1:Y:S01]  /*4d60*/  MUFU.EX2 R74, R74 ;  /* 0x0000004a004a7308 */ /* 0x000e620000000800 */
[----:B--2---:R-:W-:-:S01]  /*4d70*/  FADD.FTZ R92, R90, R71 ;  /* 0x000000475a5c7221 */ /* 0x004fc20000010000 */
[----:B------:R-:W-:-:S06]  /*4d80*/  FADD.FTZ R71, R73, R94 ;  /* 0x0000005e49477221 */ /* 0x000fcc0000010000 */
[----:B------:R-:W2:Y:S01]  /*4d90*/  MUFU.EX2 R75, R75 ;  /* 0x0000004b004b7308 */ /* 0x000ea20000000800 */
[----:B0-----:R-:W-:-:S01]  /*4da0*/  FADD.FTZ R11, R95, R92 ;  /* 0x0000005c5f0b7221 */ /* 0x001fc20000010000 */
[----:B------:R-:W-:Y:S01]  /*4db0*/  FADD.FTZ R92, R72, R71 ;  /* 0x00000047485c7221 */ /* 0x000fe20000010000 */
[----:B------:R-:W-:-:S04]  /*4dc0*/  F2FP.SATFINITE.E4M3.F32.PACK_AB_MERGE_C R90, R95, R90, RZ ;  /* 0x0000005a5f5a723e */ /* 0x000fc800048070ff */
[----:B------:R-:W-:Y:S01]  /*4dd0*/  F2FP.SATFINITE.E4M3.F32.PACK_AB_MERGE_C R155, R93, R88, R90 ;  /* 0x000000585d9b723e */ /* 0x000fe2000480705a */
[----:B------:R-:W0:Y:S01]  /*4de0*/  MUFU.EX2 R78, R78 ;  /* 0x0000004e004e7308 */ /* 0x000e220000000800 */
[----:B-1----:R-:W-:-:S01]  /*4df0*/  FADD.FTZ R12, R74, R11 ;  /* 0x0000000b4a0c7221 */ /* 0x002fc20000010000 */
[----:B------:R-:W-:Y:S01]  /*4e00*/  FFMA.FTZ R11, R47, UR41, -R37 ;  /* 0x000000292f0b7c23 */ /* 0x000fe20008010825 */
[----:B------:R-:W-:-:S04]  /*4e10*/  FADD.FTZ R47, R77, R92 ;  /* 0x0000005c4d2f7221 */ /* 0x000fc80000010000 */
[----:B------:R-:W-:Y:S01]  /*4e20*/  FADD.FTZ R20, R76, R47 ;  /* 0x0000002f4c147221 */ /* 0x000fe20000010000 */
[----:B------:R-:W1:Y:S01]  /*4e30*/  MUFU.EX2 R97, R97 ;  /* 0x0000006100617308 */ /* 0x000e620000000800 */
[----:B--2---:R-:W-:-:S02]  /*4e40*/  FADD.FTZ R15, R75, R12 ;  /* 0x0000000c4b0f7221 */ /* 0x004fc40000010000 */
[----:B------:R-:W-:-:S05]  /*4e50*/  FADD.FTZ R81, R81, R20 ;  /* 0x0000001451517221 */ /* 0x000fca0000010000 */
[----:B------:R-:W2:Y:S01]  /*4e60*/  MUFU.EX2 R79, R79 ;  /* 0x0000004f004f7308 */ /* 0x000ea20000000800 */
[----:B0-----:R-:W-:-:S07]  /*4e70*/  FADD.FTZ R12, R78, R15 ;  /* 0x0000000f4e0c7221 */ /* 0x001fce0000010000 */
[----:B------:R-:W0:Y:S01]  /*4e80*/  MUFU.EX2 R82, R82 ;  /* 0x0000005200527308 */ /* 0x000e220000000800 */
[----:B-1----:R-:W-:-:S01]  /*4e90*/  FADD.FTZ R12, R97, R12 ;  /* 0x0000000c610c7221 */ /* 0x002fc20000010000 */
[----:B------:R-:W-:-:S04]  /*4ea0*/  F2FP.SATFINITE.E4M3.F32.PACK_AB_MERGE_C R78, R97, R78, RZ ;  /* 0x0000004e614e723e */ /* 0x000fc800048070ff */
[----:B------:R-:W-:Y:S02]  /*4eb0*/  F2FP.SATFINITE.E4M3.F32.PACK_AB_MERGE_C R149, R75, R74, R78 ;  /* 0x0000004a4b95723e */ /* 0x000fe4000480704e */
[----:B------:R-:W1:Y:S01]  /*4ec0*/  MUFU.EX2 R83, R83 ;  /* 0x0000005300537308 */ /* 0x000e620000000800 */
[----:B--2---:R-:W-:-:S01]  /*4ed0*/  FADD.FTZ R13, R79, R12 ;  /* 0x0000000c4f0d7221 */ /* 0x004fc20000010000 */
[----:B------:R-:W-:-:S04]  /*4ee0*/  FADD.FTZ R12, R56, R81 ;  /* 0x00000051380c7221 */ /* 0x000fc80000010000 */
[----:B------:R-:W-:Y:S02]  /*4ef0*/  FADD.FTZ R15, R57, R12 ;  /* 0x0000000c390f7221 */ /* 0x000fe40000010000 */
[----:B------:R-:W2:Y:S01]  /*4f00*/  MUFU.EX2 R86, R86 ;  /* 0x0000005600567308 */ /* 0x000ea20000000800 */
[----:B0-----:R-:W-:-:S07]  /*4f10*/  FADD.FTZ R10, R82, R13 ;  /* 0x0000000d520a7221 */ /* 0x001fce0000010000 */
[----:B------:R-:W0:Y:S01]  /*4f20*/  MUFU.EX2 R58, R58 ;  /* 0x0000003a003a7308 */ /* 0x000e220000000800 */
[----:B-1----:R-:W-:-:S01]  /*4f30*/  FADD.FTZ R13, R83, R10 ;  /* 0x0000000a530d7221 */ /* 0x002fc20000010000 */
[----:B------:R-:W-:-:S04]  /*4f40*/  FADD.FTZ R10, R60, R15 ;  /* 0x0000000f3c0a7221 */ /* 0x000fc80000010000 */
[----:B------:R-:W-:Y:S02]  /*4f50*/  FADD.FTZ R61, R61, R10 ;  /* 0x0000000a3d3d7221 */ /* 0x000fe40000010000 */
[----:B------:R-:W1:Y:S01]  /*4f60*/  MUFU.EX2 R59, R59 ;  /* 0x0000003b003b7308 */ /* 0x000e620000000800 */
[----:B--2---:R-:W-:-:S01]  /*4f70*/  FADD.FTZ R13, R86, R13 ;  /* 0x0000000d560d7221 */ /* 0x004fc20000010000 */
[----:B------:R-:W-:Y:S01]  /*4f80*/  FADD.FTZ R12, R64, R61 ;  /* 0x0000003d400c7221 */ /* 0x000fe20000010000 */
[----:B------:R-:W-:-:S03]  /*4f90*/  F2FP.SATFINITE.E4M3.F32.PACK_AB_MERGE_C R83, R86, R83, RZ ;  /* 0x000000535653723e */ /* 0x000fc600048070ff */
[----:B------:R-:W-:Y:S01]  /*4fa0*/  FADD.FTZ R15, R65, R12 ;  /* 0x0000000c410f7221 */ /* 0x000fe20000010000 */
[----:B------:R-:W-:Y:S01]  /*4fb0*/  F2FP.SATFINITE.E4M3.F32.PACK_AB_MERGE_C R151, R82, R79, R83 ;  /* 0x0000004f5297723e */ /* 0x000fe20004807053 */
[----:B------:R-:W2:Y:S01]  /*4fc0*/  MUFU.EX2 R62, R62 ;  /* 0x0000003e003e7308 */ /* 0x000ea20000000800 */
[----:B0-----:R-:W-:-:S01]  /*4fd0*/  FADD.FTZ R10, R58, R13 ;  /* 0x0000000d3a0a7221 */ /* 0x001fc20000010000 */
[----:B------:R-:W-:-:S04]  /*4fe0*/  FADD.FTZ R68, R68, R15 ;  /* 0x0000000f44447221 */ /* 0x000fc80000010000 */
[----:B------:R-:W-:Y:S02]  /*4ff0*/  FADD.FTZ R69, R69, R68 ;  /* 0x0000004445457221 */ /* 0x000fe40000010000 */
[----:B------:R-:W0:Y:S01]  /*5000*/  MUFU.EX2 R87, R87 ;  /* 0x0000005700577308 */ /* 0x000e220000000800 */
[----:B-1----:R-:W-:-:S01]  /*5010*/  FADD.FTZ R13, R59, R10 ;  /* 0x0000000a3b0d7221 */ /* 0x002fc20000010000 */
[--C-:B------:R-:W-:Y:S01]  /*5020*/  FFMA.FTZ R10, R26, UR41, -R37.reuse ;  /* 0x000000291a0a7c23 */ /* 0x100fe20008010825 */
[----:B------:R-:W-:-:S05]  /*5030*/  FFMA.FTZ R37, R39, UR41, -R37 ;  /* 0x0000002927257c23 */ /* 0x000fca0008010825 */
[----:B------:R-:W1:Y:S01]  /*5040*/  MUFU.EX2 R63, R63 ;  /* 0x0000003f003f7308 */ /* 0x000e620000000800 */
[----:B--2---:R-:W-:-:S07]  /*5050*/  FADD.FTZ R12, R62, R13 ;  /* 0x0000000d3e0c7221 */ /* 0x004fce0000010000 */
[----:B------:R-:W2:Y:S01]  /*5060*/  MUFU.EX2 R66, R66 ;  /* 0x0000004200427308 */ /* 0x000ea20000000800 */
[----:B0-----:R-:W-:-:S01]  /*5070*/  FADD.FTZ R12, R87, R12 ;  /* 0x0000000c570c7221 */ /* 0x001fc20000010000 */
[----:B------:R-:W-:-:S04]  /*5080*/  F2FP.SATFINITE.E4M3.F32.PACK_AB_MERGE_C R62, R87, R62, RZ ;  /* 0x0000003e573e723e */ /* 0x000fc800048070ff */
[----:B------:R-:W-:Y:S02]  /*5090*/  F2FP.SATFINITE.E4M3.F32.PACK_AB_MERGE_C R145, R59, R58, R62 ;  /* 0x0000003a3b91723e */ /* 0x000fe4000480703e */
[----:B------:R-:W0:Y:S01]  /*50a0*/  MUFU.EX2 R67, R67 ;  /* 0x0000004300437308 */ /* 0x000e220000000800 */
[----:B-1----:R-:W-:-:S07]  /*50b0*/  FADD.FTZ R13, R63, R12 ;  /* 0x0000000c3f0d7221 */ /* 0x002fce0000010000 */
[----:B------:R-:W1:Y:S01]  /*50c0*/  MUFU.EX2 R45, R45 ;  /* 0x0000002d002d7308 */ /* 0x000e620000000800 */
[----:B--2---:R-:W-:-:S07]  /*50d0*/  FADD.FTZ R12, R66, R13 ;  /* 0x0000000d420c7221 */ /* 0x004fce0000010000 */
[----:B------:R-:W2:Y:S01]  /*50e0*/  MUFU.EX2 R70, R70 ;  /* 0x0000004600467308 */ /* 0x000ea20000000800 */
[----:B0-----:R-:W-:-:S07]  /*50f0*/  FADD.FTZ R13, R67, R12 ;  /* 0x0000000c430d7221 */ /* 0x001fce0000010000 */
[----:B------:R-:W-:Y:S01]  /*5100*/  MUFU.EX2 R40, R40 ;  /* 0x0000002800287308 */ /* 0x000fe20000000800 */
[----:B-1----:R-:W-:-:S07]  /*5110*/  F2FP.SATFINITE.E4M3.F32.PACK_AB_MERGE_C R140, R45, R44, RZ ;  /* 0x0000002c2d8c723e */ /* 0x002fce00048070ff */
[----:B------:R-:W0:Y:S01]  /*5120*/  MUFU.EX2 R41, R41 ;  /* 0x0000002900297308 */ /* 0x000e220000000800 */
[----:B--2---:R-:W-:-:S01]  /*5130*/  FADD.FTZ R13, R70, R13 ;  /* 0x0000000d460d7221 */ /* 0x004fc20000010000 */
[----:B------:R-:W-:-:S04]  /*5140*/  F2FP.SATFINITE.E4M3.F32.PACK_AB_MERGE_C R67, R70, R67, RZ ;  /* 0x000000434643723e */ /* 0x000fc800048070ff */
[----:B------:R-:W-:Y:S02]  /*5150*/  F2FP.SATFINITE.E4M3.F32.PACK_AB_MERGE_C R147, R66, R63, R67 ;  /* 0x0000003f4293723e */ /* 0x000fe40004807043 */
[----:B------:R-:W1:Y:S08]  /*5160*/  MUFU.EX2 R42, R42 ;  /* 0x0000002a002a7308 */ /* 0x000e700000000800 */
[----:B------:R-:W2:Y:S01]  /*5170*/  MUFU.EX2 R43, R43 ;  /* 0x0000002b002b7308 */ /* 0x000ea20000000800 */
[----:B0-----:R-:W-:Y:S01]  /*5180*/  F2FP.SATFINITE.E4M3.F32.PACK_AB_MERGE_C R140, R41, R40, R140 ;  /* 0x00000028298c723e */ /* 0x001fe2000480708c */
[----:B------:R-:W-:-:S04]  /*5190*/  FADD.FTZ R40, R40, R69 ;  /* 0x0000004528287221 */ /* 0x000fc80000010000 */
[----:B------:R-:W-:Y:S02]  /*51a0*/  FADD.FTZ R41, R41, R40 ;  /* 0x0000002829297221 */ /* 0x000fe40000010000 */
[----:B------:R-:W0:Y:S01]  /*51b0*/  MUFU.EX2 R6, R46 ;  /* 0x0000002e00067308 */ /* 0x000e220000000800 */
[----:B-1----:R-:W-:-:S01]  /*51c0*/  FADD.FTZ R12, R42, R13 ;  /* 0x0000000d2a0c7221 */ /* 0x002fc20000010000 */
[----:B------:R-:W-:-:S04]  /*51d0*/  FADD.FTZ R44, R44, R41 ;  /* 0x000000292c2c7221 */ /* 0x000fc80000010000 */
[----:B------:R-:W-:Y:S02]  /*51e0*/  FADD.FTZ R45, R45, R44 ;  /* 0x0000002c2d2d7221 */ /* 0x000fe40000010000 */
[----:B------:R-:W-:Y:S01]  /*51f0*/  MUFU.EX2 R52, R52 ;  /* 0x0000003400347308 */ /* 0x000fe20000000800 */
[----:B--2---:R-:W-:-:S07]  /*5200*/  FADD.FTZ R13, R43, R12 ;  /* 0x0000000c2b0d7221 */ /* 0x004fce0000010000 */
[----:B------:R-:W1:Y:S01]  /*5210*/  MUFU.EX2 R53, R53 ;  /* 0x0000003500357308 */ /* 0x000e620000000800 */
[----:B0-----:R-:W-:-:S07]  /*5220*/  FADD.FTZ R12, R6, R13 ;  /* 0x0000000d060c7221 */ /* 0x001fce0000010000 */
[----:B------:R-:W0:Y:S08]  /*5230*/  MUFU.EX2 R11, R11 ;  /* 0x0000000b000b7308 */ /* 0x000e300000000800 */
[----:B------:R-:W-:Y:S01]  /*5240*/  MUFU.EX2 R48, R48 ;  /* 0x0000003000307308 */ /* 0x000fe20000000800 */
[----:B-1----:R-:W-:-:S07]  /*5250*/  F2FP.SATFINITE.E4M3.F32.PACK_AB_MERGE_C R14, R53, R52, RZ ;  /* 0x00000034350e723e */ /* 0x002fce00048070ff */
[----:B------:R-:W1:Y:S01]  /*5260*/  MUFU.EX2 R49, R49 ;  /* 0x0000003100317308 */ /* 0x000e620000000800 */
[----:B0-----:R-:W-:-:S07]  /*5270*/  FADD.FTZ R13, R11, R12 ;  /* 0x0000000c0b0d7221 */ /* 0x001fce0000010000 */
[----:B------:R-:W0:Y:S08]  /*5280*/  MUFU.EX2 R4, R4 ;  /* 0x0000000400047308 */ /* 0x000e300000000800 */
[----:B------:R-:W2:Y:S01]  /*5290*/  MUFU.EX2 R5, R5 ;  /* 0x0000000500057308 */ /* 0x000ea20000000800 */
[----:B-1----:R-:W-:Y:S01]  /*52a0*/  F2FP.SATFINITE.E4M3.F32.PACK_AB_MERGE_C R142, R49, R48, R14 ;  /* 0x00000030318e723e */ /* 0x002fe2000480700e */
[----:B------:R-:W-:-:S04]  /*52b0*/  FADD.FTZ R48, R48, R45 ;  /* 0x0000002d30307221 */ /* 0x000fc80000010000 */
[----:B------:R-:W-:Y:S02]  /*52c0*/  FADD.FTZ R49, R49, R48 ;  /* 0x0000003031317221 */ /* 0x000fe40000010000 */
[----:B------:R-:W1:Y:S01]  /*52d0*/  MUFU.EX2 R54, R54 ;  /* 0x0000003600367308 */ /* 0x000e620000000800 */
[----:B0-----:R-:W-:-:S01]  /*52e0*/  FADD.FTZ R12, R4, R13 ;  /* 0x0000000d040c7221 */ /* 0x001fc20000010000 */
[----:B------:R-:W-:-:S04]  /*52f0*/  FADD.FTZ R52, R52, R49 ;  /* 0x0000003134347221 */ /* 0x000fc80000010000 */
[----:B------:R-:W-:Y:S02]  /*5300*/  FADD.FTZ R53, R53, R52 ;  /* 0x0000003435357221 */ /* 0x000fe40000010000 */
[----:B------:R-:W-:Y:S01]  /*5310*/  MUFU.EX2 R28, R28 ;  /* 0x0000001c001c7308 */ /* 0x000fe20000000800 */
[----:B--2---:R-:W-:-:S01]  /*5320*/  FADD.FTZ R13, R5, R12 ;  /* 0x0000000c050d7221 */ /* 0x004fc20000010000 */
[----:B------:R-:W-:-:S04]  /*5330*/  F2FP.SATFINITE.E4M3.F32.PACK_AB_MERGE_C R12, R11, R6, RZ ;  /* 0x000000060b0c723e */ /* 0x000fc800048070ff */
[----:B------:R-:W-:Y:S02]  /*5340*/  F2FP.SATFINITE.E4M3.F32.PACK_AB_MERGE_C R141, R43, R42, R12 ;  /* 0x0000002a2b8d723e */ /* 0x000fe4000480700c */
[----:B------:R-:W0:Y:S01]  /*5350*/  MUFU.EX2 R29, R29 ;  /* 0x0000001d001d7308 */ /* 0x000e220000000800 */
[----:B-1----:R-:W-:-:S07]  /*5360*/  FADD.FTZ R6, R54, R13 ;  /* 0x0000000d36067221 */ /* 0x002fce0000010000 */
[----:B------:R-:W1:Y:S08]  /*5370*/  MUFU.EX2 R55, R55 ;  /* 0x0000003700377308 */ /* 0x000e700000000800 */
[----:B------:R-:W-:Y:S01]  /*5380*/  MUFU.EX2 R24, R24 ;  /* 0x0000001800187308 */ /* 0x000fe20000000800 */
[----:B0-----:R-:W-:-:S07]  /*5390*/  F2FP.SATFINITE.E4M3.F32.PACK_AB_MERGE_C R14, R29, R28, RZ ;  /* 0x0000001c1d0e723e */ /* 0x001fce00048070ff */
[----:B------:R-:W0:Y:S01]  /*53a0*/  MUFU.EX2 R25, R25 ;  /* 0x0000001900197308 */ /* 0x000e220000000800 */
[C---:B-1----:R-:W-:Y:S01]  /*53b0*/  F2FP.SATFINITE.E4M3.F32.PACK_AB_MERGE_C R54, R55.reuse, R54, RZ ;  /* 0x000000363736723e */ /* 0x042fe200048070ff */
[----:B------:R-:W-:-:S03]  /*53c0*/  FADD.FTZ R55, R55, R6 ;  /* 0x0000000637377221 */ /* 0x000fc60000010000 */
[----:B------:R-:W-:-:S03]  /*53d0*/  F2FP.SATFINITE.E4M3.F32.PACK_AB_MERGE_C R143, R5, R4, R54 ;  /* 0x00000004058f723e */ /* 0x000fc60004807036 */
        /* <DEDUP_REMOVED lines=17> */
[C---:B0-----:R-:W-:Y:S01]  /*54f0*/  F2FP.SATFINITE.E4M3.F32.PACK_AB_MERGE_C R30, R31.reuse, R30, RZ ;  /* 0x0000001e1f1e723e */ /* 0x041fe200048070ff */
[----:B------:R-:W-:-:S03]  /*5500*/  FADD.FTZ R31, R31, R6 ;  /* 0x000000061f1f7221 */ /* 0x000fc60000010000 */
[----:B------:R-:W-:-:S03]  /*5510*/  F2FP.SATFINITE.E4M3.F32.PACK_AB_MERGE_C R137, R27, R10, R30 ;  /* 0x0000000a1b89723e */ /* 0x000fc6000480701e */
[----:B------:R-:W0:Y:S08]  /*5520*/  MUFU.EX2 R34, R34 ;  /* 0x0000002200227308 */ /* 0x000e300000000800 */
[----:B------:R-:W2:Y:S01]  /*5530*/  MUFU.EX2 R35, R35 ;  /* 0x0000002300237308 */ /* 0x000ea20000000800 */
[----:B-1----:R-:W-:Y:S01]  /*5540*/  F2FP.SATFINITE.E4M3.F32.PACK_AB_MERGE_C R138, R33, R32, R11 ;  /* 0x00000020218a723e */ /* 0x002fe2000480700b */
[----:B------:R-:W-:-:S04]  /*5550*/  FADD.FTZ R32, R32, R29 ;  /* 0x0000001d20207221 */ /* 0x000fc80000010000 */
[----:B------:R-:W-:Y:S02]  /*5560*/  FADD.FTZ R33, R33, R32 ;  /* 0x0000002021217221 */ /* 0x000fe40000010000 */
[----:B------:R-:W-:Y:S01]  /*5570*/  MUFU.EX2 R38, R38 ;  /* 0x0000002600267308 */ /* 0x000fe20000000800 */
[----:B0-----:R-:W-:-:S07]  /*5580*/  FADD.FTZ R6, R34, R31 ;  /* 0x0000001f22067221 */ /* 0x001fce0000010000 */
[----:B------:R-:W0:Y:S01]  /*5590*/  MUFU.EX2 R37, R37 ;  /* 0x0000002500257308 */ /* 0x000e220000000800 */
[----:B--2---:R-:W-:-:S01]  /*55a0*/  FADD.FTZ R11, R35, R6 ;  /* 0x00000006230b7221 */ /* 0x004fc20000010000 */
[----:B------:R-:W-:-:S04]  /*55b0*/  FADD.FTZ R6, R36, R33 ;  /* 0x0000002124067221 */ /* 0x000fc80000010000 */
[----:B------:R-:W-:Y:S01]  /*55c0*/  FADD.FTZ R6, R85, R6 ;  /* 0x0000000655067221 */ /* 0x000fe20000010000 */
[----:B0-----:R-:W-:Y:S01]  /*55d0*/  F2FP.SATFINITE.E4M3.F32.PACK_AB_MERGE_C R4, R37, R38, RZ ;  /* 0x000000262504723e */ /* 0x001fe200048070ff */
[----:B------:R-:W-:-:S03]  /*55e0*/  FADD.FTZ R38, R38, R11 ;  /* 0x0000000b26267221 */ /* 0x000fc60000010000 */
[----:B------:R-:W-:Y:S01]  /*55f0*/  F2FP.SATFINITE.E4M3.F32.PACK_AB_MERGE_C R139, R35, R34, R4 ;  /* 0x00000022238b723e */ /* 0x000fe20004807004 */
[----:B------:R-:W-:-:S01]  /*5600*/  FADD.FTZ R5, R37, R38 ;  /* 0x0000002625057221 */ /* 0x000fc20000010000 */
        /* <DEDUP_REMOVED lines=13> */
.L_x_851:
[----:B------:R-:W-:-:S11]  /*56e0*/  UISETP.NE.AND UP1, UPT, UR7, 0x1, UPT ;  /* 0x000000010700788c */ /* 0x000fd6000bf25270 */
[----:B------:R-:W-:Y:S02]  /*56f0*/  @UP1 ULDC.64 UR14, c[0x0][0x9e8] ;  /* 0x00027a00000e1ab9 */ /* 0x000fe40000000a00 */
[----:B------:R-:W-:-:S04]  /*5700*/  UIMAD.WIDE.U32 UR10, UR12, UR14, URZ ;  /* 0x0000000e0c0a72a5 */ /* 0x000fc8000f8e003f */
[----:B------:R-:W-:-:S12]  /*5710*/  @UP1 USHF.R.U32.HI UR12, URZ, UR15, UR11 ;  /* 0x0000000f3f0c1299 */ /* 0x000fd8000801160b */
.L_x_852:
[----:B------:R-:W-:-:S04]  /*5720*/  UIMAD UR7, UR12, UR7, UR7 ;  /* 0x000000070c0772a4 */ /* 0x000fc8000f8e0207 */
[----:B------:R-:W-:-:S04]  /*5730*/  UISETP.LT.AND UP1, UPT, UR6, UR7, UPT ;  /* 0x000000070600728c */ /* 0x000fc8000bf21270 */
[----:B------:R-:W-:-:S12]  /*5740*/  USEL UR6, UR6, UR7, UP1 ;  /* 0x0000000706067287 */ /* 0x000fd80008800000 */
.L_x_850:
        /* <DEDUP_REMOVED lines=23> */
[----:B------:R-:W-:Y:S01]  /*58c0*/  IADD3 R10, R8, R18, -R19 ;  /* 0x00000012080a7210 */ /* 0x000fe20007ffe813 */
[----:B------:R-:W-:Y:S01]  /*58d0*/  IMAD.MOV.U32 R55, RZ, RZ, RZ ;  /* 0x000000ffff377224 */ /* 0x000fe200078e00ff */
[----:B------:R-:W-:Y:S01]  /*58e0*/  ULDC UR20, c[0x0][0x9e4] ;  /* 0x0002790000147ab9 */ /* 0x000fe20000000800 */
[----:B------:R-:W-:Y:S01]  /*58f0*/  ULDC UR21, c[0x0][0x9dc] ;  /* 0x0002770000157ab9 */ /* 0x000fe20000000800 */
[----:B------:R-:W-:Y:S01]  /*5900*/  LOP3.LUT R12, RZ, R10, RZ, 0x33, !PT ;  /* 0x0000000aff0c7212 */ /* 0x000fe200078e33ff */
[----:B------:R-:W-:Y:S01]  /*5910*/  VIADD R11, R10, 0x8 ;  /* 0x000000080a0b7836 */ /* 0x000fe20000000000 */
[----:B------:R-:W-:-:S04]  /*5920*/  ULDC UR22, c[0x0][0x9e0] ;  /* 0x0002780000167ab9 */ /* 0x000fc80000000800 */
[----:B------:R-:W-:-:S07]  /*5930*/  LOP3.LUT R13, RZ, R11, RZ, 0x33, !PT ;  /* 0x0000000bff0d7212 */ /* 0x000fce00078e33ff */
.L_x_871:
[----:B------:R-:W-:-:S04]  /*5940*/  UIADD3 UR25, UR37, 0x1, URZ ;  /* 0x0000000125197890 */ /* 0x000fc8000fffe03f */
[----:B------:R-:W-:-:S04]  /*5950*/  UISETP.NE.AND UP1, UPT, UR25, 0x2, UPT ;  /* 0x000000021900788c */ /* 0x000fc8000bf25270 */
[----:B------:R-:W-:Y:S02]  /*5960*/  USEL UR24, URZ, 0x1, UP1 ;  /* 0x000000013f187887 */ /* 0x000fe40008800000 */
[----:B------:R-:W-:Y:S02]  /*5970*/  USEL UR25, UR25, URZ, UP1 ;  /* 0x0000003f19197287 */ /* 0x000fe40008800000 */
[----:B------:R-:W-:Y:S01]  /*5980*/  ULOP3.LUT UR24, UR36, UR24, URZ, 0x3c, !UPT ;  /* 0x0000001824187292 */ /* 0x000fe2000f8e3c3f */
[----:B------:R-:W-:Y:S11]  /*5990*/  @!P0 BRA `(.L_x_854) ;  /* 0x0000000000048947 */ /* 0x000ff60003800000 */
[----:B------:R-:W-:Y:S01]  /*59a0*/  BPT.TRAP 0x1 ;  /* 0x000000040000795c */ /* 0x000fe20000300000 */
.L_x_854:
[----:B------:R-:W-:Y:S01]  /*59b0*/  ULEA UR23, UR25, UR45, 0x3 ;  /* 0x0000002d19177291 */ /* 0x000fe2000f8e183f */
[----:B------:R-:W-:-:S05]  /*59c0*/  IMAD.U32 R14, RZ, RZ, UR24 ;  /* 0x00000018ff0e7e24 */ /* 0x000fca000f8e00ff */
[----:B------:R-:W-:-:S04]  /*59d0*/  SHF.L.U32 R14, R14, 0x1f, RZ ;  /* 0x0000001f0e0e7819 */ /* 0x000fc800000006ff */
[----:B------:R0:W1:Y:S01]  /*59e0*/  SYNCS.PHASECHK.TRANS64.TRYWAIT P1, [UR23+0x13230], R14 ;  /* 0x0132300eff0075a7 */ /* 0x0000620008020157 */
[----:B------:R-:W-:Y:S05]  /*59f0*/  @!P0 BRA `(.L_x_855) ;  /* 0x0000000000048947 */ /* 0x000fea0003800000 */
[----:B------:R-:W-:Y:S01]  /*5a00*/  BPT.TRAP 0x1 ;  /* 0x000000040000795c */ /* 0x000fe20000300000 */
.L_x_855:
[----:B-1----:R-:W-:Y:S05]  /*5a10*/  @P1 BRA `(.L_x_856) ;  /* 0x0000000000081947 */ /* 0x002fea0003800000 */
[----:B------:R-:W1:Y:S02]  /*5a20*/  SYNCS.PHASECHK.TRANS64.TRYWAIT P1, [UR23+0x13230], R14 ;  /* 0x0132300eff0075a7 */ /* 0x000e640008020157 */
[----:B-1----:R-:W-:Y:S05]  /*5a30*/  @!P1 BRA `(.L_x_857) ;  /* 0x0000010c00b89947 */ /* 0x002fea0003800000 */
.L_x_856:
        /* <DEDUP_REMOVED lines=64> */
.L_x_858:
[----:B------:R-:W-:Y:S01]  /*5e40*/  ULEA UR11, UR37, UR45, 0x3 ;  /* 0x0000002d250b7291 */ /* 0x000fe2000f8e183f */
[----:B01----:R-:W-:-:S05]  /*5e50*/  IMAD.U32 R14, RZ, RZ, UR36 ;  /* 0x00000024ff0e7e24 */ /* 0x003fca000f8e00ff */
[----:B------:R-:W-:-:S04]  /*5e60*/  SHF.L.U32 R14, R14, 0x1f, RZ ;  /* 0x0000001f0e0e7819 */ /* 0x000fc800000006ff */
[----:B------:R0:W1:Y:S01]  /*5e70*/  SYNCS.PHASECHK.TRANS64.TRYWAIT P1, [UR11+0x13250], R14 ;  /* 0x0132500eff0075a7 */ /* 0x000062000802014b */
[----:B------:R-:W-:Y:S05]  /*5e80*/  @!P0 BRA `(.L_x_859) ;  /* 0x0000000000048947 */ /* 0x000fea0003800000 */
[----:B------:R-:W-:Y:S01]  /*5e90*/  BPT.TRAP 0x1 ;  /* 0x000000040000795c */ /* 0x000fe20000300000 */
.L_x_859:
[----:B-1----:R-:W-:Y:S05]  /*5ea0*/  @P1 BRA `(.L_x_860) ;  /* 0x0000000000081947 */ /* 0x002fea0003800000 */
[----:B------:R-:W1:Y:S02]  /*5eb0*/  SYNCS.PHASECHK.TRANS64.TRYWAIT P1, [UR11+0x13250], R14 ;  /* 0x0132500eff0075a7 */ /* 0x000e64000802014b */
[----:B-1----:R-:W-:Y:S05]  /*5ec0*/  @!P1 BRA `(.L_x_861) ;  /* 0x0000010800ac9947 */ /* 0x002fea0003800000 */
.L_x_860:
[----:B------:R-:W-:Y:S01]  /*5ed0*/  UIADD3 UR6, UR45, 0x1000, URZ ;  /* 0x000010002d067890 */ /* 0x000fe2000fffe03f */
[----:B------:R-:W-:Y:S01]  /*5ee0*/  WARPGROUP.ARRIVE ;  /* 0x00000000000079c5 */ /* 0x000fe20000000000 */
[----:B------:R-:W-:-:S05]  /*5ef0*/  UMOV UR7, 0xc0000010 ;  /* 0xc000001000077882 */ /* 0x000fca0000000000 */
[----:B-1----:R-:W1:Y:S01]  /*5f00*/  S2R R15, SR_TID.X ;  /* 0x00000000000f7919 */ /* 0x002e620000002100 */
[----:B------:R-:W-:Y:S01]  /*5f10*/  USHF.R.U32.HI UR6, URZ, 0x4, UR6 ;  /* 0x000000043f067899 */ /* 0x000fe20008011606 */
[----:B0-----:R-:W-:-:S03]  /*5f20*/  IMAD.U32 R14, RZ, RZ, UR23 ;  /* 0x00000017ff0e7e24 */ /* 0x001fc6000f8e00ff */
[----:B------:R-:W-:-:S04]  /*5f30*/  ULOP3.LUT UR6, UR6, 0x3fff, URZ, 0xc0, !UPT ;  /* 0x00003fff06067892 */ /* 0x000fc8000f8ec03f */
[----:B------:R-:W-:-:S04]  /*5f40*/  ULOP3.LUT UR6, UR6, 0x10000, URZ, 0xfc, !UPT ;  /* 0x0001000006067892 */ /* 0x000fc8000f8efc3f */
[----:B------:R-:W-:-:S07]  /*5f50*/  UIMAD UR10, UR37, 0x280, UR6 ;  /* 0x00000280250a78a4 */ /* 0x000fce000f8e0206 */
[----:B------:R-:W-:Y:S02]  /*5f60*/  UMOV UR6, UR10 ;  /* 0x0000000a00067c82 */ /* 0x000fe40008000000 */
[----:B------:R-:W-:Y:S01]  /*5f70*/  QGMMA.64x64x32.F32.E4M3.E4M3 R24, R152, gdesc[UR4], R24, gsb0 ;  /* 0x00e0000498187df3 */ /* 0x000fe20008000818 */
[----:B------:R-:W-:Y:S01]  /*5f80*/  UIADD3 UR6, UR10, 0x80, URZ ;  /* 0x000000800a067890 */ /* 0x000fe2000fffe03f */
[----:B------:R-:W-:Y:S01]  /*5f90*/  UMOV UR7, 0xc0000010 ;  /* 0xc000001000077882 */ /* 0x000fe20000000000 */
[----:B-1----:R-:W-:-:S13]  /*5fa0*/  LOP3.LUT P1, RZ, R15, 0x7f, RZ, 0xc0, !PT ;  /* 0x0000007f0fff7812 */ /* 0x002fda000782c0ff */
        /* <DEDUP_REMOVED lines=24> */
[----:B------:R-:W-:-:S03]  /*6130*/  PLOP3.LUT P1, PT, PT, PT, UP0, 0x40, 0x0 ;  /* 0x000000000000781c */ /* 0x000fc60003f2e808 */
[----:B------:R-:W-:-:S05]  /*6140*/  IADD3 R20, R139, 0x1, R18 ;  /* 0x000000018b147810 */ /* 0x000fca0007ffe012 */
[----:B------:R-:W-:-:S04]  /*6150*/  IMAD.IADD R20, R20, 0x1, -R19 ;  /* 0x0000000114147824 */ /* 0x000fc800078e0a13 */
[----:B------:R-:W-:-:S04]  /*6160*/  IMAD R20, R17, -0x2, R20 ;  /* 0xfffffffe11147824 */ /* 0x000fc800078e0214 */
[C---:B------:R-:W-:Y:S02]  /*6170*/  VIADD R138, R20.reuse, UR22 ;  /* 0x00000016148a7c36 */ /* 0x040fe40008000000 */
[----:B------:R-:W-:Y:S02]  /*6180*/  VIADD R137, R20, UR6 ;  /* 0x0000000614897c36 */ /* 0x000fe40008000000 */
[----:B------:R-:W-:Y:S02]  /*6190*/  IMAD R20, R17, -0x2, R139 ;  /* 0xfffffffe11147824 */ /* 0x000fe400078e028b */
[C---:B------:R-:W-:Y:S02]  /*61a0*/  IMAD.IADD R136, R8.reuse, 0x1, R138 ;  /* 0x0000000108887824 */ /* 0x040fe400078e028a */
[----:B------:R-:W-:Y:S01]  /*61b0*/  IMAD.IADD R21, R8, 0x1, R137 ;  /* 0x0000000108157824 */ /* 0x000fe200078e0289 */
[----:B0-----:R-:W-:Y:S06]  /*61c0*/  @P1 BRA `(.L_x_862) ;  /* 0x0000000000541947 */ /* 0x001fec0003800000 */
[----:B------:R-:W-:Y:S01]  /*61d0*/  ISETP.GT.AND P1, PT, R10, -0x1, PT ;  /* 0xffffffff0a00780c */ /* 0x000fe20003f24270 */
[----:B------:R-:W-:-:S12]  /*61e0*/  BSSY B0, `(.L_x_863) ;  /* 0x0000010000007945 */ /* 0x000fd80003800000 */
[----:B------:R-:W-:Y:S05]  /*61f0*/  @P1 BRA `(.L_x_864) ;  /* 0x0000000000201947 */ /* 0x000fea0003800000 */
[----:B------:R-:W-:-:S05]  /*6200*/  IMAD.U32 R143, RZ, RZ, UR20 ;  /* 0x00000014ff8f7e24 */ /* 0x000fca000f8e00ff */
[----:B------:R-:W-:-:S13]  /*6210*/  ISETP.NE.AND P1, PT, R143, 0x1, PT ;  /* 0x000000018f00780c */ /* 0x000fda0003f25270 */
[----:B------:R-:W0:Y:S02]  /*6220*/  @P1 LDC.64 R14, c[0x0][0x9e8] ;  /* 0x00027a00ff0e1b82 */ /* 0x000e240000000a00 */
[----:B0-----:R-:W-:-:S04]  /*6230*/  @P1 IMAD.HI.U32 R140, R12, R14, RZ ;  /* 0x0000000e0c8c1227 */ /* 0x001fc800078e00ff */
[----:B------:R-:W-:Y:S01]  /*6240*/  IMAD.MOV.U32 R14, RZ, RZ, R12 ;  /* 0x000000ffff0e7224 */ /* 0x000fe200078e000c */
[----:B------:R-:W-:-:S04]  /*6250*/  @P1 SHF.R.U32.HI R14, RZ, R15, R140 ;  /* 0x0000000fff0e1219 */ /* 0x000fc8000001168c */
[----:B------:R-:W-:Y:S01]  /*6260*/  LOP3.LUT R141, RZ, R14, RZ, 0x33, !PT ;  /* 0x0000000eff8d7212 */ /* 0x000fe200078e33ff */
[----:B------:R-:W-:Y:S06]  /*6270*/  BRA `(.L_x_865) ;  /* 0x0000000000187947 */ /* 0x000fec0003800000 */
.L_x_864:
[----:B------:R-:W-:Y:S02]  /*6280*/  IMAD.U32 R143, RZ, RZ, UR20 ;  /* 0x00000014ff8f7e24 */ /* 0x000fe4000f8e00ff */
[----:B------:R-:W-:-:S03]  /*6290*/  IMAD.MOV.U32 R141, RZ, RZ, R10 ;  /* 0x000000ffff8d7224 */ /* 0x000fc600078e000a */
[----:B------:R-:W-:-:S13]  /*62a0*/  ISETP.NE.AND P1, PT, R143, 0x1, PT ;  /* 0x000000018f00780c */ /* 0x000fda0003f25270 */
[----:B------:R-:W0:Y:S02]  /*62b0*/  @P1 LDC.64 R14, c[0x0][0x9e8] ;  /* 0x00027a00ff0e1b82 */ /* 0x000e240000000a00 */
[----:B0-----:R-:W-:-:S05]  /*62c0*/  @P1 IMAD.HI.U32 R14, R10, R14, RZ ;  /* 0x0000000e0a0e1227 */ /* 0x001fca00078e00ff */
[----:B------:R-:W-:-:S07]  /*62d0*/  @P1 SHF.R.U32.HI R141, RZ, R15, R14 ;  /* 0x0000000fff8d1219 */ /* 0x000fce000001160e */
.L_x_865:
[----:B------:R-:W-:Y:S05]  /*62e0*/  BSYNC B0 ;  /* 0x0000000000007941 */ /* 0x000fea0003800000 */
.L_x_863:
[----:B------:R-:W-:-:S05]  /*62f0*/  IMAD R14, R141, R143, R20 ;  /* 0x0000008f8d0e7224 */ /* 0x000fca00078e0214 */
[----:B------:R-:W-:Y:S02]  /*6300*/  VIADDMNMX R136, R14, R143, R136, PT ;  /* 0x0000008f0e887246 */ /* 0x000fe40003800188 */
[----:B------:R-:W-:-:S07]  /*6310*/  VIMNMX R21, R21, R14, !PT ;  /* 0x0000000e15157248 */ /* 0x000fce0007fe0100 */
.L_x_862:
[----:B------:R-:W-:Y:S01]  /*6320*/  ISETP.GE.AND P1, PT, R139, 0x2, PT ;  /* 0x000000028b00780c */ /* 0x000fe20003f26270 */
[----:B------:R-:W-:Y:S01]  /*6330*/  IMAD.IADD R138, R7, 0x1, R138 ;  /* 0x00000001078a7824 */ /* 0x000fe200078e028a */
[----:B------:R-:W-:Y:S01]  /*6340*/  ISETP.GE.AND P2, PT, R139, 0x9, PT ;  /* 0x000000098b00780c */ /* 0x000fe20003f46270 */
[----:B------:R-:W-:Y:S01]  /*6350*/  IMAD.IADD R137, R7, 0x1, R137 ;  /* 0x0000000107897824 */ /* 0x000fe200078e0289 */
[----:B------:R-:W-:Y:S02]  /*6360*/  LOP3.LUT R16, R16, 0xefffffff, RZ, 0xc0, !PT ;  /* 0xefffffff10107812 */ /* 0x000fe400078ec0ff */
[----:B------:R-:W-:Y:S02]  /*6370*/  ISETP.GE.AND P3, PT, R139, 0xa, PT ;  /* 0x0000000a8b00780c */ /* 0x000fe40003f66270 */
[----:B------:R-:W-:-:S05]  /*6380*/  LOP3.LUT R2, R2, 0xfffffffe, RZ, 0xc0, !PT ;  /* 0xfffffffe02027812 */ /* 0x000fca00078ec0ff */
        /* <DEDUP_REMOVED lines=238> */
.L_x_868:
[----:B------:R-:W-:Y:S02]  /*7270*/  IMAD.U32 R139, RZ, RZ, UR20 ;  /* 0x00000014ff8b7e24 */ /* 0x000fe4000f8e00ff */
[----:B------:R-:W-:-:S03]  /*7280*/  IMAD.MOV.U32 R21, RZ, RZ, R11 ;  /* 0x000000ffff157224 */ /* 0x000fc600078e000b */
[----:B------:R-:W-:-:S13]  /*7290*/  ISETP.NE.AND P6, PT, R139, 0x1, PT ;  /* 0x000000018b00780c */ /* 0x000fda0003fc5270 */
[----:B------:R-:W0:Y:S02]  /*72a0*/  @P6 LDC.64 R14, c[0x0][0x9e8] ;  /* 0x00027a00ff0e6b82 */ /* 0x000e240000000a00 */
[----:B0-----:R-:W-:-:S05]  /*72b0*/  @P6 IMAD.HI.U32 R14, R11, R14, RZ ;  /* 0x0000000e0b0e6227 */ /* 0x001fca00078e00ff */
[----:B------:R-:W-:-:S07]  /*72c0*/  @P6 SHF.R.U32.HI R21, RZ, R15, R14 ;  /* 0x0000000fff156219 */ /* 0x000fce000001160e */
.L_x_869:
[----:B------:R-:W-:Y:S05]  /*72d0*/  BSYNC B0 ;  /* 0x0000000000007941 */ /* 0x000fea0003800000 */
.L_x_867:
[----:B------:R-:W-:-:S05]  /*72e0*/  IMAD R20, R21, R139, R20 ;  /* 0x0000008b15147224 */ /* 0x000fca00078e0214 */
[----:B------:R-:W-:Y:S02]  /*72f0*/  VIADDMNMX R138, R20, R139, R138, PT ;  /* 0x0000008b148a7246 */ /* 0x000fe4000380018a */
[----:B------:R-:W-:-:S07]  /*7300*/  VIMNMX R137, R137, R20, !PT ;  /* 0x0000001489897248 */ /* 0x000fce0007fe0100 */
.L_x_866:
[----:B------:R-:W-:Y:S01]  /*7310*/  ISETP.GT.AND P1, PT, R137, 0x20, !P1 ;  /* 0x000000208900780c */ /* 0x000fe20004f24270 */
[----:B------:R-:W-:Y:S01]  /*7320*/  IMAD.U32 R139, RZ, RZ, UR41 ;  /* 0x00000029ff8b7e24 */ /* 0x000fe2000f8e00ff */
        /* <DEDUP_REMOVED lines=99> */
[----:B------:R-:W0:Y:S01]  /*7960*/  SHFL.BFLY PT, R14, R21, 0x2, 0x1f ;  /* 0x0c401f00150e7f89 */ /* 0x000e2200000e0000 */
        /* <DEDUP_REMOVED lines=10> */
[----:B------:R-:W-:Y:S02]  /*7a10*/  ISETP.GT.AND P1, PT, R137, 0x60, !P1 ;  /* 0x000000608900780c */ /* 0x000fe40004f24270 */
[C---:B------:R-:W-:Y:S02]  /*7a20*/  ISETP.LT.OR P3, PT, R138.reuse, 0x91, P3 ;  /* 0x000000918a00780c */ /* 0x040fe40001f61670 */
[----:B------:R-:W-:Y:S02]  /*7a30*/  ISETP.LT.OR P1, PT, R138, 0x61, P1 ;  /* 0x000000618a00780c */ /* 0x000fe40000f21670 */
[----:B0-----:R-:W-:-:S02]  /*7a40*/  FMNMX.FTZ R136, R21, R14, !PT ;  /* 0x0000000e15887209 */ /* 0x001fc40007810000 */
[----:B------:R-:W-:Y:S02]  /*7a50*/  FSEL R74, R74, -INF , !P1 ;  /* 0xff8000004a4a7808 */ /* 0x000fe40004800000 */
[----:B------:R-:W-:Y:S01]  /*7a60*/  LOP3.LUT P1, RZ, R16, 0x800, RZ, 0xc0, !PT ;  /* 0x0000080010ff7812 */ /* 0x000fe2000782c0ff */
[----:B------:R-:W0:Y:S01]  /*7a70*/  SHFL.BFLY PT, R15, R136, 0x1, 0x1f ;  /* 0x0c201f00880f7f89 */ /* 0x000e2200000e0000 */
[C---:B------:R-:W-:Y:S02]  /*7a80*/  ISETP.GT.AND P5, PT, R137.reuse, 0x98, !P5 ;  /* 0x000000988900780c */ /* 0x040fe40006fa4270 */
        /* <DEDUP_REMOVED lines=10> */
[----:B0-----:R-:W-:Y:S02]  /*7b30*/  FMNMX.FTZ R14, R136, R15, !PT ;  /* 0x0000000f880e7209 */ /* 0x001fe40007810000 */
[----:B------:R-:W-:Y:S02]  /*7b40*/  FSEL R78, R78, -INF , !P1 ;  /* 0xff8000004e4e7808 */ /* 0x000fe40004800000 */
[----:B------:R-:W-:Y:S01]  /*7b50*/  LOP3.LUT P1, RZ, R16, 0x200, RZ, 0xc0, !PT ;  /* 0x0000020010ff7812 */ /* 0x000fe2000782c0ff */
[----:B------:R-:W-:-:S03]  /*7b60*/  FFMA.FTZ R20, R14, R139, -8 ;  /* 0xc10000000e147423 */ /* 0x000fc6000001008b */
        /* <DEDUP_REMOVED lines=59> */
[C---:B------:R-:W-:Y:S02]  /*7f20*/  ISETP.GT.AND P1, PT, R137.reuse, RZ, !P6 ;  /* 0x000000ff8900720c */ /* 0x040fe40007724270 */
[----:B------:R-:W-:Y:S02]  /*7f30*/  LOP3.LUT P6, RZ, R16, 0x8000000, RZ, 0xc0, !PT ;  /* 0x0800000010ff7812 */ /* 0x000fe400078cc0ff */
[----:B------:R-:W-:Y:S02]  /*7f40*/  ISETP.LT.OR P1, PT, R138, 0x1, P1 ;  /* 0x000000018a00780c */ /* 0x000fe40000f21670 */
[----:B------:R-:W-:Y:S02]  /*7f50*/  ISETP.GT.AND P2, PT, R137, 0x99, !P6 ;  /* 0x000000998900780c */ /* 0x000fe40007744270 */
[----:B------:R-:W-:-:S02]  /*7f60*/  FSEL R15, R122, -INF , !P1 ;  /* 0xff8000007a0f7808 */ /* 0x000fc40004800000 */
[----:B------:R-:W-:Y:S02]  /*7f70*/  FSETP.NEU.FTZ.AND P1, PT, R14, -INF , PT ;  /* 0xff8000000e00780b */ /* 0x000fe40003f3d000 */
[----:B------:R-:W-:Y:S02]  /*7f80*/  ISETP.LT.OR P2, PT, R138, 0x9a, P2 ;  /* 0x0000009a8a00780c */ /* 0x000fe40001741670 */
[----:B------:R-:W-:Y:S02]  /*7f90*/  FSEL R20, R20, RZ, P1 ;  /* 0x000000ff14147208 */ /* 0x000fe40000800000 */
[----:B------:R-:W-:Y:S02]  /*7fa0*/  FSEL R71, R71, -INF , !P2 ;  /* 0xff80000047477808 */ /* 0x000fe40005000000 */
[----:B------:R-:W-:Y:S01]  /*7fb0*/  FSEL R138, R14, RZ, P1 ;  /* 0x000000ff0e8a7208 */ /* 0x000fe20000800000 */
[----:B------:R-:W-:-:S01]  /*7fc0*/  FFMA.FTZ R21, R120, UR41, -R20 ;  /* 0x0000002978157c23 */ /* 0x000fc20008010814 */
[--C-:B------:R-:W-:Y:S01]  /*7fd0*/  FFMA.FTZ R120, R121, UR41, -R20.reuse ;  /* 0x0000002979787c23 */ /* 0x100fe20008010814 */
        /* <DEDUP_REMOVED lines=9> */
[----:B------:R-:W-:Y:S01]  /*8070*/  FSEL R76, R67, -INF , !P4 ;  /* 0xff800000434c7808 */ /* 0x000fe20006000000 */
        /* <DEDUP_REMOVED lines=34> */
[----:B------:R-:W-:-:S01]  /*82a0*/  FADD.FTZ R138, -R138, R3 ;  /* 0x000000038a8a7221 */ /* 0x000fc20000010100 */
        /* <DEDUP_REMOVED lines=37> */
[----:B------:R-:W-:Y:S01]  /*8500*/  FMNMX.FTZ R133, R63, R132, !PT ;  /* 0x000000843f857209 */ /* 0x000fe20007810000 */
[--C-:B------:R-:W-:Y:S01]  /*8510*/  FFMA.FTZ R132, R77, UR41, -R20.reuse ;  /* 0x000000294d847c23 */ /* 0x100fe20008010814 */
[----:B------:R-:W-:-:S01]  /*8520*/  FFMA.FTZ R77, R80, UR41, -R20 ;  /* 0x00000029504d7c23 */ /* 0x000fc20008010814 */
[--C-:B------:R-:W-:Y:S01]  /*8530*/  FFMA.FTZ R80, R81, UR41, -R20.reuse ;  /* 0x0000002951507c23 */ /* 0x100fe20008010814 */
[----:B------:R-:W-:Y:S01]  /*8540*/  FMNMX.FTZ R133, R66, R133, !PT ;  /* 0x0000008542857209 */ /* 0x000fe20007810000 */
[--C-:B------:R-:W-:Y:S01]  /*8550*/  FFMA.FTZ R81, R84, UR41, -R20.reuse ;  /* 0x0000002954517c23 */ /* 0x100fe20008010814 */
[----:B------:R-:W-:-:S01]  /*8560*/  FFMA.FTZ R84, R85, UR41, -R20 ;  /* 0x0000002955547c23 */ /* 0x000fc20008010814 */
[----:B------:R-:W-:Y:S01]  /*8570*/  FFMA.FTZ R85, R69, UR41, -R20 ;  /* 0x0000002945557c23 */ /* 0x000fe20008010814 */
[----:B------:R-:W-:Y:S01]  /*8580*/  FMNMX.FTZ R133, R76, R133, !PT ;  /* 0x000000854c857209 */ /* 0x000fe20007810000 */
[----:B------:R-:W-:Y:S01]  /*8590*/  IMAD.U32 R69, RZ, RZ, UR41 ;  /* 0x00000029ff457e24 */ /* 0x000fe2000f8e00ff */
[----:B------:R-:W-:Y:S02]  /*85a0*/  MUFU.EX2 R113, R113 ;  /* 0x0000007100717308 */ /* 0x000fe40000000800 */
[----:B------:R-:W-:-:S04]  /*85b0*/  FMNMX.FTZ R136, R70, R133, !PT ;  /* 0x0000008546887209 */ /* 0x000fc80007810000 */
[----:B------:R-:W-:Y:S02]  /*85c0*/  FMNMX.FTZ R136, R71, R136, !PT ;  /* 0x0000008847887209 */ /* 0x000fe40007810000 */
[----:B------:R-:W-:Y:S03]  /*85d0*/  MUFU.EX2 R3, R85 ;  /* 0x0000005500037308 */ /* 0x000fe60000000800 */
[----:B------:R-:W0:Y:S05]  /*85e0*/  SHFL.BFLY PT, R133, R136, 0x2, 0x1f ;  /* 0x0c401f0088857f89 */ /* 0x000e2a00000e0000 */
[----:B------:R-:W-:Y:S08]  /*85f0*/  MUFU.EX2 R116, R116 ;  /* 0x0000007400747308 */ /* 0x000ff00000000800 */
[----:B------:R-:W-:Y:S08]  /*8600*/  MUFU.EX2 R117, R117 ;  /* 0x0000007500757308 */ /* 0x000ff00000000800 */
[----:B------:R-:W-:Y:S01]  /*8610*/  MUFU.EX2 R88, R88 ;  /* 0x0000005800587308 */ /* 0x000fe20000000800 */
[----:B0-----:R-:W-:-:S05]  /*8620*/  FMNMX.FTZ R133, R136, R133, !PT ;  /* 0x0000008588857209 */ /* 0x001fca0007810000 */
[----:B------:R-:W0:Y:S02]  /*8630*/  SHFL.BFLY PT, R136, R133, 0x1, 0x1f ;  /* 0x0c201f0085887f89 */ /* 0x000e2400000e0000 */
[----:B------:R-:W-:Y:S08]  /*8640*/  MUFU.EX2 R89, R89 ;  /* 0x0000005900597308 */ /* 0x000ff00000000800 */
[----:B------:R-:W-:Y:S08]  /*8650*/  MUFU.EX2 R92, R92 ;  /* 0x0000005c005c7308 */ /* 0x000ff00000000800 */
[----:B------:R-:W-:Y:S01]  /*8660*/  MUFU.EX2 R93, R93 ;  /* 0x0000005d005d7308 */ /* 0x000fe20000000800 */
[----:B0-----:R-:W-:Y:S01]  /*8670*/  FMNMX.FTZ R20, R133, R136, !PT ;  /* 0x0000008885147209 */ /* 0x001fe20007810000 */
[----:B------:R-:W-:-:S06]  /*8680*/  FMUL.FTZ R136, R138, UR41 ;  /* 0x000000298a887c20 */ /* 0x000fcc0008410000 */
[----:B------:R-:W-:Y:S01]  /*8690*/  MUFU.EX2 R96, R96 ;  /* 0x0000006000607308 */ /* 0x000fe20000000800 */
[C---:B------:R-:W-:Y:S01]  /*86a0*/  FSETP.NEU.FTZ.AND P1, PT, R20.reuse, -INF , PT ;  /* 0xff8000001400780b */ /* 0x040fe20003f3d000 */
[----:B------:R-:W-:-:S05]  /*86b0*/  FFMA.FTZ R69, R20, R69, -8 ;  /* 0xc100000014457423 */ /* 0x000fca0000010045 */
[----:B------:R-:W-:Y:S01]  /*86c0*/  FSEL R69, R69, RZ, P1 ;  /* 0x000000ff45457208 */ /* 0x000fe20000800000 */
[----:B------:R-:W0:Y:S04]  /*86d0*/  MUFU.EX2 R136, R136 ;  /* 0x0000008800887308 */ /* 0x000e280000000800 */
[----:B------:R-:W-:-:S01]  /*86e0*/  FFMA.FTZ R138, R15, UR41, -R69 ;  /* 0x000000290f8a7c23 */ /* 0x000fc20008010845 */
[--C-:B------:R-:W-:Y:S01]  /*86f0*/  FFMA.FTZ R15, R123, UR41, -R69.reuse ;  /* 0x000000297b0f7c23 */ /* 0x100fe20008010845 */
[----:B------:R-:W-:-:S01]  /*8700*/  FFMA.FTZ R123, R130, UR41, -R69 ;  /* 0x00000029827b7c23 */ /* 0x000fc20008010845 */
[--C-:B------:R-:W-:Y:S01]  /*8710*/  FFMA.FTZ R130, R131, UR41, -R69.reuse ;  /* 0x0000002983827c23 */ /* 0x100fe20008010845 */
[----:B------:R-:W-:Y:S01]  /*8720*/  FSEL R131, R20, RZ, P1 ;  /* 0x000000ff14837208 */ /* 0x000fe20000800000 */
[--C-:B------:R-:W-:Y:S01]  /*8730*/  FFMA.FTZ R133, R126, UR41, -R69.reuse ;  /* 0x000000297e857c23 */ /* 0x100fe20008010845 */
[----:B------:R-:W-:Y:S01]  /*8740*/  MUFU.EX2 R138, R138 ;  /* 0x0000008a008a7308 */ /* 0x000fe20000000800 */
[----:B------:R-:W-:-:S01]  /*8750*/  FFMA.FTZ R126, R127, UR41, -R69 ;  /* 0x000000297f7e7c23 */ /* 0x000fc20008010845 */
[----:B------:R-:W-:Y:S01]  /*8760*/  FFMA.FTZ R127, R134, UR41, -R69 ;  /* 0x00000029867f7c23 */ /* 0x000fe20008010845 */
[----:B------:R-:W-:-:S01]  /*8770*/  FADD.FTZ R131, -R131, R0 ;  /* 0x0000000083837221 */ /* 0x000fc20000010100 */
[--C-:B------:R-:W-:Y:S01]  /*8780*/  FFMA.FTZ R134, R135, UR41, -R69.reuse ;  /* 0x0000002987867c23 */ /* 0x100fe20008010845 */
[----:B------:R-:W-:-:S01]  /*8790*/  FFMA.FTZ R106, R106, UR41, -R69 ;  /* 0x000000296a6a7c23 */ /* 0x000fc20008010845 */
[----:B------:R-:W-:Y:S01]  /*87a0*/  FFMA.FTZ R107, R107, UR41, -R69 ;  /* 0x000000296b6b7c23 */ /* 0x000fe20008010845 */
[----:B------:R-:W-:Y:S01]  /*87b0*/  FMUL.FTZ R131, R131, UR41 ;  /* 0x0000002983837c20 */ /* 0x000fe20008410000 */
[----:B------:R-:W-:Y:S01]  /*87c0*/  MUFU.EX2 R15, R15 ;  /* 0x0000000f000f7308 */ /* 0x000fe20000000800 */
[----:B0-----:R-:W-:-:S01]  /*87d0*/  FFMA.FTZ R135, R136, R6, R21 ;  /* 0x0000000688877223 */ /* 0x001fc20000010015 */
[--C-:B------:R-:W-:Y:S01]  /*87e0*/  FFMA.FTZ R110, R110, UR41, -R69.reuse ;  /* 0x000000296e6e7c23 */ /* 0x100fe20008010845 */
        /* <DEDUP_REMOVED lines=22> */
[----:B-1----:R-:W-:-:S01]  /*8950*/  FFMA.FTZ R133, R94, UR41, -R69 ;  /* 0x000000295e857c23 */ /* 0x002fc20008010845 */
[----:B0-----:R-:W-:Y:S01]  /*8960*/  FFMA.FTZ R6, R131, R5, R138 ;  /* 0x0000000583067223 */ /* 0x001fe2000001008a */
[----:B------:R-:W-:-:S01]  /*8970*/  FFMA.FTZ R94, R98, UR41, -R69 ;  /* 0x00000029625e7c23 */ /* 0x000fc20008010845 */
[----:B------:R-:W-:Y:S01]  /*8980*/  FFMA.FTZ R98, R102, UR41, -R69 ;  /* 0x0000002966627c23 */ /* 0x000fe20008010845 */
[----:B------:R-:W-:-:S01]  /*8990*/  FADD.FTZ R102, R120, R135 ;  /* 0x0000008778667221 */ /* 0x000fc20000010000 */
[----:B------:R-:W-:Y:S01]  /*89a0*/  FADD.FTZ R6, R15, R6 ;  /* 0x000000060f067221 */ /* 0x000fe20000010000 */
[----:B------:R-:W-:-:S01]  /*89b0*/  FFMA.FTZ R59, R59, UR41, -R69 ;  /* 0x000000293b3b7c23 */ /* 0x000fc20008010845 */
[----:B------:R-:W0:Y:S01]  /*89c0*/  MUFU.EX2 R123, R123 ;  /* 0x0000007b007b7308 */ /* 0x000e220000000800 */
[----:B------:R-:W-:-:S01]  /*89d0*/  FADD.FTZ R5, R121, R102 ;  /* 0x0000006679057221 */ /* 0x000fc20000010000 */
[--C-:B------:R-:W-:Y:S01]  /*89e0*/  FFMA.FTZ R62, R62, UR41, -R69.reuse ;  /* 0x000000293e3e7c23 */ /* 0x100fe20008010845 */
[----:B------:R-:W-:-:S01]  /*89f0*/  FFMA.FTZ R63, R63, UR41, -R69 ;  /* 0x000000293f3f7c23 */ /* 0x000fc20008010845 */
[----:B------:R-:W-:Y:S01]  /*8a00*/  FFMA.FTZ R66, R66, UR41, -R69 ;  /* 0x0000002942427c23 */ /* 0x000fe20008010845 */
[----:B------:R-:W-:-:S01]  /*8a10*/  FADD.FTZ R5, R122, R5 ;  /* 0x000000057a057221 */ /* 0x000fc20000010000 */
[----:B------:R-:W-:-:S02]  /*8a20*/  FFMA.FTZ R70, R70, UR41, -R69 ;  /* 0x0000002946467c23 */ /* 0x000fc40008010845 */
[----:B------:R-:W1:Y:S01]  /*8a30*/  MUFU.EX2 R130, R130 ;  /* 0x0000008200827308 */ /* 0x000e620000000800 */
[----:B------:R-:W-:-:S07]  /*8a40*/  FADD.FTZ R102, R124, R5 ;  /* 0x000000057c667221 */ /* 0x000fce0000010000 */
[----:B------:R-:W4:Y:S08]  /*8a50*/  MUFU.EX2 R127, R127 ;  /* 0x0000007f007f7308 */ /* 0x000f300000000800 */
[----:B------:R2:W-:Y:S08]  /*8a60*/  MUFU.EX2 R0, R133 ;  /* 0x0000008500007308 */ /* 0x0005f00000000800 */
[----:B------:R-:W5:Y:S01]  /*8a70*/  MUFU.EX2 R134, R134 ;  /* 0x0000008600867308 */ /* 0x000f620000000800 */
[----:B--2---:R-:W-:-:S04]  /*8a80*/  FADD.FTZ R133, R85, R6 ;  /* 0x0000000655857221 */ /* 0x004fc80000010000 */
[----:B---3--:R-:W-:Y:S01]  /*8a90*/  FADD.FTZ R6, R126, R133 ;  /* 0x000000857e067221 */ /* 0x008fe20000010000 */
[----:B------:R-:W-:-:S02]  /*8aa0*/  FADD.FTZ R133, R125, R102 ;  /* 0x000000667d857221 */ /* 0x000fc40000010000 */
[----:B------:R-:W2:Y:S01]  /*8ab0*/  MUFU.EX2 R106, R106 ;  /* 0x0000006a006a7308 */ /* 0x000ea20000000800 */
[----:B0-----:R-:W-:-:S01]  /*8ac0*/  FADD.FTZ R5, R123, R6 ;  /* 0x000000067b057221 */ /* 0x001fc20000010000 */
[----:B------:R-:W-:-:S03]  /*8ad0*/  FADD.FTZ R102, R128, R133 ;  /* 0x0000008580667221 */ /* 0x000fc60000010000 */
[----:B-1----:R-:W-:Y:S01]  /*8ae0*/  FADD.FTZ R6, R130, R5 ;  /* 0x0000000582067221 */ /* 0x002fe20000010000 */
[----:B------:R-:W-:-:S02]  /*8af0*/  FADD.FTZ R133, R129, R102 ;  /* 0x0000006681857221 */ /* 0x000fc40000010000 */
[----:B------:R-:W0:Y:S01]  /*8b00*/  MUFU.EX2 R107, R107 ;  /* 0x0000006b006b7308 */ /* 0x000e220000000800 */
[----:B----4-:R-:W-:-:S01]  /*8b10*/  FADD.FTZ R5, R127, R6 ;  /* 0x000000067f057221 */ /* 0x010fc20000010000 */
[----:B------:R-:W-:-:S03]  /*8b20*/  FADD.FTZ R6, R104, R133 ;  /* 0x0000008568067221 */ /* 0x000fc60000010000 */
[----:B-----5:R-:W-:-:S03]  /*8b30*/  FADD.FTZ R5, R134, R5 ;  /* 0x0000000586057221 */ /* 0x020fc60000010000 */
[----:B------:R-:W1:Y:S01]  /*8b40*/  MUFU.EX2 R110, R110 ;  /* 0x0000006e006e7308 */ /* 0x000e620000000800 */
[----:B--2---:R-:W-:-:S01]  /*8b50*/  FADD.FTZ R102, R106, R5 ;  /* 0x000000056a667221 */ /* 0x004fc20000010000 */
[----:B------:R-:W-:-:S04]  /*8b60*/  FADD.FTZ R5, R105, R6 ;  /* 0x0000000669057221 */ /* 0x000fc80000010000 */
[----:B------:R-:W-:Y:S02]  /*8b70*/  FADD.FTZ R6, R108, R5 ;  /* 0x000000056c067221 */ /* 0x000fe40000010000 */
[----:B------:R-:W2:Y:S01]  /*8b80*/  MUFU.EX2 R111, R111 ;  /* 0x0000006f006f7308 */ /* 0x000ea20000000800 */
[----:B0-----:R-:W-:-:S01]  /*8b90*/  FADD.FTZ R133, R107, R102 ;  /* 0x000000666b857221 */ /* 0x001fc20000010000 */
[----:B------:R-:W-:-:S04]  /*8ba0*/  FADD.FTZ R5, R109, R6 ;  /* 0x000000066d057221 */ /* 0x000fc80000010000 */
[----:B------:R-:W-:Y:S02]  /*8bb0*/  FADD.FTZ R6, R112, R5 ;  /* 0x0000000570067221 */ /* 0x000fe40000010000 */
[----:B------:R-:W0:Y:S01]  /*8bc0*/  MUFU.EX2 R114, R114 ;  /* 0x0000007200727308 */ /* 0x000e220000000800 */
        /* <DEDUP_REMOVED lines=16> */
[----:B--2---:R-:W-:-:S07]  /*8cd0*/  FADD.FTZ R102, R118, R133 ;  /* 0x0000008576667221 */ /* 0x004fce0000010000 */
[----:B------:R-:W2:Y:S01]  /*8ce0*/  MUFU.EX2 R91, R91 ;  /* 0x0000005b005b7308 */ /* 0x000ea20000000800 */
[----:B0-----:R-:W-:-:S07]  /*8cf0*/  FADD.FTZ R133, R119, R102 ;  /* 0x0000006677857221 */ /* 0x001fce0000010000 */
[----:B------:R-:W0:Y:S01]  /*8d00*/  MUFU.EX2 R95, R95 ;  /* 0x0000005f005f7308 */ /* 0x000e220000000800 */
[----:B-1----:R-:W-:-:S07]  /*8d10*/  FADD.FTZ R102, R90, R133 ;  /* 0x000000855a667221 */ /* 0x002fce0000010000 */
[----:B------:R-:W1:Y:S01]  /*8d20*/  MUFU.EX2 R94, R94 ;  /* 0x0000005e005e7308 */ /* 0x000e620000000800 */
[----:B--2---:R-:W-:-:S04]  /*8d30*/  FADD.FTZ R133, R91, R102 ;  /* 0x000000665b857221 */ /* 0x004fc80000010000 */
[----:B------:R-:W-:-:S03]  /*8d40*/  FADD.FTZ R102, R0, R133 ;  /* 0x0000008500667221 */ /* 0x000fc60000010000 */
[----:B------:R-:W2:Y:S01]  /*8d50*/  MUFU.EX2 R97, R97 ;  /* 0x0000006100617308 */ /* 0x000ea20000000800 */
[----:B0-----:R-:W-:-:S07]  /*8d60*/  FADD.FTZ R133, R95, R102 ;  /* 0x000000665f857221 */ /* 0x001fce0000010000 */
[----:B------:R-:W0:Y:S01]  /*8d70*/  MUFU.EX2 R99, R99 ;  /* 0x0000006300637308 */ /* 0x000e220000000800 */
[----:B-1----:R-:W-:-:S07]  /*8d80*/  FADD.FTZ R102, R94, R133 ;  /* 0x000000855e667221 */ /* 0x002fce0000010000 */
[----:B------:R-:W1:Y:S01]  /*8d90*/  MUFU.EX2 R100, R100 ;  /* 0x0000006400647308 */ /* 0x000e620000000800 */
[----:B--2---:R-:W-:-:S07]  /*8da0*/  FADD.FTZ R5, R97, R6 ;  /* 0x0000000661057221 */ /* 0x004fce0000010000 */
        /* <DEDUP_REMOVED lines=31> */
[----:B0-----:R-:W-:-:S01]  /*8fa0*/  FADD.FTZ R102, R80, R133 ;  /* 0x0000008550667221 */ /* 0x001fc20000010000 */
[--C-:B------:R-:W-:Y:S01]  /*8fb0*/  FFMA.FTZ R133, R76, UR41, -R69.reuse ;  /* 0x000000294c857c23 */ /* 0x100fe20008010845 */
[----:B------:R-:W-:-:S05]  /*8fc0*/  FFMA.FTZ R69, R71, UR41, -R69 ;  /* 0x0000002947457c23 */ /* 0x000fca0008010845 */
        /* <DEDUP_REMOVED lines=35> */
[----:B0-----:R-:W-:-:S04]  /*9200*/  FADD.FTZ R6, R68, R5 ;  /* 0x0000000544067221 */ /* 0x001fc80000010000 */
[----:B------:R-:W-:Y:S01]  /*9210*/  FADD.FTZ R6, R3, R6 ;  /* 0x0000000603067221 */ /* 0x000fe20000010000 */
[----:B-1----:R-:W-:-:S04]  /*9220*/  FADD.FTZ R76, R70, R71 ;  /* 0x00000047464c7221 */ /* 0x002fc80000010000 */
[----:B--2---:R-:W-:Y:S01]  /*9230*/  FADD.FTZ R5, R69, R76 ;  /* 0x0000004c45057221 */ /* 0x004fe20000010000 */
[----:B------:R-:W-:Y:S06]  /*9240*/  @!P0 BRA `(.L_x_870) ;  /* 0x0000000000048947 */ /* 0x000fec0003800000 */
[----:B------:R-:W-:Y:S01]  /*9250*/  BPT.TRAP 0x1 ;  /* 0x000000040000795c */ /* 0x000fe20000300000 */
.L_x_870:
        /* <DEDUP_REMOVED lines=8> */
[----:B------:R-:W-:Y:S01]  /*92e0*/  FMUL.FTZ R24, R24, R136 ;  /* 0x0000008818187220 */ /* 0x000fe20000410000 */
[----:B------:R-:W-:Y:S01]  /*92f0*/  F2FP.SATFINITE.E4M3.F32.PACK_AB_MERGE_C R3, R3, R68, RZ ;  /* 0x000000440303723e */ /* 0x000fe200048070ff */
[----:B------:R-:W-:Y:S01]  /*9300*/  FMUL.FTZ R25, R25, R136 ;  /* 0x0000008819197220 */ /* 0x000fe20000410000 */
[----:B------:R-:W-:Y:S01]  /*9310*/  F2FP.SATFINITE.E4M3.F32.PACK_AB_MERGE_C R60, R57, R56, R60 ;  /* 0x00000038393c723e */ /* 0x000fe2000480703c */
[----:B------:R-:W-:Y:S01]  /*9320*/  FMUL.FTZ R28, R28, R136 ;  /* 0x000000881c1c7220 */ /* 0x000fe20000410000 */
[----:B------:R-:W-:Y:S01]  /*9330*/  F2FP.SATFINITE.E4M3.F32.PACK_AB_MERGE_C R121, R122, R121, RZ ;  /* 0x000000797a79723e */ /* 0x000fe200048070ff */
[----:B------:R-:W-:Y:S01]  /*9340*/  SYNCS.ARRIVE.TRANS64.RED.A1T0 RZ, [UR6], RZ ;  /* 0x000000ffffff79a7 */ /* 0x000fe20008100406 */
        /* <DEDUP_REMOVED lines=27> */
[----:B------:R-:W-:Y:S01]  /*9500*/  VIADD R4, R4, 0xffffffff ;  /* 0xffffffff04047836 */ /* 0x000fe20000000000 */
[----:B------:R-:W-:Y:S01]  /*9510*/  F2FP.SATFINITE.E4M3.F32.PACK_AB_MERGE_C R69, R69, R70, RZ ;  /* 0x000000464545723e */ /* 0x000fe200048070ff */
        /* <DEDUP_REMOVED lines=35> */
[----:B------:R-:W-:Y:S01]  /*9750*/  F2FP.SATFINITE.E4M3.F32.PACK_AB_MERGE_C R137, R59, R58, R62 ;  /* 0x0000003a3b89723e */ /* 0x000fe2000480703e */
[----:B------:R-:W-:Y:S01]  /*9760*/  IMAD.MOV.U32 R136, RZ, RZ, R60 ;  /* 0x000000ffff887224 */ /* 0x000fe200078e003c */
[----:B------:R-:W-:Y:S01]  /*9770*/  F2FP.SATFINITE.E4M3.F32.PACK_AB_MERGE_C R139, R133, R66, R69 ;  /* 0x00000042858b723e */ /* 0x000fe20004807045 */
[----:B------:R-:W-:Y:S06]  /*9780*/  @P1 BRA `(.L_x_871) ;  /* 0xffffffc0006c1947 */ /* 0x000fec000383ffff */
[----:B------:R-:W-:Y:S01]  /*9790*/  IMAD.MOV.U32 R0, RZ, RZ, R20 ;  /* 0x000000ffff007224 */ /* 0x000fe200078e0014 */
[----:B------:R-:W-:Y:S01]  /*97a0*/  UMOV UR37, UR25 ;  /* 0x0000001900257c82 */ /* 0x000fe20008000000 */
[----:B------:R-:W-:Y:S01]  /*97b0*/  IMAD.MOV.U32 R3, RZ, RZ, R14 ;  /* 0x000000ffff037224 */ /* 0x000fe200078e000e */
[----:B------:R-:W-:-:S06]  /*97c0*/  UMOV UR36, UR24 ;  /* 0x0000001800247c82 */ /* 0x000fcc0008000000 */
.L_x_853:
[----:B------:R-:W0:Y:S01]  /*97d0*/  LDC R10, c[0x0][0x9e4] ;  /* 0x00027900ff0a7b82 */ /* 0x000e220000000800 */
[----:B------:R-:W-:Y:S01]  /*97e0*/  VIADD R11, R22, -UR21 ;  /* 0x80000015160b7c36 */ /* 0x000fe20008000000 */
[----:B------:R-:W-:-:S04]  /*97f0*/  LOP3.LUT R2, R2, 0xffffffef, RZ, 0xc0, !PT ;  /* 0xffffffef02027812 */ /* 0x000fc800078ec0ff */
[----:B------:R-:W-:Y:S02]  /*9800*/  R2UR UR6, R11 ;  /* 0x000000000b0672ca */ /* 0x000fe400000e0000 */
[----:B0-----:R-:W-:-:S13]  /*9810*/  ISETP.GE.AND P1, PT, R10, 0x1, PT ;  /* 0x000000010a00780c */ /* 0x001fda0003f26270 */
[----:B------:R-:W-:Y:S01]  /*9820*/  @P1 LOP3.LUT R2, R2, 0x10, RZ, 0xfc, !PT ;  /* 0x0000001002021812 */ /* 0x000fe200078efcff */
[----:B------:R-:W-:Y:S06]  /*9830*/  @!P1 BRA `(.L_x_872) ;  /* 0x0000000000449947 */ /* 0x000fec0003800000 */
        /* <DEDUP_REMOVED lines=9> */
.L_x_873:
[----:B------:R-:W-:-:S13]  /*98d0*/  ISETP.NE.AND P1, PT, R10, 0x1, PT ;  /* 0x000000010a00780c */ /* 0x000fda0003f25270 */
[----:B------:R-:W0:Y:S02]  /*98e0*/  @P1 LDC.64 R12, c[0x0][0x9e8] ;  /* 0x00027a00ff0c1b82 */ /* 0x000e240000000a00 */
[----:B0-----:R-:W-:-:S05]  /*98f0*/  @P1 IMAD.HI.U32 R12, R22, R12, RZ ;  /* 0x0000000c160c1227 */ /* 0x001fca00078e00ff */
[----:B------:R-:W-:-:S07]  /*9900*/  @P1 SHF.R.U32.HI R22, RZ, R13, R12 ;  /* 0x0000000dff161219 */ /* 0x000fce000001160c */
.L_x_874:
[----:B------:R-:W-:-:S05]  /*9910*/  IMAD R22, R22, R10, RZ ;  /* 0x0000000a16167224 */ /* 0x000fca00078e02ff */
[----:B------:R-:W-:-:S13]  /*9920*/  R2UR UR7, R22 ;  /* 0x00000000160772ca */ /* 0x000fda00000e0000 */
[----:B------:R-:W-:-:S04]  /*9930*/  UISETP.LT.AND UP0, UPT, UR6, UR7, UPT ;  /* 0x000000070600728c */ /* 0x000fc8000bf01270 */
[----:B------:R-:W-:-:S12]  /*9940*/  USEL UR6, UR6, UR7, !UP0 ;  /* 0x0000000706067287 */ /* 0x000fd8000c000000 */
.L_x_872:
        /* <DEDUP_REMOVED lines=12> */
.L_x_885:
[----:B------:R-:W-:-:S04]  /*9a10*/  UIADD3 UR37, UR21, 0x1, URZ ;  /* 0x0000000115257890 */ /* 0x000fc8000fffe03f */
[----:B------:R-:W-:-:S04]  /*9a20*/  UISETP.NE.AND UP0, UPT, UR37, 0x2, UPT ;  /* 0x000000022500788c */ /* 0x000fc8000bf05270 */
[----:B------:R-:W-:Y:S02]  /*9a30*/  USEL UR36, URZ, 0x1, UP0 ;  /* 0x000000013f247887 */ /* 0x000fe40008000000 */
[----:B------:R-:W-:Y:S02]  /*9a40*/  USEL UR37, UR37, URZ, UP0 ;  /* 0x0000003f25257287 */ /* 0x000fe40008000000 */
[----:B------:R-:W-:Y:S01]  /*9a50*/  ULOP3.LUT UR36, UR22, UR36, URZ, 0x3c, !UPT ;  /* 0x0000002416247292 */ /* 0x000fe2000f8e3c3f */
[----:B------:R-:W-:Y:S11]  /*9a60*/  @!P0 BRA `(.L_x_876) ;  /* 0x0000000000048947 */ /* 0x000ff60003800000 */
[----:B------:R-:W-:Y:S01]  /*9a70*/  BPT.TRAP 0x1 ;  /* 0x000000040000795c */ /* 0x000fe20000300000 */
.L_x_876:
[----:B------:R-:W-:Y:S01]  /*9a80*/  ULEA UR6, UR37, UR45, 0x3 ;  /* 0x0000002d25067291 */ /* 0x000fe2000f8e183f */
[----:B------:R-:W-:-:S05]  /*9a90*/  IMAD.U32 R0, RZ, RZ, UR36 ;  /* 0x00000024ff007e24 */ /* 0x000fca000f8e00ff */
[----:B------:R-:W-:-:S04]  /*9aa0*/  SHF.L.U32 R0, R0, 0x1f, RZ ;  /* 0x0000001f00007819 */ /* 0x000fc800000006ff */
[----:B------:R0:W1:Y:S01]  /*9ab0*/  SYNCS.PHASECHK.TRANS64.TRYWAIT P1, [UR6+0x13230], R0 ;  /* 0x01323000ff0075a7 */ /* 0x0000620008020146 */
[----:B------:R-:W-:Y:S05]  /*9ac0*/  @!P0 BRA `(.L_x_877) ;  /* 0x0000000000048947 */ /* 0x000fea0003800000 */
[----:B------:R-:W-:Y:S01]  /*9ad0*/  BPT.TRAP 0x1 ;  /* 0x000000040000795c */ /* 0x000fe20000300000 */
.L_x_877:
[----:B-1----:R-:W-:Y:S05]  /*9ae0*/  @P1 BRA `(.L_x_878) ;  /* 0x0000000000081947 */ /* 0x002fea0003800000 */
[----:B------:R-:W1:Y:S02]  /*9af0*/  SYNCS.PHASECHK.TRANS64.TRYWAIT P1, [UR6+0x13230], R0 ;  /* 0x01323000ff0075a7 */ /* 0x000e640008020146 */
[----:B-1----:R-:W-:Y:S05]  /*9b00*/  @!P1 BRA `(.L_x_879) ;  /* 0x000000cc00b49947 */ /* 0x002fea0003800000 */
.L_x_878:
        /* <DEDUP_REMOVED lines=64> */
.L_x_880:
[----:B------:R-:W-:Y:S01]  /*9f10*/  ULEA UR11, UR21, UR45, 0x3 ;  /* 0x0000002d150b7291 */ /* 0x000fe2000f8e183f */
[----:B01----:R-:W-:-:S05]  /*9f20*/  IMAD.U32 R0, RZ, RZ, UR22 ;  /* 0x00000016ff007e24 */ /* 0x003fca000f8e00ff */
[----:B------:R-:W-:-:S04]  /*9f30*/  SHF.L.U32 R0, R0, 0x1f, RZ ;  /* 0x0000001f00007819 */ /* 0x000fc800000006ff */
[----:B------:R0:W1:Y:S01]  /*9f40*/  SYNCS.PHASECHK.TRANS64.TRYWAIT P1, [UR11+0x13250], R0 ;  /* 0x01325000ff0075a7 */ /* 0x000062000802014b */
[----:B------:R-:W-:Y:S05]  /*9f50*/  @!P0 BRA `(.L_x_881) ;  /* 0x0000000000048947 */ /* 0x000fea0003800000 */
[----:B------:R-:W-:Y:S01]  /*9f60*/  BPT.TRAP 0x1 ;  /* 0x000000040000795c */ /* 0x000fe20000300000 */
.L_x_881:
[----:B-1----:R-:W-:Y:S05]  /*9f70*/  @P1 BRA `(.L_x_882) ;  /* 0x0000000000081947 */ /* 0x002fea0003800000 */
[----:B------:R-:W1:Y:S02]  /*9f80*/  SYNCS.PHASECHK.TRANS64.TRYWAIT P1, [UR11+0x13250], R0 ;  /* 0x01325000ff0075a7 */ /* 0x000e64000802014b */
[----:B-1----:R-:W-:Y:S05]  /*9f90*/  @!P1 BRA `(.L_x_883) ;  /* 0x000000c800a89947 */ /* 0x002fea0003800000 */
.L_x_882:
[----:B01----:R-:W-:Y:S01]  /*9fa0*/  FMNMX.FTZ R0, R120, R11, !PT ;  /* 0x0000000b78007209 */ /* 0x003fe20007810000 */
        /* <DEDUP_REMOVED lines=96> */
[----:B0-----:R-:W-:Y:S01]  /*a5b0*/  LOP3.LUT P1, RZ, R155, 0x7f, RZ, 0xc0, !PT ;  /* 0x0000007f9bff7812 */ /* 0x001fe2000782c0ff */
[----:B------:R-:W0:Y:S04]  /*a5c0*/  SHFL.BFLY PT, R3, R14, 0x2, 0x1f ;  /* 0x0c401f000e037f89 */ /* 0x000e2800000e0000 */
[----:B------:R-:W1:Y:S01]  /*a5d0*/  SHFL.BFLY PT, R21, R12, 0x2, 0x1f ;  /* 0x0c401f000c157f89 */ /* 0x000e6200000e0000 */
[----:B0-----:R-:W-:Y:S01]  /*a5e0*/  FMNMX.FTZ R15, R14, R3, !PT ;  /* 0x000000030e0f7209 */ /* 0x001fe20007810000 */
[----:B------:R-:W-:Y:S01]  /*a5f0*/  IMAD.U32 R14, RZ, RZ, UR41 ;  /* 0x00000029ff0e7e24 */ /* 0x000fe2000f8e00ff */
[----:B-1----:R-:W-:-:S03]  /*a600*/  FMNMX.FTZ R21, R12, R21, !PT ;  /* 0x000000150c157209 */ /* 0x002fc60007810000 */
[----:B------:R-:W0:Y:S01]  /*a610*/  SHFL.BFLY PT, R0, R15, 0x1, 0x1f ;  /* 0x0c201f000f007f89 */ /* 0x000e2200000e0000 */
[----:B------:R-:W-:Y:S02]  /*a620*/  WARPGROUP.DEPBAR.LE gsb0, 0x0 ;  /* 0x00008000000079c5 */ /* 0x000fe40000010000 */
[----:B------:R-:W-:Y:S01]  /*a630*/  WARPGROUP.ARRIVE ;  /* 0x00000000000079c5 */ /* 0x000fe20000000000 */
[----:B------:R-:W1:Y:S05]  /*a640*/  SHFL.BFLY PT, R20, R21, 0x1, 0x1f ;  /* 0x0c201f0015147f89 */ /* 0x000e6a00000e0000 */
[----:B------:R-:W-:Y:S01]  /*a650*/  QGMMA.64x64x32.F32.E4M3.E4M3 R24, R144, gdesc[UR4], R24, gsb0 ;  /* 0x00e0000490187df3 */ /* 0x000fe20008000818 */
[----:B------:R-:W-:Y:S01]  /*a660*/  UIADD3 UR6, UR10, 0x180, URZ ;  /* 0x000001800a067890 */ /* 0x000fe2000fffe03f */
[----:B------:R-:W-:Y:S01]  /*a670*/  UMOV UR7, 0xc0000010 ;  /* 0xc000001000077882 */ /* 0x000fe20000000000 */
[----:B0-----:R-:W-:-:S02]  /*a680*/  FMNMX.FTZ R3, R15, R0, !PT ;  /* 0x000000000f037209 */ /* 0x001fc40007810000 */
[----:B-1----:R-:W-:-:S03]  /*a690*/  FMNMX.FTZ R0, R21, R20, !PT ;  /* 0x0000001415007209 */ /* 0x002fc60007810000 */
        /* <DEDUP_REMOVED lines=53> */
[----:B------:R-:W0:Y:S01]  /*a9f0*/  MUFU.EX2 R14, R14 ;  /* 0x0000000e000e7308 */ /* 0x000e220000000800 */
        /* <DEDUP_REMOVED lines=15> */
[----:B------:R-:W1:Y:S01]  /*aaf0*/  MUFU.EX2 R129, R129 ;  /* 0x0000008100817308 */ /* 0x000e620000000800 */
        /* <DEDUP_REMOVED lines=8> */
[----:B------:R-:W-:Y:S01]  /*ab80*/  UIADD3 UR6, UR10, 0x200, URZ ;  /* 0x000002000a067890 */ /* 0x000fe2000fffe03f */
[--C-:B------:R-:W-:Y:S01]  /*ab90*/  FFMA.FTZ R102, R102, UR41, -R69.reuse ;  /* 0x0000002966667c23 */ /* 0x100fe20008010845 */
[----:B------:R-:W-:-:S01]  /*aba0*/  FFMA.FTZ R103, R103, UR41, -R69 ;  /* 0x0000002967677c23 */ /* 0x000fc20008010845 */
[----:B------:R-:W-:Y:S01]  /*abb0*/  UMOV UR7, 0xc0000010 ;  /* 0xc000001000077882 */ /* 0x000fe20000000000 */
        /* <DEDUP_REMOVED lines=21> */
[----:B------:R-:W-:-:S06]  /*ad10*/  FFMA.FTZ R69, R71, UR41, -R69 ;  /* 0x0000002947457c23 */ /* 0x000fcc0008010845 */
[----:B------:R-:W2:Y:S01]  /*ad20*/  MUFU.EX2 R21, R21 ;  /* 0x0000001500157308 */ /* 0x000ea20000000800 */
[----:B-1----:R-:W-:-:S07]  /*ad30*/  FADD.FTZ R130, R20, R133 ;  /* 0x0000008514827221 */ /* 0x002fce0000010000 */
[----:B------:R-:W1:Y:S01]  /*ad40*/  MUFU.EX2 R124, R124 ;  /* 0x0000007c007c7308 */ /* 0x000e620000000800 */
[----:B0-----:R-:W-:-:S07]  /*ad50*/  FADD.FTZ R5, R123, R6 ;  /* 0x000000067b057221 */ /* 0x001fce0000010000 */
[----:B------:R-:W0:Y:S01]  /*ad60*/  MUFU.EX2 R22, R22 ;  /* 0x0000001600167308 */ /* 0x000e220000000800 */
[----:B--2---:R-:W-:-:S07]  /*ad70*/  FADD.FTZ R133, R21, R130 ;  /* 0x0000008215857221 */ /* 0x004fce0000010000 */
[----:B------:R-:W2:Y:S01]  /*ad80*/  MUFU.EX2 R126, R126 ;  /* 0x0000007e007e7308 */ /* 0x000ea20000000800 */
[----:B-1----:R-:W-:-:S01]  /*ad90*/  FADD.FTZ R5, R124, R5 ;  /* 0x000000057c057221 */ /* 0x002fc20000010000 */
[----:B------:R-:W-:-:S06]  /*ada0*/  WARPGROUP.DEPBAR.LE gsb0, 0x0 ;  /* 0x00008000000079c5 */ /* 0x000fcc0000010000 */
[----:B------:R-:W1:Y:S01]  /*adb0*/  MUFU.EX2 R121, R121 ;  /* 0x0000007900797308 */ /* 0x000e620000000800 */
[----:B0-----:R-:W-:-:S01]  /*adc0*/  FADD.FTZ R6, R22, R133 ;  /* 0x0000008516067221 */ /* 0x001fc20000010000 */
[----:B------:R-:W-:-:S06]  /*add0*/  WARPGROUP.ARRIVE ;  /* 0x00000000000079c5 */ /* 0x000fcc0000000000 */
[----:B------:R-:W0:Y:S01]  /*ade0*/  MUFU.EX2 R127, R127 ;  /* 0x0000007f007f7308 */ /* 0x000e220000000800 */
[----:B--2---:R-:W-:-:S01]  /*adf0*/  FADD.FTZ R130, R126, R5 ;  /* 0x000000057e827221 */ /* 0x004fc20000010000 */
[----:B------:R-:W-:Y:S06]  /*ae00*/  QGMMA.64x64x32.F32.E4M3.E4M3 R24, R136, gdesc[UR4], R24, gsb0 ;  /* 0x00e0000488187df3 */ /* 0x000fec0008000818 */
        /* <DEDUP_REMOVED lines=103> */
[----:B------:R-:W-:-:S05]  /*b480*/  IMAD.U32 R5, RZ, RZ, UR37 ;  /* 0x00000025ff057e24 */ /* 0x000fca000f8e00ff */
[----:B------:R-:W-:Y:S01]  /*b490*/  @!P1 LEA R5, R5, UR45, 0x3 ;  /* 0x0000002d05059c11 */ /* 0x000fe2000f8e18ff */
[----:B------:R-:W2:Y:S01]  /*b4a0*/  MUFU.EX2 R87, R87 ;  /* 0x0000005700577308 */ /* 0x000ea20000000800 */
[----:B-1----:R-:W-:-:S03]  /*b4b0*/  FADD.FTZ R130, R86, R133 ;  /* 0x0000008556827221 */ /* 0x002fc60000010000 */
[----:B------:R-:W-:-:S04]  /*b4c0*/  @!P1 VIADD R5, R5, 0x13240 ;  /* 0x0001324005059836 */ /* 0x000fc80000000000 */
[----:B------:R-:W1:Y:S01]  /*b4d0*/  MUFU.EX2 R56, R56 ;  /* 0x0000003800387308 */ /* 0x000e620000000800 */
[----:B0-----:R-:W-:-:S01]  /*b4e0*/  FADD.FTZ R133, R85, R6 ;  /* 0x0000000655857221 */ /* 0x001fc20000010000 */
[----:B------:R-:W-:-:S04]  /*b4f0*/  @!P1 PRMT R5, RZ, 0x654, R5 ;  /* 0x00000654ff059816 */ /* 0x000fc80000000005 */
[----:B------:R0:W-:Y:S02]  /*b500*/  @!P1 SYNCS.ARRIVE.TRANS64.RED.A1T0 RZ, [R5+URZ], RZ ;  /* 0x000000ff05ff99a7 */ /* 0x0001e4000810043f */
        /* <DEDUP_REMOVED lines=10> */
[----:B------:R-:W0:Y:S01]  /*b5b0*/  MUFU.EX2 R61, R61 ;  /* 0x0000003d003d7308 */ /* 0x000e220000000800 */
[----:B---3--:R-:W-:-:S07]  /*b5c0*/  FADD.FTZ R6, R60, R133 ;  /* 0x000000853c067221 */ /* 0x008fce0000010000 */
        /* <DEDUP_REMOVED lines=17> */
[----:B-1----:R-:W-:-:S01]  /*b6e0*/  FADD.FTZ R130, R70, R71 ;  /* 0x0000004746827221 */ /* 0x002fc20000010000 */
[----:B--2---:R-:W-:-:S03]  /*b6f0*/  FADD.FTZ R6, R13, R6 ;  /* 0x000000060d067221 */ /* 0x004fc60000010000 */
[----:B0-----:R-:W-:Y:S01]  /*b700*/  FADD.FTZ R5, R69, R130 ;  /* 0x0000008245057221 */ /* 0x001fe20000010000 */
[----:B------:R-:W-:Y:S06]  /*b710*/  @!P0 BRA `(.L_x_884) ;  /* 0x0000000000048947 */ /* 0x000fec0003800000 */
[----:B------:R-:W-:Y:S01]  /*b720*/  BPT.TRAP 0x1 ;  /* 0x000000040000795c */ /* 0x000fe20000300000 */
.L_x_884:
        /* <DEDUP_REMOVED lines=82> */
.L_x_875:
[----:B------:R-:W-:-:S13]  /*bc50*/  ISETP.GE.AND P1, PT, R4, UR43, PT ;  /* 0x0000002b04007c0c */ /* 0x000fda000bf26270 */
[----:B------:R-:W-:Y:S05]  /*bc60*/  @!P1 BRA `(.L_x_886) ;  /* 0x0000003c00c49947 */ /* 0x000fea0003800000 */
[----:B------:R-:W-:Y:S01]  /*bc70*/  IMAD.IADD R14, R18, 0x1, -R19 ;  /* 0x00000001120e7824 */ /* 0x000fe200078e0a13 */
[----:B------:R-:W-:Y:S01]  /*bc80*/  UMOV UR25, UR36 ;  /* 0x0000002400197c82 */ /* 0x000fe20008000000 */
[----:B------:R-:W-:Y:S01]  /*bc90*/  IMAD.MOV.U32 R11, RZ, RZ, R0 ;  /* 0x000000ffff0b7224 */ /* 0x000fe200078e0000 */
[----:B------:R-:W-:Y:S01]  /*bca0*/  UMOV UR24, UR37 ;  /* 0x0000002500187c82 */ /* 0x000fe20008000000 */
[C---:B------:R-:W-:Y:S01]  /*bcb0*/  IMAD.IADD R13, R14.reuse, 0x1, R8 ;  /* 0x000000010e0d7824 */ /* 0x040fe200078e0208 */
[----:B------:R-:W-:Y:S01]  /*bcc0*/  ULDC UR20, c[0x0][0x9e4] ;  /* 0x0002790000147ab9 */ /* 0x000fe20000000800 */
[----:B------:R-:W-:Y:S01]  /*bcd0*/  IMAD.IADD R14, R14, 0x1, R7 ;  /* 0x000000010e0e7824 */ /* 0x000fe200078e0207 */
[----:B------:R-:W-:Y:S01]  /*bce0*/  ULDC UR22, c[0x0][0x9dc] ;  /* 0x0002770000167ab9 */ /* 0x000fe20000000800 */
[----:B------:R-:W-:Y:S01]  /*bcf0*/  IMAD.MOV.U32 R12, RZ, RZ, R3 ;  /* 0x000000ffff0c7224 */ /* 0x000fe200078e0003 */
[----:B------:R-:W-:Y:S01]  /*bd00*/  LOP3.LUT R15, RZ, R13, RZ, 0x33, !PT ;  /* 0x0000000dff0f7212 */ /* 0x000fe200078e33ff */
[----:B------:R-:W-:Y:S01]  /*bd10*/  ULDC UR21, c[0x0][0x9e0] ;  /* 0x0002780000157ab9 */ /* 0x000fe20000000800 */
[----:B------:R-:W-:-:S07]  /*bd20*/  LOP3.LUT R20, RZ, R14, RZ, 0x33, !PT ;  /* 0x0000000eff147212 */ /* 0x000fce00078e33ff */
.L_x_904:
[----:B------:R-:W-:-:S04]  /*bd30*/  UISETP.NE.AND UP0, UPT, UR24, 0x1, UPT ;  /* 0x000000011800788c */ /* 0x000fc8000bf05270 */
[----:B------:R-:W-:-:S04]  /*bd40*/  USEL UR36, URZ, 0x1, UP0 ;  /* 0x000000013f247887 */ /* 0x000fc80008000000 */
[----:B------:R-:W-:Y:S01]  /*bd50*/  ULOP3.LUT UR36, UR25, UR36, URZ, 0x3c, !UPT ;  /* 0x0000002419247292 */ /* 0x000fe2000f8e3c3f */
[----:B------:R-:W-:Y:S11]  /*bd60*/  @!P0 BRA `(.L_x_887) ;  /* 0x0000000000048947 */ /* 0x000ff60003800000 */
[----:B------:R-:W-:Y:S01]  /*bd70*/  BPT.TRAP 0x1 ;  /* 0x000000040000795c */ /* 0x000fe20000300000 */
.L_x_887:
[----:B------:R-:W-:Y:S01]  /*bd80*/  UIADD3 UR37, UR24, 0x1, URZ ;  /* 0x0000000118257890 */ /* 0x000fe2000fffe03f */
[----:B------:R-:W-:-:S03]  /*bd90*/  IMAD.U32 R0, RZ, RZ, UR36 ;  /* 0x00000024ff007e24 */ /* 0x000fc6000f8e00ff */
[----:B------:R-:W-:Y:S02]  /*bda0*/  UISETP.NE.AND UP0, UPT, UR37, 0x2, UPT ;  /* 0x000000022500788c */ /* 0x000fe4000bf05270 */
[----:B------:R-:W-:Y:S02]  /*bdb0*/  SHF.L.U32 R0, R0, 0x1f, RZ ;  /* 0x0000001f00007819 */ /* 0x000fe400000006ff */
[----:B------:R-:W-:-:S04]  /*bdc0*/  USEL UR37, UR37, URZ, UP0 ;  /* 0x0000003f25257287 */ /* 0x000fc80008000000 */
[----:B------:R-:W-:-:S09]  /*bdd0*/  ULEA UR23, UR37, UR45, 0x3 ;  /* 0x0000002d25177291 */ /* 0x000fd2000f8e183f */
[----:B------:R0:W1:Y:S01]  /*bde0*/  SYNCS.PHASECHK.TRANS64.TRYWAIT P1, [UR23+0x13230], R0 ;  /* 0x01323000ff0075a7 */ /* 0x0000620008020157 */
[----:B------:R-:W-:Y:S05]  /*bdf0*/  @!P0 BRA `(.L_x_888) ;  /* 0x0000000000048947 */ /* 0x000fea0003800000 */
[----:B------:R-:W-:Y:S01]  /*be00*/  BPT.TRAP 0x1 ;  /* 0x000000040000795c */ /* 0x000fe20000300000 */
.L_x_888:
[----:B-1----:R-:W-:Y:S05]  /*be10*/  @P1 BRA `(.L_x_889) ;  /* 0x0000000000081947 */ /* 0x002fea0003800000 */
[----:B------:R-:W1:Y:S02]  /*be20*/  SYNCS.PHASECHK.TRANS64.TRYWAIT P1, [UR23+0x13230], R0 ;  /* 0x01323000ff0075a7 */ /* 0x000e640008020157 */
[----:B-1----:R-:W-:Y:S05]  /*be30*/  @!P1 BRA `(.L_x_890) ;  /* 0x000000ac00189947 */ /* 0x002fea0003800000 */
.L_x_889:
        /* <DEDUP_REMOVED lines=64> */
.L_x_891:
[----:B------:R-:W-:Y:S01]  /*c240*/  ULEA UR11, UR24, UR45, 0x3 ;  /* 0x0000002d180b7291 */ /* 0x000fe2000f8e183f */
[----:B01----:R-:W-:-:S05]  /*c250*/  IMAD.U32 R0, RZ, RZ, UR25 ;  /* 0x00000019ff007e24 */ /* 0x003fca000f8e00ff */
[----:B------:R-:W-:-:S04]  /*c260*/  SHF.L.U32 R0, R0, 0x1f, RZ ;  /* 0x0000001f00007819 */ /* 0x000fc800000006ff */
[----:B------:R0:W1:Y:S01]  /*c270*/  SYNCS.PHASECHK.TRANS64.TRYWAIT P1, [UR11+0x13250], R0 ;  /* 0x01325000ff0075a7 */ /* 0x000062000802014b */
[----:B------:R-:W-:Y:S05]  /*c280*/  @!P0 BRA `(.L_x_892) ;  /* 0x0000000000048947 */ /* 0x000fea0003800000 */
[----:B------:R-:W-:Y:S01]  /*c290*/  BPT.TRAP 0x1 ;  /* 0x000000040000795c */ /* 0x000fe20000300000 */
.L_x_892:
[----:B-1----:R-:W-:Y:S05]  /*c2a0*/  @P1 BRA `(.L_x_893) ;  /* 0x0000000000081947 */ /* 0x002fea0003800000 */
[----:B------:R-:W1:Y:S02]  /*c2b0*/  SYNCS.PHASECHK.TRANS64.TRYWAIT P1, [UR11+0x13250], R0 ;  /* 0x01325000ff0075a7 */ /* 0x000e64000802014b */
[----:B-1----:R-:W-:Y:S05]  /*c2c0*/  @!P1 BRA `(.L_x_894) ;  /* 0x000000a8000c9947 */ /* 0x002fea0003800000 */
.L_x_893:
        /* <DEDUP_REMOVED lines=39> */
[----:B------:R-:W-:Y:S01]  /*c540*/  IADD3 R22, R139, 0x1, R18 ;  /* 0x000000018b167810 */ /* 0x000fe20007ffe012 */
[----:B0-----:R-:W-:-:S04]  /*c550*/  IMAD R0, R17, -0x2, R139 ;  /* 0xfffffffe11007824 */ /* 0x001fc800078e028b */
[----:B------:R-:W-:-:S04]  /*c560*/  IMAD.IADD R22, R22, 0x1, -R19 ;  /* 0x0000000116167824 */ /* 0x000fc800078e0a13 */
[----:B------:R-:W-:-:S04]  /*c570*/  IMAD R22, R17, -0x2, R22 ;  /* 0xfffffffe11167824 */ /* 0x000fc800078e0216 */
[C---:B------:R-:W-:Y:S02]  /*c580*/  VIADD R138, R22.reuse, UR21 ;  /* 0x00000015168a7c36 */ /* 0x040fe40008000000 */
[----:B------:R-:W-:Y:S02]  /*c590*/  VIADD R22, R22, UR6 ;  /* 0x0000000616167c36 */ /* 0x000fe40008000000 */
[C---:B------:R-:W-:Y:S02]  /*c5a0*/  IMAD.IADD R21, R8.reuse, 0x1, R138 ;  /* 0x0000000108157824 */ /* 0x040fe400078e028a */
[----:B------:R-:W-:Y:S01]  /*c5b0*/  IMAD.IADD R3, R8, 0x1, R22 ;  /* 0x0000000108037824 */ /* 0x000fe200078e0216 */
[----:B------:R-:W-:Y:S06]  /*c5c0*/  @!P1 BRA `(.L_x_895) ;  /* 0x0000000000549947 */ /* 0x000fec0003800000 */
        /* <DEDUP_REMOVED lines=11> */
.L_x_897:
[----:B------:R-:W-:Y:S02]  /*c680*/  IMAD.U32 R142, RZ, RZ, UR20 ;  /* 0x00000014ff8e7e24 */ /* 0x000fe4000f8e00ff */
[----:B------:R-:W-:-:S03]  /*c690*/  IMAD.MOV.U32 R141, RZ, RZ, R13 ;  /* 0x000000ffff8d7224 */ /* 0x000fc600078e000d */
[----:B------:R-:W-:-:S13]  /*c6a0*/  ISETP.NE.AND P1, PT, R142, 0x1, PT ;  /* 0x000000018e00780c */ /* 0x000fda0003f25270 */
[----:B------:R-:W0:Y:S02]  /*c6b0*/  @P1 LDC.64 R136, c[0x0][0x9e8] ;  /* 0x00027a00ff881b82 */ /* 0x000e240000000a00 */
[----:B0-----:R-:W-:-:S05]  /*c6c0*/  @P1 IMAD.HI.U32 R136, R13, R136, RZ ;  /* 0x000000880d881227 */ /* 0x001fca00078e00ff */
[----:B------:R-:W-:-:S07]  /*c6d0*/  @P1 SHF.R.U32.HI R141, RZ, R137, R136 ;  /* 0x00000089ff8d1219 */ /* 0x000fce0000011688 */
.L_x_898:
[----:B------:R-:W-:Y:S05]  /*c6e0*/  BSYNC B0 ;  /* 0x0000000000007941 */ /* 0x000fea0003800000 */
.L_x_896:
[----:B------:R-:W-:-:S05]  /*c6f0*/  IMAD R136, R141, R142, R0 ;  /* 0x0000008e8d887224 */ /* 0x000fca00078e0200 */
[----:B------:R-:W-:Y:S02]  /*c700*/  VIADDMNMX R21, R136, R142, R21, PT ;  /* 0x0000008e88157246 */ /* 0x000fe40003800115 */
[----:B------:R-:W-:-:S07]  /*c710*/  VIMNMX R3, R3, R136, !PT ;  /* 0x0000008803037248 */ /* 0x000fce0007fe0100 */
.L_x_895:
        /* <DEDUP_REMOVED lines=25> */
[----:B------:R-:W-:Y:S02]  /*c8b0*/  ISETP.GE.AND P2, PT, R139, 0x12, PT ;  /* 0x000000128b00780c */ /* 0x000fe40003f46270 */
        /* <DEDUP_REMOVED lines=211> */
[----:B------:R-:W-:Y:S02]  /*d5f0*/  IMAD.U32 R21, RZ, RZ, UR20 ;  /* 0x00000014ff157e24 */ /* 0x000fe4000f8e00ff */
[----:B------:R-:W-:-:S03]  /*d600*/  IMAD.MOV.U32 R3, RZ, RZ, R20 ;  /* 0x000000ffff037224 */ /* 0x000fc600078e0014 */
[----:B------:R-:W-:-:S13]  /*d610*/  ISETP.NE.AND P6, PT, R21, 0x1, PT ;  /* 0x000000011500780c */ /* 0x000fda0003fc5270 */
[----:B------:R-:W0:Y:S02]  /*d620*/  @P6 LDC.64 R56, c[0x0][0x9e8] ;  /* 0x00027a00ff386b82 */ /* 0x000e240000000a00 */
[----:B0-----:R-:W-:-:S05]  /*d630*/  @P6 IMAD.HI.U32 R56, R20, R56, RZ ;  /* 0x0000003814386227 */ /* 0x001fca00078e00ff */
[----:B------:R-:W-:-:S04]  /*d640*/  @P6 SHF.R.U32.HI R3, RZ, R57, R56 ;  /* 0x00000039ff036219 */ /* 0x000fc80000011638 */
[----:B------:R-:W-:Y:S01]  /*d650*/  LOP3.LUT R3, RZ, R3, RZ, 0x33, !PT ;  /* 0x00000003ff037212 */ /* 0x000fe200078e33ff */
[----:B------:R-:W-:Y:S06]  /*d660*/  BRA `(.L_x_902) ;  /* 0x0000000000187947 */ /* 0x000fec0003800000 */
.L_x_901:
[----:B------:R-:W-:Y:S02]  /*d670*/  IMAD.U32 R21, RZ, RZ, UR20 ;  /* 0x00000014ff157e24 */ /* 0x000fe4000f8e00ff */
[----:B------:R-:W-:-:S03]  /*d680*/  IMAD.MOV.U32 R3, RZ, RZ, R14 ;  /* 0x000000ffff037224 */ /* 0x000fc600078e000e */
[----:B------:R-:W-:-:S13]  /*d690*/  ISETP.NE.AND P6, PT, R21, 0x1, PT ;  /* 0x000000011500780c */ /* 0x000fda0003fc5270 */
[----:B------:R-:W0:Y:S02]  /*d6a0*/  @P6 LDC.64 R56, c[0x0][0x9e8] ;  /* 0x00027a00ff386b82 */ /* 0x000e240000000a00 */
[----:B0-----:R-:W-:-:S05]  /*d6b0*/  @P6 IMAD.HI.U32 R56, R14, R56, RZ ;  /* 0x000000380e386227 */ /* 0x001fca00078e00ff */
[----:B------:R-:W-:-:S07]  /*d6c0*/  @P6 SHF.R.U32.HI R3, RZ, R57, R56 ;  /* 0x00000039ff036219 */ /* 0x000fce0000011638 */
.L_x_902:
[----:B------:R-:W-:Y:S05]  /*d6d0*/  BSYNC B0 ;  /* 0x0000000000007941 */ /* 0x000fea0003800000 */
.L_x_900:
[----:B------:R-:W-:-:S05]  /*d6e0*/  IMAD R3, R3, R21, R0 ;  /* 0x0000001503037224 */ /* 0x000fca00078e0200 */
[----:B------:R-:W-:Y:S02]  /*d6f0*/  VIADDMNMX R138, R3, R21, R138, PT ;  /* 0x00000015038a7246 */ /* 0x000fe4000380018a */
[----:B------:R-:W-:-:S07]  /*d700*/  VIMNMX R22, R22, R3, !PT ;  /* 0x0000000316167248 */ /* 0x000fce0007fe0100 */
.L_x_899:
        /* <DEDUP_REMOVED lines=114> */
[----:B0-----:R-:W-:Y:S01]  /*de30*/  FMNMX.FTZ R56, R21, R0, !PT ;  /* 0x0000000015387209 */ /* 0x001fe20007810000 */
[----:B------:R-:W-:Y:S01]  /*de40*/  IMAD.U32 R0, RZ, RZ, UR41 ;  /* 0x00000029ff007e24 */ /* 0x000fe2000f8e00ff */
[----:B------:R-:W-:-:S02]  /*de50*/  FSEL R74, R74, -INF , !P1 ;  /* 0xff8000004a4a7808 */ /* 0x000fc40004800000 */
[----:B------:R-:W-:Y:S01]  /*de60*/  LOP3.LUT P1, RZ, R16, 0x800, RZ, 0xc0, !PT ;  /* 0x0000080010ff7812 */ /* 0x000fe2000782c0ff */
[----:B------:R-:W0:Y:S01]  /*de70*/  SHFL.BFLY PT, R3, R56, 0x1, 0x1f ;  /* 0x0c201f0038037f89 */ /* 0x000e2200000e0000 */
        /* <DEDUP_REMOVED lines=14> */
[----:B0-----:R-:W-:Y:S02]  /*df60*/  FMNMX.FTZ R3, R56, R3, !PT ;  /* 0x0000000338037209 */ /* 0x001fe40007810000 */
        /* <DEDUP_REMOVED lines=67> */
[----:B------:R-:W-:-:S05]  /*e3a0*/  FSEL R0, R0, RZ, P1 ;  /* 0x000000ff00007208 */ /* 0x000fca0000800000 */
        /* <DEDUP_REMOVED lines=48> */
[----:B------:R-:W-:Y:S01]  /*e6b0*/  FFMA.FTZ R68, R68, UR41, -R0 ;  /* 0x0000002944447c23 */ /* 0x000fe20008010800 */
[----:B------:R-:W-:Y:S01]  /*e6c0*/  MUFU.EX2 R21, R21 ;  /* 0x0000001500157308 */ /* 0x000fe20000000800 */
[----:B------:R-:W-:-:S04]  /*e6d0*/  FMNMX.FTZ R132, R114, R129, !PT ;  /* 0x0000008172847209 */ /* 0x000fc80007810000 */
[----:B------:R-:W-:-:S03]  /*e6e0*/  FMNMX.FTZ R129, R115, R132, !PT ;  /* 0x0000008473817209 */ /* 0x000fc60007810000 */
        /* <DEDUP_REMOVED lines=32> */
[----:B------:R-:W-:Y:S01]  /*e8f0*/  FMNMX.FTZ R129, R63, R132, !PT ;  /* 0x000000843f817209 */ /* 0x000fe20007810000 */
[----:B------:R-:W-:-:S02]  /*e900*/  FFMA.FTZ R132, R77, UR41, -R0 ;  /* 0x000000294d847c23 */ /* 0x000fc40008010800 */
[----:B------:R-:W-:Y:S01]  /*e910*/  MUFU.EX2 R112, R112 ;  /* 0x0000007000707308 */ /* 0x000fe20000000800 */
[----:B------:R-:W-:-:S04]  /*e920*/  FMNMX.FTZ R76, R66, R129, !PT ;  /* 0x00000081424c7209 */ /* 0x000fc80007810000 */
[----:B------:R-:W-:Y:S02]  /*e930*/  FMNMX.FTZ R77, R67, R76, !PT ;  /* 0x0000004c434d7209 */ /* 0x000fe40007810000 */
[----:B------:R-:W-:Y:S01]  /*e940*/  FSEL R76, R71, -INF , !P2 ;  /* 0xff800000474c7808 */ /* 0x000fe20005000000 */
[----:B------:R-:W-:Y:S01]  /*e950*/  MUFU.EX2 R113, R113 ;  /* 0x0000007100717308 */ /* 0x000fe20000000800 */
[----:B------:R-:W-:-:S04]  /*e960*/  FMNMX.FTZ R77, R70, R77, !PT ;  /* 0x0000004d464d7209 */ /* 0x000fc80007810000 */
[----:B------:R-:W-:-:S03]  /*e970*/  FMNMX.FTZ R129, R76, R77, !PT ;  /* 0x0000004d4c817209 */ /* 0x000fc60007810000 */
[----:B------:R0:W-:Y:S02]  /*e980*/  MUFU.EX2 R71, R132 ;  /* 0x0000008400477308 */ /* 0x0001e40000000800 */
[----:B------:R-:W1:Y:S06]  /*e990*/  SHFL.BFLY PT, R138, R129, 0x2, 0x1f ;  /* 0x0c401f00818a7f89 */ /* 0x000e6c00000e0000 */
[----:B------:R2:W-:Y:S01]  /*e9a0*/  MUFU.EX2 R77, R133 ;  /* 0x00000085004d7308 */ /* 0x0005e20000000800 */
[----:B0-----:R-:W-:-:S07]  /*e9b0*/  FFMA.FTZ R132, R137, UR41, -R0 ;  /* 0x0000002989847c23 */ /* 0x001fce0008010800 */
[----:B------:R-:W-:Y:S01]  /*e9c0*/  MUFU.EX2 R116, R116 ;  /* 0x0000007400747308 */ /* 0x000fe20000000800 */
[----:B--2---:R-:W-:-:S01]  /*e9d0*/  FFMA.FTZ R133, R69, UR41, -R0 ;  /* 0x0000002945857c23 */ /* 0x004fc20008010800 */
[----:B------:R-:W-:-:S05]  /*e9e0*/  FSEL R69, R3, RZ, P1 ;  /* 0x000000ff03457208 */ /* 0x000fca0000800000 */
[----:B------:R-:W-:Y:S01]  /*e9f0*/  FADD.FTZ R12, -R69, R12 ;  /* 0x0000000c450c7221 */ /* 0x000fe20000010100 */
[----:B------:R-:W-:Y:S01]  /*ea00*/  MUFU.EX2 R117, R117 ;  /* 0x0000007500757308 */ /* 0x000fe20000000800 */
[----:B-1----:R-:W-:Y:S02]  /*ea10*/  FMNMX.FTZ R138, R129, R138, !PT ;  /* 0x0000008a818a7209 */ /* 0x002fe40007810000 */
[----:B------:R-:W-:-:S03]  /*ea20*/  FMUL.FTZ R12, R12, UR41 ;  /* 0x000000290c0c7c20 */ /* 0x000fc60008410000 */
[----:B------:R-:W0:Y:S02]  /*ea30*/  SHFL.BFLY PT, R129, R138, 0x1, 0x1f ;  /* 0x0c201f008a817f89 */ /* 0x000e2400000e0000 */
[----:B------:R1:W-:Y:S08]  /*ea40*/  MUFU.EX2 R69, R133 ;  /* 0x0000008500457308 */ /* 0x0003f00000000800 */
[----:B------:R-:W2:Y:S08]  /*ea50*/  MUFU.EX2 R12, R12 ;  /* 0x0000000c000c7308 */ /* 0x000eb00000000800 */
[----:B------:R-:W-:Y:S01]  /*ea60*/  MUFU.EX2 R88, R88 ;  /* 0x0000005800587308 */ /* 0x000fe20000000800 */
[----:B0-----:R-:W-:Y:S01]  /*ea70*/  FMNMX.FTZ R0, R138, R129, !PT ;  /* 0x000000818a007209 */ /* 0x001fe20007810000 */
        /* <DEDUP_REMOVED lines=15> */
[----:B------:R-:W-:-:S01]  /*eb70*/  FFMA.FTZ R131, R131, UR41, -R129 ;  /* 0x0000002983837c23 */ /* 0x000fc20008010881 */
[--C-:B-1----:R-:W-:Y:S01]  /*eb80*/  FFMA.FTZ R133, R134, UR41, -R129.reuse ;  /* 0x0000002986857c23 */ /* 0x102fe20008010881 */
[----:B------:R-:W-:-:S01]  /*eb90*/  FFMA.FTZ R134, R135, UR41, -R129 ;  /* 0x0000002987867c23 */ /* 0x000fc20008010881 */
[----:B--2---:R-:W-:Y:S01]  /*eba0*/  FFMA.FTZ R135, R12, R6, R21 ;  /* 0x000000060c877223 */ /* 0x004fe20000010015 */
[----:B------:R-:W-:-:S01]  /*ebb0*/  FFMA.FTZ R106, R106, UR41, -R129 ;  /* 0x000000296a6a7c23 */ /* 0x000fc20008010881 */
[--C-:B------:R-:W-:Y:S01]  /*ebc0*/  FFMA.FTZ R107, R107, UR41, -R129.reuse ;  /* 0x000000296b6b7c23 */ /* 0x100fe20008010881 */
[----:B------:R-:W-:-:S01]  /*ebd0*/  FFMA.FTZ R110, R110, UR41, -R129 ;  /* 0x000000296e6e7c23 */ /* 0x000fc20008010881 */
[----:B------:R-:W0:Y:S01]  /*ebe0*/  MUFU.EX2 R11, R11 ;  /* 0x0000000b000b7308 */ /* 0x000e220000000800 */
[----:B------:R-:W-:-:S01]  /*ebf0*/  FADD.FTZ R136, R56, R135 ;  /* 0x0000008738887221 */ /* 0x000fc20000010000 */
        /* <DEDUP_REMOVED lines=15> */
[----:B0-----:R-:W-:-:S01]  /*ecf0*/  FFMA.FTZ R6, R11, R5, R122 ;  /* 0x000000050b067223 */ /* 0x001fc2000001007a */
[----:B------:R-:W-:Y:S01]  /*ed00*/  FADD.FTZ R136, R124, R135 ;  /* 0x000000877c887221 */ /* 0x000fe20000010000 */
[----:B------:R-:W-:-:S01]  /*ed10*/  FFMA.FTZ R99, R99, UR41, -R129 ;  /* 0x0000002963637c23 */ /* 0x000fc20008010881 */
[--C-:B------:R-:W-:Y:S01]  /*ed20*/  FFMA.FTZ R102, R102, UR41, -R129.reuse ;  /* 0x0000002966667c23 */ /* 0x100fe20008010881 */
[----:B------:R-:W-:-:S01]  /*ed30*/  FFMA.FTZ R103, R103, UR41, -R129 ;  /* 0x0000002967677c23 */ /* 0x000fc20008010881 */
[--C-:B------:R-:W-:Y:S01]  /*ed40*/  FFMA.FTZ R74, R74, UR41, -R129.reuse ;  /* 0x000000294a4a7c23 */ /* 0x100fe20008010881 */
[----:B------:R-:W-:-:S01]  /*ed50*/  FFMA.FTZ R75, R75, UR41, -R129 ;  /* 0x000000294b4b7c23 */ /* 0x000fc20008010881 */
[----:B------:R-:W0:Y:S01]  /*ed60*/  MUFU.EX2 R127, R127 ;  /* 0x0000007f007f7308 */ /* 0x000e220000000800 */
        /* <DEDUP_REMOVED lines=12> */
[----:B------:R-:W-:-:S01]  /*ee30*/  FFMA.FTZ R63, R63, UR41, -R129 ;  /* 0x000000293f3f7c23 */ /* 0x000fc20008010881 */
[--C-:B------:R-:W-:Y:S01]  /*ee40*/  FFMA.FTZ R66, R66, UR41, -R129.reuse ;  /* 0x0000002942427c23 */ /* 0x100fe20008010881 */
[----:B------:R-:W-:-:S01]  /*ee50*/  FFMA.FTZ R67, R67, UR41, -R129 ;  /* 0x0000002943437c23 */ /* 0x000fc20008010881 */
[----:B------:R-:W2:Y:S01]  /*ee60*/  MUFU.EX2 R131, R131 ;  /* 0x0000008300837308 */ /* 0x000ea20000000800 */
[----:B0-----:R-:W-:-:S01]  /*ee70*/  FADD.FTZ R5, R127, R6 ;  /* 0x000000067f057221 */ /* 0x001fc20000010000 */
[--C-:B------:R-:W-:Y:S01]  /*ee80*/  FFMA.FTZ R70, R70, UR41, -R129.reuse ;  /* 0x0000002946467c23 */ /* 0x100fe20008010881 */
[----:B------:R-:W-:-:S05]  /*ee90*/  FFMA.FTZ R129, R76, UR41, -R129 ;  /* 0x000000294c817c23 */ /* 0x000fca0008010881 */
[----:B------:R-:W0:Y:S01]  /*eea0*/  MUFU.EX2 R133, R133 ;  /* 0x0000008500857308 */ /* 0x000e220000000800 */
[----:B-1----:R-:W-:-:S01]  /*eeb0*/  FADD.FTZ R6, R130, R5 ;  /* 0x0000000582067221 */ /* 0x002fc20000010000 */
[----:B------:R-:W-:-:S04]  /*eec0*/  FADD.FTZ R5, R125, R136 ;  /* 0x000000887d057221 */ /* 0x000fc80000010000 */
[----:B------:R-:W-:Y:S02]  /*eed0*/  FADD.FTZ R5, R128, R5 ;  /* 0x0000000580057221 */ /* 0x000fe40000010000 */
[----:B------:R-:W1:Y:S01]  /*eee0*/  MUFU.EX2 R134, R134 ;  /* 0x0000008600867308 */ /* 0x000e620000000800 */
[----:B--2---:R-:W-:-:S07]  /*eef0*/  FADD.FTZ R6, R131, R6 ;  /* 0x0000000683067221 */ /* 0x004fce0000010000 */
        /* <DEDUP_REMOVED lines=22> */
[----:B------:R-:W-:-:S06]  /*f060*/  FADD.FTZ R6, R92, R5 ;  /* 0x000000055c067221 */ /* 0x000fcc0000010000 */
        /* <DEDUP_REMOVED lines=44> */
[----:B------:R-:W-:-:S03]  /*f330*/  FADD.FTZ R6, R71, R6 ;  /* 0x0000000647067221 */ /* 0x000fc60000010000 */
[----:B------:R-:W0:Y:S01]  /*f340*/  MUFU.EX2 R82, R82 ;  /* 0x0000005200527308 */ /* 0x000e220000000800 */
[----:B-1----:R-:W-:-:S01]  /*f350*/  FADD.FTZ R136, R78, R135 ;  /* 0x000000874e887221 */ /* 0x002fc20000010000 */
[----:B------:R-:W-:-:S06]  /*f360*/  FADD.FTZ R135, R77, R6 ;  /* 0x000000064d877221 */ /* 0x000fcc0000010000 */
        /* <DEDUP_REMOVED lines=41> */
[----:B-1----:R-:W-:-:S04]  /*f600*/  FADD.FTZ R6, R68, R5 ;  /* 0x0000000544067221 */ /* 0x002fc80000010000 */
[----:B------:R-:W-:Y:S01]  /*f610*/  FADD.FTZ R6, R69, R6 ;  /* 0x0000000645067221 */ /* 0x000fe20000010000 */
[----:B--2---:R-:W-:-:S04]  /*f620*/  FADD.FTZ R76, R70, R135 ;  /* 0x00000087464c7221 */ /* 0x004fc80000010000 */
[----:B0-----:R-:W-:Y:S01]  /*f630*/  FADD.FTZ R5, R129, R76 ;  /* 0x0000004c81057221 */ /* 0x001fe20000010000 */
[----:B------:R-:W-:Y:S06]  /*f640*/  @!P0 BRA `(.L_x_903) ;  /* 0x0000000000048947 */ /* 0x000fec0003800000 */
[----:B------:R-:W-:Y:S01]  /*f650*/  BPT.TRAP 0x1 ;  /* 0x000000040000795c */ /* 0x000fe20000300000 */
.L_x_903:
        /* <DEDUP_REMOVED lines=80> */
[----:B------:R-:W-:Y:S01]  /*fb60*/  F2FP.SATFINITE.E4M3.F32.PACK_AB_MERGE_C R139, R67, R66, R70 ;  /* 0x00000042438b723e */ /* 0x000fe20004807046 */
[----:B------:R-:W-:Y:S06]  /*fb70*/  @P1 BRA `(.L_x_904) ;  /* 0xffffffc0006c1947 */ /* 0x000fec000383ffff */
.L_x_886:
[----:B------:R-:W-:Y:S06]  /*fb80*/  BAR.ARV 0x8, 0x1a0 ;  /* 0x0206800000007b1d */ /* 0x000fec0000002000 */
[----:B------:R-:W-:Y:S05]  /*fb90*/  @!P0 BRA `(.L_x_905) ;  /* 0x0000000000048947 */ /* 0x000fea0003800000 */
[----:B------:R-:W-:Y:S01]  /*fba0*/  BPT.TRAP 0x1 ;  /* 0x000000040000795c */ /* 0x000fe20000300000 */
.L_x_905:
[----:B------:R-:W-:Y:S01]  /*fbb0*/  ULEA UR14, UR37, UR45, 0x3 ;  /* 0x0000002d250e7291 */ /* 0x000fe2000f8e183f */
[----:B------:R-:W-:-:S05]  /*fbc0*/  IMAD.U32 R4, RZ, RZ, UR36 ;  /* 0x00000024ff047e24 */ /* 0x000fca000f8e00ff */
[----:B------:R-:W-:-:S04]  /*fbd0*/  SHF.L.U32 R4, R4, 0x1f, RZ ;  /* 0x0000001f04047819 */ /* 0x000fc800000006ff */
[----:B------:R0:W1:Y:S01]  /*fbe0*/  SYNCS.PHASECHK.TRANS64.TRYWAIT P1, [UR14+0x13250], R4 ;  /* 0x01325004ff0075a7 */ /* 0x000062000802014e */
[----:B------:R-:W-:Y:S05]  /*fbf0*/  @!P0 BRA `(.L_x_906) ;  /* 0x0000000000048947 */ /* 0x000fea0003800000 */
[----:B------:R-:W-:Y:S01]  /*fc00*/  BPT.TRAP 0x1 ;  /* 0x000000040000795c */ /* 0x000fe20000300000 */
.L_x_906:
[----:B-1----:R-:W-:Y:S05]  /*fc10*/  @P1 BRA `(.L_x_907) ;  /* 0x0000000000081947 */ /* 0x002fea0003800000 */
[----:B------:R-:W1:Y:S02]  /*fc20*/  SYNCS.PHASECHK.TRANS64.TRYWAIT P1, [UR14+0x13250], R4 ;  /* 0x01325004ff0075a7 */ /* 0x000e64000802014e */
[----:B-1----:R-:W-:Y:S05]  /*fc30*/  @!P1 BRA `(.L_x_908) ;  /* 0x0000006c00c89947 */ /* 0x002fea0003800000 */
.L_x_907:
[----:B------:R-:W-:Y:S01]  /*fc40*/  ULDC.64 UR4, c[0x0][0x9a0] ;  /* 0x0002680000047ab9 */ /* 0x000fe20000000a00 */
[----:B------:R-:W-:Y:S01]  /*fc50*/  UIADD3 UR45, UR45, 0x1000, URZ ;  /* 0x000010002d2d7890 */ /* 0x000fe2000fffe03f */
[----:B------:R-:W-:Y:S01]  /*fc60*/  WARPGROUP.ARRIVE ;  /* 0x00000000000079c5 */ /* 0x000fe20000000000 */
[----:B------:R-:W-:Y:S01]  /*fc70*/  UISETP.NE.U32.AND UP0, UPT, UR4, URZ, UPT ;  /* 0x0000003f0400728c */ /* 0x000fe2000bf05070 */
[----:B01----:R-:W-:Y:S01]  /*fc80*/  IMAD.MOV.U32 R4, RZ, RZ, 0x3f800000 ;  /* 0x3f800000ff047424 */ /* 0x003fe200078e00ff */
        /* <DEDUP_REMOVED lines=25> */
[----:B------:R0:W2:Y:S01]  /*fe20*/  @P1 LDG.E R4, desc[UR50][R8.64] ;  /* 0x0000003208041981 */ /* 0x0000a2000c1e1900 */
        /* <DEDUP_REMOVED lines=14> */
[----:B------:R-:W1:Y:S04]  /*ff10*/  SHFL.BFLY PT, R7, R6, 0x2, 0x1f ;  /* 0x0c401f0006077f89 */ /* 0x000e6800000e0000 */
[----:B------:R-:W3:Y:S01]  /*ff20*/  SHFL.BFLY PT, R10, R5, 0x2, 0x1f ;  /* 0x0c401f00050a7f89 */ /* 0x000ee200000e0000 */
[----:B------:R-:W-:Y:S02]  /*ff30*/  WARPGROUP.DEPBAR.LE gsb0, 0x0 ;  /* 0x00008000000079c5 */ /* 0x000fe40000010000 */
[----:B------:R-:W-:-:S06]  /*ff40*/  WARPGROUP.ARRIVE ;  /* 0x00000000000079c5 */ /* 0x000fcc0000000000 */
[----:B------:R-:W-:Y:S01]  /*ff50*/  QGMMA.64x64x32.F32.E4M3.E4M3 R24, R140, gdesc[UR4], R24, gsb0 ;  /* 0x00e000048c187df3 */ /* 0x000fe20008000818 */
[----:B-1----:R-:W-:-:S01]  /*ff60*/  FADD.FTZ R7, R7, R6 ;  /* 0x0000000607077221 */ /* 0x002fc20000010000 */
[----:B------:R-:W-:Y:S01]  /*ff70*/  UIADD3 UR10, UR10, 0x200, URZ ;  /* 0x000002000a0a7890 */ /* 0x000fe2000fffe03f */
[----:B---3--:R-:W-:-:S01]  /*ff80*/  FADD.FTZ R10, R10, R5 ;  /* 0x000000050a0a7221 */ /* 0x008fc20000010000 */
[----:B------:R-:W-:Y:S02]  /*ff90*/  UMOV UR11, 0xc0000010 ;  /* 0xc0000010000b7882 */ /* 0x000fe40000000000 */
[----:B0-----:R-:W0:Y:S04]  /*ffa0*/  SHFL.BFLY PT, R8, R7, 0x1, 0x1f ;  /* 0x0c201f0007087f89 */ /* 0x001e2800000e0000 */
[----:B------:R-:W1:Y:S01]  /*ffb0*/  SHFL.BFLY PT, R9, R10, 0x1, 0x1f ;  /* 0x0c201f000a097f89 */ /* 0x000e6200000e0000 */
[----:B0-----:R-:W-:-:S01]  /*ffc0*/  FADD.FTZ R8, R7, R8 ;  /* 0x0000000807087221 */ /* 0x001fc20000010000 */
[----:B-1----:R-:W-:-:S04]  /*ffd0*/  FADD.FTZ R12, R10, R9 ;  /* 0x000000090a0c7221 */ /* 0x002fc80000010000 */
        /* <DEDUP_REMOVED lines=14> */
[----:B------:R-:W3:Y:S01]  /*100c0*/  @P1 MUFU.RCP R11, R12 ;  /* 0x0000000c000b1308 */ /* 0x000ee20000001000 */
[----:B------:R-:W-:-:S02]  /*100d0*/  IMAD.U32 R15, RZ, RZ, UR41 ;  /* 0x00000029ff0f7e24 */ /* 0x000fc4000f8e00ff */
[----:B------:R-:W-:Y:S02]  /*100e0*/  IMAD.U32 R18, RZ, RZ, UR41 ;  /* 0x00000029ff127e24 */ /* 0x000fe4000f8e00ff */
[----:B0-----:R-:W-:Y:S01]  /*100f0*/  @P2 FMUL.FTZ R9, R9, 0.69314718246459960938 ;  /* 0x3f31721809092820 */ /* 0x001fe20000410000 */
[----:B------:R-:W-:Y:S01]  /*10100*/  @P2 FMUL.FTZ R8, R15, 0.69314718246459960938 ;  /* 0x3f3172180f082820 */ /* 0x000fe20000410000 */
[----:B------:R-:W-:Y:S01]  /*10110*/  @P3 FMUL.FTZ R18, R18, 0.69314718246459960938 ;  /* 0x3f31721812123820 */ /* 0x000fe20000410000 */
[----:B-1----:R-:W-:Y:S01]  /*10120*/  @P3 FMUL.FTZ R13, R10, 0.69314718246459960938 ;  /* 0x3f3172180a0d3820 */ /* 0x002fe20000410000 */
[----:B------:R-:W-:Y:S02]  /*10130*/  IMAD.MOV.U32 R6, RZ, RZ, -0x800000 ;  /* 0xff800000ff067424 */ /* 0x000fe400078e00ff */
[----:B--2---:R-:W-:Y:S01]  /*10140*/  FMUL.FTZ R7, R7, R4 ;  /* 0x0000000407077220 */ /* 0x004fe20000410000 */
[----:B------:R-:W-:Y:S02]  /*10150*/  IMAD.MOV.U32 R5, RZ, RZ, -0x800000 ;  /* 0xff800000ff057424 */ /* 0x000fe400078e00ff */
[----:B------:R-:W-:Y:S01]  /*10160*/  @P2 FFMA.FTZ R6, R8, R3, R9 ;  /* 0x0000000308062223 */ /* 0x000fe20000010009 */
[----:B------:R-:W-:-:S01]  /*10170*/  @P3 FFMA.FTZ R5, R18, R0, R13 ;  /* 0x0000000012053223 */ /* 0x000fc2000001000d */
[----:B---3--:R-:W-:Y:S01]  /*10180*/  FMUL.FTZ R4, R11, R4 ;  /* 0x000000040b047220 */ /* 0x008fe20000410000 */
[----:B------:R-:W-:-:S02]  /*10190*/  WARPGROUP.DEPBAR.LE gsb0, 0x0 ;  /* 0x00008000000079c5 */ /* 0x000fc40000010000 */
[----:B------:R-:W-:Y:S05]  /*101a0*/  @!P0 BRA `(.L_x_909) ;  /* 0x0000000000048947 */ /* 0x000fea0003800000 */
[----:B------:R-:W-:Y:S01]  /*101b0*/  BPT.TRAP 0x1 ;  /* 0x000000040000795c */ /* 0x000fe20000300000 */
.L_x_909:
        /* <DEDUP_REMOVED lines=42> */
.L_x_835:
[----:B------:R-:W0:Y:S01]  /*10460*/  S2R R0, SR_CgaCtaId ;  /* 0x0000000000007919 */ /* 0x000e220000008800 */
[----:B------:R-:W-:Y:S01]  /*10470*/  MOV R3, 0x400 ;  /* 0x0000040000037802 */ /* 0x000fe20000000f00 */
[----:B------:R-:W-:Y:S01]  /*10480*/  BSSY B0, `(.L_x_910) ;  /* 0x00001c6000007945 */ /* 0x000fe20003800000 */
[----:B------:R-:W-:Y:S06]  /*10490*/  BAR.SYNC.DEFER_BLOCKING 0x5, 0x200 ;  /* 0x0148000000007b1d */ /* 0x000fec0000010000 */
[----:B------:R-:W1:Y:S01]  /*104a0*/  S2R R48, SR_TID.X ;  /* 0x0000000000307919 */ /* 0x000e620000002100 */
[----:B0-----:R-:W-:-:S05]  /*104b0*/  LEA R3, R0, R3, 0x18 ;  /* 0x0000000300037211 */ /* 0x001fca00078ec0ff */
[----:B------:R-:W0:Y:S01]  /*104c0*/  LDS.128 R104, [R3+0x132d0] ;  /* 0x0132d00003687984 */ /* 0x000e220000000c00 */
[----:B-1----:R-:W-:-:S05]  /*104d0*/  VIADD R7, R48, 0xffffff80 ;  /* 0xffffff8030077836 */ /* 0x002fca0000000000 */
[----:B------:R-:W-:-:S04]  /*104e0*/  SHF.R.S32.HI R10, RZ, 0x1f, R7 ;  /* 0x0000001fff0a7819 */ /* 0x000fc80000011407 */
[----:B------:R-:W-:-:S04]  /*104f0*/  LEA.HI R4, R10, R7, RZ, 0x3 ;  /* 0x000000070a047211 */ /* 0x000fc800078f18ff */
[----:B------:R-:W-:Y:S02]  /*10500*/  LOP3.LUT R0, R4, 0x1ffffff8, RZ, 0xc0, !PT ;  /* 0x1ffffff804007812 */ /* 0x000fe400078ec0ff */
[----:B------:R-:W-:-:S03]  /*10510*/  SHF.R.S32.HI R4, RZ, 0x3, R4 ;  /* 0x00000003ff047819 */ /* 0x000fc60000011404 */
[----:B------:R-:W-:-:S04]  /*10520*/  IMAD.IADD R0, R7, 0x1, -R0 ;  /* 0x0000000107007824 */ /* 0x000fc800078e0a00 */
[----:B------:R-:W-:Y:S01]  /*10530*/  IMAD.SHL.U32 R0, R0, 0x8, RZ ;  /* 0x0000000800007824 */ /* 0x000fe200078e00ff */
[----:B0-----:R-:W-:Y:S02]  /*10540*/  R2UR UR42, R106 ;  /* 0x000000006a2a72ca */ /* 0x001fe400000e0000 */
[----:B------:R-:W-:Y:S01]  /*10550*/  R2UR UR48, R107 ;  /* 0x000000006b3072ca */ /* 0x000fe200000e0000 */
[----:B------:R-:W-:Y:S06]  /*10560*/  BAR.ARV 0x4, 0x200 ;  /* 0x0108000000007b1d */ /* 0x000fec0000002000 */
[----:B------:R-:W-:Y:S08]  /*10570*/  @P0 BRA `(.L_x_911) ;  /* 0x0000001000840947 */ /* 0x000ff00003800000 */
[----:B------:R-:W-:Y:S01]  /*10580*/  IMAD.SHL.U32 R8, R48, 0x4, RZ ;  /* 0x0000000430087824 */ /* 0x000fe200078e00ff */
[----:B------:R-:W-:-:S04]  /*10590*/  ULDC.64 UR4, c[0x4][0x38] ;  /* 0x01000e0000047ab9 */ /* 0x000fc80000000a00 */
[----:B------:R-:W-:-:S04]  /*105a0*/  LOP3.LUT R8, R8, 0xc, RZ, 0xc0, !PT ;  /* 0x0000000c08087812 */ /* 0x000fc800078ec0ff */
[----:B------:R-:W-:-:S05]  /*105b0*/  IADD3 R8, P0, R8, UR4, RZ ;  /* 0x0000000408087c10 */ /* 0x000fca000ff1e0ff */
[----:B------:R-:W-:Y:S01]  /*105c0*/  IMAD.X R9, RZ, RZ, UR5, P0 ;  /* 0x00000005ff097e24 */ /* 0x000fe200080e06ff */
[----:B------:R-:W0:Y:S01]  /*105d0*/  S2R R34, SR_SWINHI ;  /* 0x0000000000227919 */ /* 0x000e220000002f00 */
[----:B------:R-:W-:Y:S01]  /*105e0*/  F2FP.BF16.F32.PACK_AB R13, R52, R13 ;  /* 0x0000000d340d723e */ /* 0x000fe200000010ff */
[----:B------:R-:W-:Y:S02]  /*105f0*/  ULDC.64 UR4, c[0x0][0xbd8] ;  /* 0x0002f60000047ab9 */ /* 0x000fe40000000a00 */
[----:B------:R1:W2:Y:S01]  /*10600*/  LDG.E.CONSTANT R22, desc[UR50][R8.64] ;  /* 0x0000003208167981 */ /* 0x0002a2000c1e9900 */
[----:B------:R-:W-:Y:S01]  /*10610*/  F2FP.BF16.F32.PACK_AB R14, R53, R14 ;  /* 0x0000000e350e723e */ /* 0x000fe200000010ff */
[----:B------:R-:W-:Y:S01]  /*10620*/  UISETP.NE.U32.AND UP0, UPT, UR4, URZ, UPT ;  /* 0x0000003f0400728c */ /* 0x000fe2000bf05070 */
[----:B------:R-:W-:Y:S02]  /*10630*/  F2FP.BF16.F32.PACK_AB R31, R31, R32 ;  /* 0x000000201f1f723e */ /* 0x000fe400000010ff */
[----:B------:R-:W-:Y:S01]  /*10640*/  F2FP.BF16.F32.PACK_AB R18, R55, R12 ;  /* 0x0000000c3712723e */ /* 0x000fe200000010ff */
[----:B------:R-:W-:Y:S01]  /*10650*/  UISETP.NE.AND.EX UP0, UPT, UR5, URZ, UPT, UP0 ;  /* 0x0000003f0500728c */ /* 0x000fe2000bf05300 */
[----:B------:R-:W-:-:S02]  /*10660*/  F2FP.BF16.F32.PACK_AB R11, R54, R11 ;  /* 0x0000000b360b723e */ /* 0x000fc400000010ff */
[----:B------:R-:W-:Y:S01]  /*10670*/  F2FP.BF16.F32.PACK_AB R25, R38, R25 ;  /* 0x000000192619723e */ /* 0x000fe200000010ff */
[----:B------:R-:W-:Y:S01]  /*10680*/  ULDC.64 UR4, c[0x0][0xbd8] ;  /* 0x0002f60000047ab9 */ /* 0x000fe20000000a00 */
[----:B-1----:R-:W-:Y:S01]  /*10690*/  LOP3.LUT P0, R8, R48, 0x3, RZ, 0xc0, !PT ;  /* 0x0000000330087812 */ /* 0x002fe2000780c0ff */
[----:B------:R-:W-:Y:S01]  /*106a0*/  UIMAD.WIDE UR4, UR39, 0x4, UR4 ;  /* 0x00000004270478a5 */ /* 0x000fe2000f8e0204 */
[----:B------:R-:W-:Y:S02]  /*106b0*/  F2FP.BF16.F32.PACK_AB R26, R39, R26 ;  /* 0x0000001a271a723e */ /* 0x000fe400000010ff */
[----:B------:R-:W-:Y:S02]  /*106c0*/  ISETP.EQ.OR P0, PT, R8, 0x3, !P0 ;  /* 0x000000030800780c */ /* 0x000fe40004702670 */
[----:B------:R-:W-:Y:S02]  /*106d0*/  F2FP.BF16.F32.PACK_AB R30, R30, R33 ;  /* 0x000000211e1e723e */ /* 0x000fe400000010ff */
[----:B------:R-:W-:-:S02]  /*106e0*/  SEL R35, R13, R14, P0 ;  /* 0x0000000e0d237207 */ /* 0x000fc40000000000 */
[----:B------:R-:W-:Y:S02]  /*106f0*/  SEL R32, R14, R13, P0 ;  /* 0x0000000d0e207207 */ /* 0x000fe40000000000 */
[----:B------:R-:W-:Y:S02]  /*10700*/  SEL R39, R11, R18, P0 ;  /* 0x000000120b277207 */ /* 0x000fe40000000000 */
[----:B------:R-:W-:Y:S02]  /*10710*/  SEL R38, R18, R11, P0 ;  /* 0x0000000b12267207 */ /* 0x000fe40000000000 */
[----:B------:R-:W-:Y:S02]  /*10720*/  F2FP.BF16.F32.PACK_AB R28, R37, R28 ;  /* 0x0000001c251c723e */ /* 0x000fe400000010ff */
[----:B------:R-:W-:Y:S02]  /*10730*/  MOV R8, R3 ;  /* 0x0000000300087202 */ /* 0x000fe40000000f00 */
[----:B0-----:R-:W-:-:S02]  /*10740*/  MOV R9, R34 ;  /* 0x0000002200097202 */ /* 0x001fc40000000f00 */
[----:B------:R-:W-:Y:S02]  /*10750*/  F2FP.BF16.F32.PACK_AB R15, R46, R15 ;  /* 0x0000000f2e0f723e */ /* 0x000fe400000010ff */
[----:B------:R-:W-:Y:S01]  /*10760*/  F2FP.BF16.F32.PACK_AB R20, R47, R20 ;  /* 0x000000142f14723e */ /* 0x000fe200000010ff */
[----:B------:R-:W-:Y:S01]  /*10770*/  IMAD.WIDE R12, R157, 0x2, R8 ;  /* 0x000000029d0c7825 */ /* 0x000fe200078e0208 */
[----:B------:R-:W-:Y:S02]  /*10780*/  SEL R37, R30, R31, P0 ;  /* 0x0000001f1e257207 */ /* 0x000fe40000000000 */
[----:B------:R-:W-:Y:S02]  /*10790*/  SEL R34, R31, R30, P0 ;  /* 0x0000001e1f227207 */ /* 0x000fe40000000000 */
[C---:B------:R-:W-:Y:S02]  /*107a0*/  LOP3.LUT R11, R12.reuse, 0x380, RZ, 0xc0, !PT ;  /* 0x000003800c0b7812 */ /* 0x040fe400078ec0ff */
[----:B------:R-:W-:-:S02]  /*107b0*/  IADD3 R18, P3, R12, 0x20, RZ ;  /* 0x000000200c127810 */ /* 0x000fc40007f7e0ff */
[----:B------:R-:W-:Y:S02]  /*107c0*/  IADD3 R41, P2, R12, 0x40, RZ ;  /* 0x000000400c297810 */ /* 0x000fe40007f5e0ff */
[----:B------:R-:W-:Y:S02]  /*107d0*/  SHF.R.U64 R11, R11, 0x3, RZ ;  /* 0x000000030b0b7819 */ /* 0x000fe400000012ff */
[----:B------:R-:W-:Y:S01]  /*107e0*/  SEL R31, R25, R26, P0 ;  /* 0x0000001a191f7207 */ /* 0x000fe20000000000 */
[----:B------:R-:W-:Y:S01]  /*107f0*/  IMAD.X R19, RZ, RZ, R13, P2 ;  /* 0x000000ffff137224 */ /* 0x000fe200010e060d */
[----:B------:R-:W-:Y:S02]  /*10800*/  LOP3.LUT R14, R18, 0x380, RZ, 0xc0, !PT ;  /* 0x00000380120e7812 */ /* 0x000fe400078ec0ff */
[----:B------:R-:W-:Y:S02]  /*10810*/  F2FP.BF16.F32.PACK_AB R29, R36, R29 ;  /* 0x0000001d241d723e */ /* 0x000fe400000010ff */
[----:B------:R-:W-:-:S02]  /*10820*/  SEL R26, R26, R25, P0 ;  /* 0x000000191a1a7207 */ /* 0x000fc40000000000 */
[----:B------:R-:W-:Y:S02]  /*10830*/  IADD3 R43, P1, R12, 0x60, RZ ;  /* 0x000000600c2b7810 */ /* 0x000fe40007f3e0ff */
[----:B------:R-:W-:Y:S02]  /*10840*/  SEL R25, R15, R20, P0 ;  /* 0x000000140f197207 */ /* 0x000fe40000000000 */
[----:B------:R-:W-:Y:S01]  /*10850*/  SEL R36, R20, R15, P0 ;  /* 0x0000000f14247207 */ /* 0x000fe20000000000 */
[----:B------:R-:W-:Y:S01]  /*10860*/  IMAD.X R15, RZ, RZ, R13, P1 ;  /* 0x000000ffff0f7224 */ /* 0x000fe200008e060d */
[----:B------:R-:W-:Y:S02]  /*10870*/  LOP3.LUT R12, R11, R12, RZ, 0x3c, !PT ;  /* 0x0000000c0b0c7212 */ /* 0x000fe400078e3cff */
[----:B------:R-:W-:Y:S02]  /*10880*/  LOP3.LUT R20, R41, 0x380, RZ, 0xc0, !PT ;  /* 0x0000038029147812 */ /* 0x000fe400078ec0ff */
[----:B------:R-:W-:-:S02]  /*10890*/  F2FP.BF16.F32.PACK_AB R58, R58, R59 ;  /* 0x0000003b3a3a723e */ /* 0x000fc400000010ff */
[----:B------:R-:W-:Y:S02]  /*108a0*/  F2FP.BF16.F32.PACK_AB R57, R56, R57 ;  /* 0x000000393839723e */ /* 0x000fe400000010ff */
[----:B------:R-:W-:Y:S02]  /*108b0*/  SHF.R.U64 R11, R14, 0x3, RZ ;  /* 0x000000030e0b7819 */ /* 0x000fe400000012ff */
[----:B------:R-:W-:Y:S02]  /*108c0*/  F2FP.BF16.F32.PACK_AB R21, R44, R21 ;  /* 0x000000152c15723e */ /* 0x000fe400000010ff */
[----:B------:R-:W-:Y:S02]  /*108d0*/  F2FP.BF16.F32.PACK_AB R24, R45, R24 ;  /* 0x000000182d18723e */ /* 0x000fe400000010ff */
[----:B------:R-:W-:Y:S02]  /*108e0*/  LOP3.LUT R30, R43, 0x380, RZ, 0xc0, !PT ;  /* 0x000003802b1e7812 */ /* 0x000fe400078ec0ff */
[----:B------:R-:W-:-:S02]  /*108f0*/  SEL R33, R29, R28, P0 ;  /* 0x0000001c1d217207 */ /* 0x000fc40000000000 */
[----:B------:R-:W-:Y:S02]  /*10900*/  SHF.R.U64 R14, R20, 0x3, RZ ;  /* 0x00000003140e7819 */ /* 0x000fe400000012ff */
[----:B------:R-:W-:Y:S02]  /*10910*/  SEL R27, R58, R57, P0 ;  /* 0x000000393a1b7207 */ /* 0x000fe40000000000 */
[----:B------:R-:W-:Y:S02]  /*10920*/  SEL R28, R28, R29, P0 ;  /* 0x0000001d1c1c7207 */ /* 0x000fe40000000000 */
[----:B------:R-:W-:Y:S02]  /*10930*/  LOP3.LUT R20, R11, R18, RZ, 0x3c, !PT ;  /* 0x000000120b147212 */ /* 0x000fe400078e3cff */
[----:B------:R-:W-:Y:S02]  /*10940*/  SEL R58, R57, R58, P0 ;  /* 0x0000003a393a7207 */ /* 0x000fe40000000000 */
[----:B------:R-:W-:-:S02]  /*10950*/  SEL R29, R21, R24, P0 ;  /* 0x00000018151d7207 */ /* 0x000fc40000000000 */
[----:B------:R-:W-:Y:S02]  /*10960*/  SHF.R.U64 R30, R30, 0x3, RZ ;  /* 0x000000031e1e7819 */ /* 0x000fe400000012ff */
[----:B------:R-:W-:Y:S01]  /*10970*/  SEL R24, R24, R21, P0 ;  /* 0x0000001518187207 */ /* 0x000fe20000000000 */
[----:B------:R-:W-:Y:S01]  /*10980*/  IMAD.X R21, RZ, RZ, R13, P3 ;  /* 0x000000ffff157224 */ /* 0x000fe200018e060d */
[----:B------:R-:W-:Y:S02]  /*10990*/  LOP3.LUT R18, R14, R41, RZ, 0x3c, !PT ;  /* 0x000000290e127212 */ /* 0x000fe400078e3cff */
[----:B------:R-:W-:Y:S02]  /*109a0*/  LOP3.LUT R14, R30, R43, RZ, 0x3c, !PT ;  /* 0x0000002b1e0e7212 */ /* 0x000fe400078e3cff */
[----:B------:R-:W-:Y:S02]  /*109b0*/  MOV R44, R20 ;  /* 0x00000014002c7202 */ /* 0x000fe40000000f00 */
[----:B------:R-:W-:-:S02]  /*109c0*/  MOV R45, R12 ;  /* 0x0000000c002d7202 */ /* 0x000fc40000000f00 */
[----:B------:R-:W-:Y:S02]  /*109d0*/  MOV R41, R14 ;  /* 0x0000000e00297202 */ /* 0x000fe40000000f00 */
[----:B------:R-:W-:Y:S01]  /*109e0*/  MOV R43, R18 ;  /* 0x00000012002b7202 */ /* 0x000fe20000000f00 */
[----:B------:R-:W-:Y:S01]  /*109f0*/  IMAD.U32 R18, RZ, RZ, UR4 ;  /* 0x00000004ff127e24 */ /* 0x000fe2000f8e00ff */
[----:B------:R-:W-:Y:S01]  /*10a00*/  PLOP3.LUT P1, PT, PT, PT, UP0, 0x80, 0x0 ;  /* 0x000000000000781c */ /* 0x000fe20003f2f008 */
[----:B------:R-:W-:Y:S01]  /*10a10*/  IMAD.U32 R19, RZ, RZ, UR5 ;  /* 0x00000005ff137e24 */ /* 0x000fe2000f8e00ff */
[----:B------:R-:W-:Y:S02]  /*10a20*/  ULDC.64 UR4, c[0x0][0xbe0] ;  /* 0x0002f80000047ab9 */ /* 0x000fe40000000a00 */
[----:B------:R-:W-:-:S04]  /*10a30*/  UISETP.NE.U32.AND UP1, UPT, UR4, URZ, UPT ;  /* 0x0000003f0400728c */ /* 0x000fc8000bf25070 */
[----:B------:R-:W-:-:S11]  /*10a40*/  UISETP.NE.AND.EX UP1, UPT, UR5, URZ, UPT, UP1 ;  /* 0x0000003f0500728c */ /* 0x000fd6000bf25310 */
[----:B------:R-:W-:Y:S02]  /*10a50*/  @UP1 ULDC.64 UR6, c[0x0][0xbe0] ;  /* 0x0002f80000061ab9 */ /* 0x000fe40000000a00 */
[----:B------:R-:W-:Y:S01]  /*10a60*/  @UP1 UIMAD.WIDE UR6, UR39, 0x4, UR6 ;  /* 0x00000004270618a5 */ /* 0x000fe2000f8e0206 */
[----:B--2---:R-:W-:Y:S01]  /*10a70*/  LOP3.LUT R11, R22, 0x2, RZ, 0x3c, !PT ;  /* 0x00000002160b7812 */ /* 0x004fe200078e3cff */
[----:B------:R-:W-:Y:S04]  /*10a80*/  SHFL.IDX PT, R33, R33, R22, 0x1c1f ;  /* 0x001c1f1621217589 */ /* 0x000fe800000e0000 */
[----:B------:R-:W0:Y:S04]  /*10a90*/  SHFL.IDX PT, R28, R28, R11, 0x1c1f ;  /* 0x001c1f0b1c1c7589 */ /* 0x000e2800000e0000 */
[----:B------:R-:W-:Y:S04]  /*10aa0*/  SHFL.IDX PT, R27, R27, R22, 0x1c1f ;  /* 0x001c1f161b1b7589 */ /* 0x000fe800000e0000 */
[----:B------:R-:W1:Y:S04]  /*10ab0*/  SHFL.IDX PT, R58, R58, R11, 0x1c1f ;  /* 0x001c1f0b3a3a7589 */ /* 0x000e6800000e0000 */
[----:B------:R-:W-:Y:S04]  /*10ac0*/  SHFL.IDX PT, R29, R29, R22, 0x1c1f ;  /* 0x001c1f161d1d7589 */ /* 0x000fe800000e0000 */
[----:B------:R0:W2:Y:S04]  /*10ad0*/  SHFL.IDX PT, R30, R24, R11, 0x1c1f ;  /* 0x001c1f0b181e7589 */ /* 0x0000a800000e0000 */
[----:B------:R-:W-:Y:S04]  /*10ae0*/  SHFL.IDX PT, R37, R37, R22, 0x1c1f ;  /* 0x001c1f1625257589 */ /* 0x000fe800000e0000 */
[----:B------:R-:W3:Y:S01]  /*10af0*/  SHFL.IDX PT, R34, R34, R11, 0x1c1f ;  /* 0x001c1f0b22227589 */ /* 0x000ee200000e0000 */
[----:B0-----:R-:W-:-:S03]  /*10b00*/  SEL R24, R33, R28, P0 ;  /* 0x0000001c21187207 */ /* 0x001fc60000000000 */
[----:B------:R-:W-:Y:S04]  /*10b10*/  SHFL.IDX PT, R31, R31, R22, 0x1c1f ;  /* 0x001c1f161f1f7589 */ /* 0x000fe800000e0000 */
[----:B------:R0:W4:Y:S01]  /*10b20*/  SHFL.IDX PT, R40, R26, R11, 0x1c1f ;  /* 0x001c1f0b1a287589 */ /* 0x00012200000e0000 */
[----:B-1----:R-:W-:Y:S02]  /*10b30*/  SEL R12, R27, R58, P0 ;  /* 0x0000003a1b0c7207 */ /* 0x002fe40000000000 */
[----:B------:R-:W-:Y:S01]  /*10b40*/  SEL R14, R58, R27, P0 ;  /* 0x0000001b3a0e7207 */ /* 0x000fe20000000000 */
[----:B------:R4:W-:Y:S04]  /*10b50*/  SHFL.IDX PT, R20, R25, R22, 0x1c1f ;  /* 0x001c1f1619147589 */ /* 0x0009e800000e0000 */
[----:B------:R-:W-:Y:S01]  /*10b60*/  SHFL.IDX PT, R39, R39, R22, 0x1c1f ;  /* 0x001c1f1627277589 */ /* 0x000fe200000e0000 */
[----:B0-----:R-:W-:-:S03]  /*10b70*/  SEL R26, R28, R33, P0 ;  /* 0x000000211c1a7207 */ /* 0x001fc60000000000 */
[----:B------:R-:W0:Y:S01]  /*10b80*/  SHFL.IDX PT, R21, R36, R11, 0x1c1f ;  /* 0x001c1f0b24157589 */ /* 0x000e2200000e0000 */
[----:B--2---:R-:W-:Y:S02]  /*10b90*/  SEL R28, R29, R30, P0 ;  /* 0x0000001e1d1c7207 */ /* 0x004fe40000000000 */
[----:B------:R-:W-:Y:S01]  /*10ba0*/  SEL R30, R30, R29, P0 ;  /* 0x0000001d1e1e7207 */ /* 0x000fe20000000000 */
[----:B------:R-:W1:Y:S01]  /*10bb0*/  SHFL.IDX PT, R42, R38, R11, 0x1c1f ;  /* 0x001c1f0b262a7589 */ /* 0x000e6200000e0000 */
[----:B---3--:R-:W-:Y:S02]  /*10bc0*/  SEL R13, R37, R34, P0 ;  /* 0x00000022250d7207 */ /* 0x008fe40000000000 */
[----:B------:R-:W-:Y:S01]  /*10bd0*/  SEL R15, R34, R37, P0 ;  /* 0x00000025220f7207 */ /* 0x000fe20000000000 */
[----:B------:R-:W-:Y:S04]  /*10be0*/  SHFL.IDX PT, R35, R35, R22, 0x1c1f ;  /* 0x001c1f1623237589 */ /* 0x000fe800000e0000 */
[----:B------:R-:W2:Y:S01]  /*10bf0*/  SHFL.IDX PT, R32, R32, R11, 0x1c1f ;  /* 0x001c1f0b20207589 */ /* 0x000ea200000e0000 */
[----:B----4-:R-:W-:-:S02]  /*10c00*/  SEL R25, R31, R40, P0 ;  /* 0x000000281f197207 */ /* 0x010fc40000000000 */
[----:B------:R-:W-:Y:S01]  /*10c10*/  SEL R27, R40, R31, P0 ;  /* 0x0000001f281b7207 */ /* 0x000fe20000000000 */
[----:B------:R-:W-:Y:S01]  /*10c20*/  BAR.SYNC.DEFER_BLOCKING 0x1, 0x180 ;  /* 0x0046000000007b1d */ /* 0x000fe20000010000 */
[----:B0-----:R-:W-:Y:S02]  /*10c30*/  SEL R29, R20, R21, P0 ;  /* 0x00000015141d7207 */ /* 0x001fe40000000000 */
[----:B------:R-:W-:Y:S02]  /*10c40*/  SEL R31, R21, R20, P0 ;  /* 0x00000014151f7207 */ /* 0x000fe40000000000 */
[----:B-1----:R-:W-:Y:S02]  /*10c50*/  SEL R37, R39, R42, P0 ;  /* 0x0000002a27257207 */ /* 0x002fe40000000000 */
[----:B------:R-:W-:Y:S02]  /*10c60*/  SEL R39, R42, R39, P0 ;  /* 0x000000272a277207 */ /* 0x000fe40000000000 */
[----:B--2---:R-:W-:-:S02]  /*10c70*/  SEL R36, R35, R32, P0 ;  /* 0x0000002023247207 */ /* 0x004fc40000000000 */
[----:B------:R-:W-:Y:S01]  /*10c80*/  SEL R38, R32, R35, P0 ;  /* 0x0000002320267207 */ /* 0x000fe20000000000 */
[----:B------:R0:W-:Y:S04]  /*10c90*/  STSM.16.M88.4 [R45], R12 ;  /* 0x0000000c2d007844 */ /* 0x0001e80000000200 */
[----:B------:R1:W-:Y:S04]  /*10ca0*/  STSM.16.M88.4 [R44], R24 ;  /* 0x000000182c007844 */ /* 0x0003e80000000200 */
[----:B------:R1:W-:Y:S04]  /*10cb0*/  STSM.16.M88.4 [R43], R28 ;  /* 0x0000001c2b007844 */ /* 0x0003e80000000200 */
[----:B------:R1:W-:Y:S01]  /*10cc0*/  STSM.16.M88.4 [R41], R36 ;  /* 0x0000002429007844 */ /* 0x0003e20000000200 */
[----:B------:R-:W-:Y:S08]  /*10cd0*/  BAR.SYNC.DEFER_BLOCKING 0x1, 0x180 ;  /* 0x0046000000007b1d */ /* 0x000ff00000010000 */
[----:B------:R-:W2:Y:S01]  /*10ce0*/  LDC R22, c[0x0][0xa88] ;  /* 0x0002a200ff167b82 */ /* 0x000ea20000000800 */
[----:B------:R-:W-:Y:S01]  /*10cf0*/  PLOP3.LUT P0, PT, PT, PT, UP1, 0x80, 0x0 ;  /* 0x000000000000781c */ /* 0x000fe20003f0f018 */
[----:B0-----:R-:W-:-:S02]  /*10d00*/  IMAD.U32 R12, RZ, RZ, UR6 ;  /* 0x00000006ff0c7e24 */ /* 0x001fc4000f8e00ff */
[----:B------:R-:W-:Y:S01]  /*10d10*/  IMAD.U32 R13, RZ, RZ, UR7 ;  /* 0x00000007ff0d7e24 */ /* 0x000fe2000f8e00ff */
[----:B------:R-:W3:Y:S01]  /*10d20*/  @P1 LDG.E R11, desc[UR50][R18.64] ;  /* 0x00000032120b1981 */ /* 0x000ee2000c1e1900 */
[----:B------:R-:W-:-:S08]  /*10d30*/  UMOV UR4, URZ ;  /* 0x0000003f00047c82 */ /* 0x000fd00008000000 */
[----:B--2---:R1:W5:Y:S01]  /*10d40*/  @P0 LDG.E R22, desc[UR50][R12.64] ;  /* 0x000000320c160981 */ /* 0x004362000c1e1900 */
[----:B---3--:R-:W-:Y:S01]  /*10d50*/  @P1 R2UR UR4, R11 ;  /* 0x000000000b0412ca */ /* 0x008fe200000e0000 */
[----:B-1----:R-:W-:-:S14]  /*10d60*/  @P0 BRA `(.L_x_912) ;  /* 0x0000000000100947 */ /* 0x002fdc0003800000 */
[----:B------:R-:W-:Y:S05]  /*10d70*/  @!P1 BRA `(.L_x_912) ;  /* 0x00000000000c9947 */ /* 0x000fea0003800000 */
[----:B------:R-:W2:Y:S04]  /*10d80*/  LDG.E R11, desc[UR50][R18.64] ;  /* 0x00000032120b7981 */ /* 0x000ea8000c1e1900 */
[----:B-----5:R-:W2:Y:S02]  /*10d90*/  LDG.E R22, desc[UR50][R18.64+0x4] ;  /* 0x0000043212167981 */ /* 0x020ea4000c1e1900 */
[----:B--2---:R-:W-:-:S07]  /*10da0*/  IMAD.IADD R22, R22, 0x1, -R11 ;  /* 0x0000000116167824 */ /* 0x004fce00078e0a0b */
.L_x_912:
[----:B------:R-:W-:Y:S01]  /*10db0*/  USHF.R.S32.HI UR9, URZ, 0x1f, UR38 ;  /* 0x0000001f3f097899 */ /* 0x000fe20008011426 */
[----:B------:R-:W-:Y:S01]  /*10dc0*/  LEA.HI R10, R10, R7, RZ, 0x7 ;  /* 0x000000070a0a7211 */ /* 0x000fe200078f38ff */
[----:B------:R-:W-:Y:S01]  /*10dd0*/  ULDC.64 UR10, c[0x0][0xb70] ;  /* 0x0002dc00000a7ab9 */ /* 0x000fe20000000a00 */
[----:B------:R-:W-:Y:S01]  /*10de0*/  USHF.R.S32.HI UR5, URZ, 0x1f, UR4 ;  /* 0x0000001f3f057899 */ /* 0x000fe20008011404 */
[----:B------:R-:W-:Y:S01]  /*10df0*/  IMAD R13, R23, 0xc0, R156 ;  /* 0x000000c0170d7824 */ /* 0x000fe200078e029c */
[----:B------:R-:W-:Y:S01]  /*10e00*/  UIMAD UR8, UR9, UR10, URZ ;  /* 0x0000000a090872a4 */ /* 0x000fe2000f8e023f */
[----:B------:R-:W-:Y:S01]  /*10e10*/  LOP3.LUT R10, R10, 0xffffff80, RZ, 0xc0, !PT ;  /* 0xffffff800a0a7812 */ /* 0x000fe200078ec0ff */
[----:B------:R-:W-:Y:S02]  /*10e20*/  USHF.R.S32.HI UR13, URZ, 0x1f, UR39 ;  /* 0x0000001f3f0d7899 */ /* 0x000fe40008011427 */
[----:B------:R-:W-:Y:S02]  /*10e30*/  UIMAD.WIDE.U32 UR6, UR38, UR10, UR4 ;  /* 0x0000000a260672a5 */ /* 0x000fe4000f8e0004 */
[----:B------:R-:W-:Y:S01]  /*10e40*/  UIMAD UR8, UR38, UR11, UR8 ;  /* 0x0000000b260872a4 */ /* 0x000fe2000f8e0208 */
[----:B------:R-:W-:Y:S01]  /*10e50*/  IMAD.IADD R12, R7, 0x1, -R10 ;  /* 0x00000001070c7824 */ /* 0x000fe200078e0a0a */
[----:B------:R-:W-:Y:S01]  /*10e60*/  USEL UR13, UR13, URZ, !UP0 ;  /* 0x0000003f0d0d7287 */ /* 0x000fe2000c000000 */
[----:B------:R-:W-:Y:S01]  /*10e70*/  SHF.R.S32.HI R10, RZ, 0x1f, R13 ;  /* 0x0000001fff0a7819 */ /* 0x000fe2000001140d */
[----:B------:R-:W-:Y:S01]  /*10e80*/  ULDC.64 UR10, c[0x0][0xb78] ;  /* 0x0002de00000a7ab9 */ /* 0x000fe20000000a00 */
[----:B------:R-:W-:Y:S01]  /*10e90*/  UIADD3 UR7, UR7, UR8, URZ ;  /* 0x0000000807077290 */ /* 0x000fe2000fffe03f */
[----:B------:R-:W-:Y:S01]  /*10ea0*/  IMAD R7, R4, 0x40, R0 ;  /* 0x0000004004077824 */ /* 0x000fe200078e0200 */
[----:B------:R-:W-:Y:S01]  /*10eb0*/  USEL UR12, UR39, URZ, !UP0 ;  /* 0x0000003f270c7287 */ /* 0x000fe2000c000000 */
[----:B------:R-:W-:Y:S01]  /*10ec0*/  LOP3.LUT P0, RZ, R12, 0x3, RZ, 0xc0, !PT ;  /* 0x000000030cff7812 */ /* 0x000fe2000780c0ff */
[----:B------:R-:W-:Y:S01]  /*10ed0*/  UIMAD UR8, UR13, UR10, URZ ;  /* 0x0000000a0d0872a4 */ /* 0x000fe2000f8e023f */
[----:B------:R-:W-:Y:S01]  /*10ee0*/  IMAD.WIDE R8, R7, 0x2, R8 ;  /* 0x0000000207087825 */ /* 0x000fe200078e0208 */
[----:B------:R-:W-:-:S02]  /*10ef0*/  UIMAD.WIDE.U32 UR6, UR12, UR10, UR6 ;  /* 0x0000000a0c0672a5 */ /* 0x000fc4000f8e0006 */
[----:B------:R-:W-:Y:S01]  /*10f00*/  UIMAD UR8, UR12, UR11, UR8 ;  /* 0x0000000b0c0872a4 */ /* 0x000fe2000f8e0208 */
[C---:B------:R-:W-:Y:S01]  /*10f10*/  VIADD R7, R13.reuse, 0x8 ;  /* 0x000000080d077836 */ /* 0x040fe20000000000 */
[----:B------:R-:W-:Y:S02]  /*10f20*/  LOP3.LUT R29, R8, 0x380, RZ, 0xc0, !PT ;  /* 0x00000380081d7812 */ /* 0x000fe400078ec0ff */
[----:B------:R-:W-:Y:S02]  /*10f30*/  IADD3 R11, P1, R13, UR6, RZ ;  /* 0x000000060d0b7c10 */ /* 0x000fe4000ff3e0ff */
[----:B------:R-:W-:Y:S01]  /*10f40*/  IMAD.U32 R15, RZ, RZ, UR8 ;  /* 0x00000008ff0f7e24 */ /* 0x000fe2000f8e00ff */
[----:B------:R-:W-:-:S04]  /*10f50*/  SHF.R.U64 R29, R29, 0x3, RZ ;  /* 0x000000031d1d7819 */ /* 0x000fc800000012ff */
[----:B------:R-:W-:Y:S01]  /*10f60*/  IADD3.X R10, R10, UR7, R15, P1, !PT ;  /* 0x000000070a0a7c10 */ /* 0x000fe20008ffe40f */
[----:B------:R-:W-:Y:S01]  /*10f70*/  ULDC.64 UR6, c[0x0][0xb40] ;  /* 0x0002d00000067ab9 */ /* 0x000fe20000000a00 */
[C---:B------:R-:W-:Y:S02]  /*10f80*/  IADD3 R15, P3, R8.reuse, 0x3000, RZ ;  /* 0x00003000080f7810 */ /* 0x040fe40007f7e0ff */
[----:B------:R-:W-:Y:S02]  /*10f90*/  LEA R20, P2, R11, UR6, 0x2 ;  /* 0x000000060b147c11 */ /* 0x000fe4000f8410ff */
[----:B-----5:R-:W-:Y:S01]  /*10fa0*/  ISETP.GE.OR P1, PT, R13, R22, P0 ;  /* 0x000000160d00720c */ /* 0x020fe20000726670 */
[----:B------:R-:W-:Y:S01]  /*10fb0*/  IMAD.X R13, RZ, RZ, R9, P3 ;  /* 0x000000ffff0d7224 */ /* 0x000fe200018e0609 */
[----:B------:R-:W-:Y:S01]  /*10fc0*/  LEA.HI.X R21, R11, UR7, R10, 0x2, P2 ;  /* 0x000000070b157c11 */ /* 0x000fe200090f140a */
[----:B------:R-:W-:Y:S01]  /*10fd0*/  ULDC.64 UR6, c[0x0][0xaa0] ;  /* 0x0002a80000067ab9 */ /* 0x000fe20000000a00 */
[----:B------:R-:W-:-:S02]  /*10fe0*/  IADD3 R19, P2, R8, 0x1800, RZ ;  /* 0x0000180008137810 */ /* 0x000fc40007f5e0ff */
[----:B------:R-:W-:Y:S02]  /*10ff0*/  IADD3 R10, P4, R8, 0x4800, RZ ;  /* 0x00004800080a7810 */ /* 0x000fe40007f9e0ff */
[----:B------:R-:W-:Y:S01]  /*11000*/  ISETP.GE.OR P0, PT, R7, R22, P0 ;  /* 0x000000160700720c */ /* 0x000fe20000706670 */
[--C-:B------:R-:W-:Y:S01]  /*11010*/  IMAD.X R25, RZ, RZ, R9.reuse, P2 ;  /* 0x000000ffff197224 */ /* 0x100fe200010e0609 */
[----:B------:R-:W-:Y:S01]  /*11020*/  LOP3.LUT R14, R19, 0x380, RZ, 0xc0, !PT ;  /* 0x00000380130e7812 */ /* 0x000fe200078ec0ff */
[--C-:B------:R-:W-:Y:S01]  /*11030*/  IMAD.X R11, RZ, RZ, R9.reuse, P4 ;  /* 0x000000ffff0b7224 */ /* 0x100fe200020e0609 */
[----:B------:R-:W-:Y:S01]  /*11040*/  LOP3.LUT R12, R15, 0x380, RZ, 0xc0, !PT ;  /* 0x000003800f0c7812 */ /* 0x000fe200078ec0ff */
[----:B------:R-:W-:Y:S01]  /*11050*/  IMAD.MOV.U32 R18, RZ, RZ, R0 ;  /* 0x000000ffff127224 */ /* 0x000fe200078e0000 */
[----:B------:R-:W-:Y:S01]  /*11060*/  LOP3.LUT R7, R10, 0x380, RZ, 0xc0, !PT ;  /* 0x000003800a077812 */ /* 0x000fe200078ec0ff */
[----:B------:R0:W-:Y:S01]  /*11070*/  @!P1 STG.E desc[UR50][R20.64], R6 ;  /* 0x0000000614009986 */ /* 0x0001e2000c101932 */
[----:B------:R-:W-:Y:S01]  /*11080*/  LOP3.LUT R28, R29, R8, RZ, 0x3c, !PT ;  /* 0x000000081d1c7212 */ /* 0x000fe200078e3cff */
[----:B------:R-:W-:Y:S01]  /*11090*/  IMAD.MOV.U32 R29, RZ, RZ, R9 ;  /* 0x000000ffff1d7224 */ /* 0x000fe200078e0009 */
[----:B------:R-:W-:-:S02]  /*110a0*/  SHF.R.U64 R14, R14, 0x3, RZ ;  /* 0x000000030e0e7819 */ /* 0x000fc400000012ff */
[----:B------:R-:W-:Y:S01]  /*110b0*/  SHF.R.U64 R8, R12, 0x3, RZ ;  /* 0x000000030c087819 */ /* 0x000fe200000012ff */
[----:B------:R-:W-:Y:S01]  /*110c0*/  UIMAD UR5, UR5, UR6, URZ ;  /* 0x00000006050572a4 */ /* 0x000fe2000f8e023f */
[----:B------:R-:W-:Y:S01]  /*110d0*/  SHF.R.U64 R7, R7, 0x3, RZ ;  /* 0x0000000307077819 */ /* 0x000fe200000012ff */
[----:B------:R1:W-:Y:S01]  /*110e0*/  @!P0 STG.E desc[UR50][R20.64+0x20], R5 ;  /* 0x0000200514008986 */ /* 0x0003e2000c101932 */
[----:B------:R-:W-:Y:S02]  /*110f0*/  LOP3.LUT R24, R14, R19, RZ, 0x3c, !PT ;  /* 0x000000130e187212 */ /* 0x000fe400078e3cff */
[----:B------:R-:W-:Y:S01]  /*11100*/  LOP3.LUT R12, R8, R15, RZ, 0x3c, !PT ;  /* 0x0000000f080c7212 */ /* 0x000fe200078e3cff */
[----:B------:R-:W5:Y:S01]  /*11110*/  LD.E.128 R28, desc[UR50][R28.64] ;  /* 0x000000321c1c7980 */ /* 0x000f62000c101d00 */
[----:B------:R-:W-:Y:S01]  /*11120*/  LOP3.LUT R10, R7, R10, RZ, 0x3c, !PT ;  /* 0x0000000a070a7212 */ /* 0x000fe200078e3cff */
[----:B------:R-:W-:Y:S01]  /*11130*/  IMAD.U32 R7, RZ, RZ, UR6 ;  /* 0x00000006ff077e24 */ /* 0x000fe2000f8e00ff */
[----:B------:R-:W-:Y:S01]  /*11140*/  SHF.R.S32.HI R19, RZ, 0x1f, R0 ;  /* 0x0000001fff137819 */ /* 0x000fe20000011400 */
[----:B------:R-:W-:Y:S01]  /*11150*/  ULDC UR6, c[0x0][0xa8c] ;  /* 0x0002a30000067ab9 */ /* 0x000fe20000000800 */
[----:B------:R-:W5:Y:S01]  /*11160*/  LD.E.128 R24, desc[UR50][R24.64] ;  /* 0x0000003218187980 */ /* 0x000f62000c101d00 */
[----:B------:R-:W-:Y:S01]  /*11170*/  UIMAD UR5, UR4, UR7, UR5 ;  /* 0x00000007040572a4 */ /* 0x000fe2000f8e0205 */
[----:B------:R-:W-:Y:S01]  /*11180*/  ISETP.GE.AND P0, PT, R0, UR6, PT ;  /* 0x0000000600007c0c */ /* 0x000fe2000bf06270 */
[----:B0-----:R-:W-:Y:S01]  /*11190*/  IMAD.WIDE.U32 R6, R7, UR4, R18 ;  /* 0x0000000407067c25 */ /* 0x001fe2000f8e0012 */
[----:B------:R-:W5:Y:S01]  /*111a0*/  LD.E.128 R12, desc[UR50][R12.64] ;  /* 0x000000320c0c7980 */ /* 0x000f62000c101d00 */
[----:B------:R-:W-:-:S02]  /*111b0*/  ULDC.64 UR6, c[0x0][0xae0] ;  /* 0x0002b80000067ab9 */ /* 0x000fc40000000a00 */
[----:B------:R-:W-:Y:S01]  /*111c0*/  IMAD R19, R23, -0xc0, R22 ;  /* 0xffffff4017137824 */ /* 0x000fe200078e0216 */
[----:B------:R-:W5:Y:S01]  /*111d0*/  LD.E.128 R8, desc[UR50][R10.64] ;  /* 0x000000320a087980 */ /* 0x000f62000c101d00 */
[----:B------:R-:W-:Y:S01]  /*111e0*/  VIADD R0, R4, 0x30 ;  /* 0x0000003004007836 */ /* 0x000fe20000000000 */
[----:B------:R-:W-:Y:S01]  /*111f0*/  @!PT LDS RZ, [RZ] ;  /* 0x00000000fffff984 */ /* 0x000fe20000000800 */
[----:B------:R-:W-:Y:S01]  /*11200*/  @!PT LDS RZ, [RZ] ;  /* 0x00000000fffff984 */ /* 0x000fe20000000800 */
[----:B------:R-:W-:Y:S01]  /*11210*/  @!PT LDS RZ, [RZ] ;  /* 0x00000000fffff984 */ /* 0x000fe20000000800 */
[----:B------:R-:W-:Y:S01]  /*11220*/  @!PT LDS RZ, [RZ] ;  /* 0x00000000fffff984 */ /* 0x000fe20000000800 */
[----:B------:R0:W-:Y:S06]  /*11230*/  MEMBAR.ALL.CTA ;  /* 0x0000000000007992 */ /* 0x0001ec0000008000 */
[----:B0-----:R-:W0:Y:S01]  /*11240*/  FENCE.VIEW.ASYNC.S ;  /* 0x00000000000073c6 */ /* 0x001e220000000000 */
[----:B------:R-:W-:Y:S01]  /*11250*/  UIMAD UR4, UR9, UR6, URZ ;  /* 0x00000006090472a4 */ /* 0x000fe2000f8e023f */
[----:B------:R-:W-:Y:S01]  /*11260*/  VIADD R7, R7, UR5 ;  /* 0x0000000507077c36 */ /* 0x000fe20008000000 */
[----:B------:R-:W-:Y:S01]  /*11270*/  ISETP.GE.OR P3, PT, R0, R19, P0 ;  /* 0x000000130000720c */ /* 0x000fe20000766670 */
[----:B-1----:R-:W-:Y:S01]  /*11280*/  IMAD.U32 R21, RZ, RZ, UR6 ;  /* 0x00000006ff157e24 */ /* 0x002fe2000f8e00ff */
[----:B------:R-:W-:Y:S01]  /*11290*/  UIMAD UR4, UR38, UR7, UR4 ;  /* 0x00000007260472a4 */ /* 0x000fe2000f8e0204 */
[----:B------:R-:W-:-:S02]  /*112a0*/  VIADD R0, R4, 0x60 ;  /* 0x0000006004007836 */ /* 0x000fc40000000000 */
[----:B------:R-:W-:Y:S01]  /*112b0*/  VIADD R5, R4, 0x90 ;  /* 0x0000009004057836 */ /* 0x000fe20000000000 */
[----:B------:R-:W-:Y:S01]  /*112c0*/  ULDC.64 UR6, c[0x0][0xae8] ;  /* 0x0002ba0000067ab9 */ /* 0x000fe20000000a00 */
[----:B------:R-:W-:Y:S01]  /*112d0*/  IMAD.WIDE.U32 R6, R21, UR38, R6 ;  /* 0x0000002615067c25 */ /* 0x000fe2000f8e0006 */
[-C--:B------:R-:W-:Y:S02]  /*112e0*/  ISETP.GE.OR P1, PT, R0, R19.reuse, P0 ;  /* 0x000000130000720c */ /* 0x080fe40000726670 */
[-C--:B------:R-:W-:Y:S01]  /*112f0*/  ISETP.GE.OR P2, PT, R5, R19.reuse, P0 ;  /* 0x000000130500720c */ /* 0x080fe20000746670 */
[----:B------:R-:W-:Y:S01]  /*11300*/  VIADD R7, R7, UR4 ;  /* 0x0000000407077c36 */ /* 0x000fe20008000000 */
[----:B------:R-:W-:Y:S01]  /*11310*/  ISETP.GE.OR P0, PT, R4, R19, P0 ;  /* 0x000000130400720c */ /* 0x000fe20000706670 */
[----:B------:R-:W-:Y:S01]  /*11320*/  UIMAD UR4, UR13, UR6, URZ ;  /* 0x000000060d0472a4 */ /* 0x000fe2000f8e023f */
[----:B------:R-:W-:Y:S02]  /*11330*/  VIADD R3, R3, 0x13220 ;  /* 0x0001322003037836 */ /* 0x000fe40000000000 */
[----:B------:R-:W-:Y:S01]  /*11340*/  IMAD.U32 R21, RZ, RZ, UR6 ;  /* 0x00000006ff157e24 */ /* 0x000fe2000f8e00ff */
[----:B------:R-:W-:Y:S01]  /*11350*/  SHF.R.S32.HI R5, RZ, 0x1f, R4 ;  /* 0x0000001fff057819 */ /* 0x000fe20000011404 */
[----:B------:R-:W-:Y:S01]  /*11360*/  UIMAD UR4, UR12, UR7, UR4 ;  /* 0x000000070c0472a4 */ /* 0x000fe2000f8e0204 */
[----:B------:R-:W-:Y:S01]  /*11370*/  PRMT R3, RZ, 0x654, R3 ;  /* 0x00000654ff037816 */ /* 0x000fe20000000003 */
[----:B------:R-:W-:Y:S01]  /*11380*/  IMAD.WIDE.U32 R20, R21, UR12, R6 ;  /* 0x0000000c15147c25 */ /* 0x000fe2000f8e0006 */
[----:B------:R-:W-:Y:S02]  /*11390*/  BSSY B1, `(.L_x_913) ;  /* 0x0000010000017945 */ /* 0x000fe40003800000 */
[----:B0-----:R0:W-:Y:S01]  /*113a0*/  SYNCS.ARRIVE.TRANS64.RED.A1T0 RZ, [R3+URZ], RZ ;  /* 0x000000ff03ff79a7 */ /* 0x0011e2000810043f */
[----:B------:R-:W-:-:S04]  /*113b0*/  IMAD.WIDE R18, R23, 0xc0, R4 ;  /* 0x000000c017127825 */ /* 0x000fc800078e0204 */
[----:B------:R-:W-:Y:S01]  /*113c0*/  VIADD R23, R21, UR4 ;  /* 0x0000000415177c36 */ /* 0x000fe20008000000 */
[----:B------:R-:W-:Y:S06]  /*113d0*/  @P0 BRA `(.L_x_914) ;  /* 0x00000000002c0947 */ /* 0x000fec0003800000 */
[----:B------:R-:W-:Y:S01]  /*113e0*/  ULDC.64 UR4, c[0x0][0xad8] ;  /* 0x0002b60000047ab9 */ /* 0x000fe20000000a00 */
[----:B------:R-:W-:Y:S02]  /*113f0*/  IMAD.MOV.U32 R4, RZ, RZ, R20 ;  /* 0x000000ffff047224 */ /* 0x000fe400078e0014 */
[----:B0-----:R-:W-:Y:S02]  /*11400*/  IMAD R3, R19, UR4, RZ ;  /* 0x0000000413037c24 */ /* 0x001fe4000f8e02ff */
        /* <DEDUP_REMOVED lines=8> */
.L_x_914:
[----:B------:R-:W-:Y:S05]  /*11490*/  BSYNC B1 ;  /* 0x0000000000017941 */ /* 0x000fea0003800000 */
.L_x_913:
        /* <DEDUP_REMOVED lines=15> */
.L_x_916:
[----:B------:R-:W-:Y:S05]  /*11590*/  BSYNC B1 ;  /* 0x0000000000017941 */ /* 0x000fea0003800000 */
.L_x_915:
        /* <DEDUP_REMOVED lines=14> */
[----:B-----5:R3:W-:Y:S02]  /*11680*/  STG.E.128 desc[UR50][R6.64], R12 ;  /* 0x0000000c06007986 */ /* 0x0207e4000c101d32 */
.L_x_918:
[----:B------:R-:W-:Y:S05]  /*11690*/  BSYNC B1 ;  /* 0x0000000000017941 */ /* 0x000fea0003800000 */
.L_x_917:
        /* <DEDUP_REMOVED lines=10> */
[----:B-123--:R-:W-:Y:S01]  /*11740*/  LEA R6, P0, R4, UR4, 0x1 ;  /* 0x0000000404067c11 */ /* 0x00efe2000f8008ff */
[----:B------:R-:W-:-:S05]  /*11750*/  IMAD.IADD R3, R5, 0x1, R3 ;  /* 0x0000000105037824 */ /* 0x000fca00078e0203 */
[----:B------:R-:W-:-:S05]  /*11760*/  LEA.HI.X R7, R4, UR5, R3, 0x1, P0 ;  /* 0x0000000504077c11 */ /* 0x000fca00080f0c03 */
[----:B-----5:R4:W-:Y:S01]  /*11770*/  STG.E.128 desc[UR50][R6.64], R8 ;  /* 0x0000000806007986 */ /* 0x0209e2000c101d32 */
[----:B------:R-:W-:Y:S05]  /*11780*/  BRA `(.L_x_919) ;  /* 0x0000000800547947 */ /* 0x000fea0003800000 */
.L_x_911:
[----:B------:R-:W-:Y:S01]  /*11790*/  ULDC.64 UR4, c[0x0][0xbd8] ;  /* 0x0002f60000047ab9 */ /* 0x000fe20000000a00 */
[----:B------:R-:W-:Y:S01]  /*117a0*/  IMAD.MOV.U32 R3, RZ, RZ, RZ ;  /* 0x000000ffff037224 */ /* 0x000fe200078e00ff */
[----:B------:R-:W-:-:S04]  /*117b0*/  UISETP.NE.U32.AND UP0, UPT, UR4, URZ, UPT ;  /* 0x0000003f0400728c */ /* 0x000fc8000bf05070 */
[----:B------:R-:W-:-:S03]  /*117c0*/  UISETP.NE.AND.EX UP0, UPT, UR5, URZ, UPT, UP0 ;  /* 0x0000003f0500728c */ /* 0x000fc6000bf05300 */
[----:B------:R-:W-:Y:S02]  /*117d0*/  ULDC.64 UR4, c[0x0][0xbd8] ;  /* 0x0002f60000047ab9 */ /* 0x000fe40000000a00 */
[----:B------:R-:W-:Y:S01]  /*117e0*/  UIMAD.WIDE UR4, UR39, 0x4, UR4 ;  /* 0x00000004270478a5 */ /* 0x000fe2000f8e0204 */
[----:B------:R-:W0:Y:S01]  /*117f0*/  LDC R12, c[0x0][0xa88] ;  /* 0x0002a200ff0c7b82 */ /* 0x000e220000000800 */
[----:B------:R-:W-:-:S04]  /*11800*/  PLOP3.LUT P1, PT, PT, PT, UP0, 0x80, 0x0 ;  /* 0x000000000000781c */ /* 0x000fc80003f2f008 */
[----:B------:R-:W-:Y:S02]  /*11810*/  IMAD.U32 R8, RZ, RZ, UR4 ;  /* 0x00000004ff087e24 */ /* 0x000fe4000f8e00ff */
[----:B------:R-:W-:Y:S01]  /*11820*/  IMAD.U32 R9, RZ, RZ, UR5 ;  /* 0x00000005ff097e24 */ /* 0x000fe2000f8e00ff */
[----:B------:R-:W-:Y:S02]  /*11830*/  ULDC.64 UR4, c[0x0][0xbe0] ;  /* 0x0002f80000047ab9 */ /* 0x000fe40000000a00 */
[----:B------:R-:W-:-:S04]  /*11840*/  UISETP.NE.U32.AND UP1, UPT, UR4, URZ, UPT ;  /* 0x0000003f0400728c */ /* 0x000fc8000bf25070 */
[----:B------:R-:W-:Y:S01]  /*11850*/  UISETP.NE.AND.EX UP1, UPT, UR5, URZ, UPT, UP1 ;  /* 0x0000003f0500728c */ /* 0x000fe2000bf25310 */
[----:B------:R1:W5:Y:S05]  /*11860*/  @P1 LDG.E R3, desc[UR50][R8.64] ;  /* 0x0000003208031981 */ /* 0x00036a000c1e1900 */
[----:B------:R-:W-:-:S05]  /*11870*/  PLOP3.LUT P2, PT, PT, PT, UP1, 0x80, 0x0 ;  /* 0x000000000000781c */ /* 0x000fca0003f4f018 */
[----:B------:R-:W-:Y:S02]  /*11880*/  @UP1 ULDC.64 UR4, c[0x0][0xbe0] ;  /* 0x0002f80000041ab9 */ /* 0x000fe40000000a00 */
[----:B------:R-:W-:-:S06]  /*11890*/  @UP1 UIMAD.WIDE UR4, UR39, 0x4, UR4 ;  /* 0x00000004270418a5 */ /* 0x000fcc000f8e0204 */
[----:B------:R-:W-:Y:S02]  /*118a0*/  IMAD.U32 R10, RZ, RZ, UR4 ;  /* 0x00000004ff0a7e24 */ /* 0x000fe4000f8e00ff */
[----:B------:R-:W-:-:S05]  /*118b0*/  IMAD.U32 R11, RZ, RZ, UR5 ;  /* 0x00000005ff0b7e24 */ /* 0x000fca000f8e00ff */
[----:B0-----:R1:W5:Y:S01]  /*118c0*/  @P2 LDG.E R12, desc[UR50][R10.64] ;  /* 0x000000320a0c2981 */ /* 0x001362000c1e1900 */
[----:B------:R-:W-:Y:S01]  /*118d0*/  USHF.R.S32.HI UR6, URZ, 0x1f, UR38 ;  /* 0x0000001f3f067899 */ /* 0x000fe20008011426 */
[----:B------:R-:W-:Y:S01]  /*118e0*/  ISETP.GT.AND P0, PT, R7, 0xbf, PT ;  /* 0x000000bf0700780c */ /* 0x000fe20003f04270 */
[----:B------:R-:W-:-:S12]  /*118f0*/  @P2 BRA `(.L_x_920) ;  /* 0x0000000000102947 */ /* 0x000fd80003800000 */
[----:B------:R-:W-:Y:S05]  /*11900*/  @!P1 BRA `(.L_x_920) ;  /* 0x00000000000c9947 */ /* 0x000fea0003800000 */
[----:B------:R-:W2:Y:S04]  /*11910*/  LDG.E R7, desc[UR50][R8.64] ;  /* 0x0000003208077981 */ /* 0x000ea8000c1e1900 */
[----:B-----5:R-:W2:Y:S02]  /*11920*/  LDG.E R12, desc[UR50][R8.64+0x4] ;  /* 0x00000432080c7981 */ /* 0x020ea4000c1e1900 */
[----:B--2---:R-:W-:-:S07]  /*11930*/  IMAD.IADD R12, R12, 0x1, -R7 ;  /* 0x000000010c0c7824 */ /* 0x004fce00078e0a07 */
.L_x_920:
[----:B------:R-:W-:Y:S01]  /*11940*/  USHF.R.S32.HI UR4, URZ, 0x1f, UR39 ;  /* 0x0000001f3f047899 */ /* 0x000fe20008011427 */
[----:B------:R-:W-:Y:S01]  /*11950*/  BSSY B1, `(.L_x_921) ;  /* 0x000001d000017945 */ /* 0x000fe20003800000 */
[----:B------:R-:W-:Y:S01]  /*11960*/  USEL UR8, UR39, URZ, !UP0 ;  /* 0x0000003f27087287 */ /* 0x000fe2000c000000 */
[----:B-1----:R-:W-:Y:S01]  /*11970*/  SHF.R.S32.HI R11, RZ, 0x1f, R0 ;  /* 0x0000001fff0b7819 */ /* 0x002fe20000011400 */
[----:B------:R-:W-:Y:S01]  /*11980*/  USEL UR7, UR4, URZ, !UP0 ;  /* 0x0000003f04077287 */ /* 0x000fe2000c000000 */
[----:B-----5:R-:W-:Y:S01]  /*11990*/  SHF.R.S32.HI R10, RZ, 0x1f, R3 ;  /* 0x0000001fff0a7819 */ /* 0x020fe20000011403 */
[----:B------:R-:W-:Y:S10]  /*119a0*/  @P0 BRA `(.L_x_922) ;  /* 0x00000000005c0947 */ /* 0x000ff40003800000 */
[----:B------:R-:W-:-:S04]  /*119b0*/  IMAD R6, R23, 0xc0, R48 ;  /* 0x000000c017067824 */ /* 0x000fc800078e0230 */
        /* <DEDUP_REMOVED lines=22> */
.L_x_922:
[----:B------:R-:W-:Y:S05]  /*11b20*/  BSYNC B1 ;  /* 0x0000000000017941 */ /* 0x000fea0003800000 */
.L_x_921:
        /* <DEDUP_REMOVED lines=10> */
[----:B------:R-:W-:Y:S01]  /*11bd0*/  UIMAD UR4, UR6, UR10, URZ ;  /* 0x0000000a060472a4 */ /* 0x000fe2000f8e023f */
[----:B------:R-:W-:-:S02]  /*11be0*/  VIADD R0, R4, 0x30 ;  /* 0x0000003004007836 */ /* 0x000fc40000000000 */
[----:B------:R-:W-:Y:S01]  /*11bf0*/  IMAD.IADD R7, R7, 0x1, R3 ;  /* 0x0000000107077824 */ /* 0x000fe200078e0203 */
[----:B------:R-:W-:Y:S01]  /*11c00*/  UIMAD UR4, UR38, UR11, UR4 ;  /* 0x0000000b260472a4 */ /* 0x000fe2000f8e0204 */
[----:B------:R-:W-:Y:S02]  /*11c10*/  IMAD R3, R23, -0xc0, R12 ;  /* 0xffffff4017037824 */ /* 0x000fe400078e020c */
[----:B------:R-:W-:Y:S01]  /*11c20*/  IMAD.U32 R5, RZ, RZ, UR10 ;  /* 0x0000000aff057e24 */ /* 0x000fe2000f8e00ff */
[----:B------:R-:W-:Y:S01]  /*11c30*/  ULDC.64 UR10, c[0x0][0xae8] ;  /* 0x0002ba00000a7ab9 */ /* 0x000fe20000000a00 */
[----:B------:R-:W-:Y:S01]  /*11c40*/  VIADD R8, R4, 0x60 ;  /* 0x0000006004087836 */ /* 0x000fe20000000000 */
[-C--:B------:R-:W-:Y:S01]  /*11c50*/  ISETP.GE.OR P3, PT, R0, R3.reuse, P0 ;  /* 0x000000030000720c */ /* 0x080fe20000766670 */
[----:B------:R-:W-:Y:S02]  /*11c60*/  VIADD R0, R4, 0x90 ;  /* 0x0000009004007836 */ /* 0x000fe40000000000 */
[----:B------:R-:W-:Y:S01]  /*11c70*/  IMAD.WIDE.U32 R6, R5, UR38, R6 ;  /* 0x0000002605067c25 */ /* 0x000fe2000f8e0006 */
[----:B------:R-:W-:-:S02]  /*11c80*/  ISETP.GE.OR P1, PT, R8, R3, P0 ;  /* 0x000000030800720c */ /* 0x000fc40000726670 */
[-C--:B------:R-:W-:Y:S01]  /*11c90*/  ISETP.GE.OR P2, PT, R0, R3.reuse, P0 ;  /* 0x000000030000720c */ /* 0x080fe20000746670 */
[----:B------:R-:W-:Y:S01]  /*11ca0*/  VIADD R7, R7, UR4 ;  /* 0x0000000407077c36 */ /* 0x000fe20008000000 */
[----:B------:R-:W-:Y:S01]  /*11cb0*/  ISETP.GE.OR P0, PT, R4, R3, P0 ;  /* 0x000000030400720c */ /* 0x000fe20000706670 */
[----:B------:R-:W-:Y:S02]  /*11cc0*/  UIMAD UR4, UR7, UR10, URZ ;  /* 0x0000000a070472a4 */ /* 0x000fe4000f8e023f */
[----:B------:R-:W-:Y:S01]  /*11cd0*/  IMAD.U32 R9, RZ, RZ, UR10 ;  /* 0x0000000aff097e24 */ /* 0x000fe2000f8e00ff */
[----:B------:R-:W-:Y:S01]  /*11ce0*/  SHF.R.S32.HI R5, RZ, 0x1f, R4 ;  /* 0x0000001fff057819 */ /* 0x000fe20000011404 */
[----:B------:R-:W-:Y:S02]  /*11cf0*/  UIMAD UR4, UR8, UR11, UR4 ;  /* 0x0000000b080472a4 */ /* 0x000fe4000f8e0204 */
        /* <DEDUP_REMOVED lines=15> */
.L_x_924:
[----:B------:R-:W-:Y:S05]  /*11df0*/  BSYNC B1 ;  /* 0x0000000000017941 */ /* 0x000fea0003800000 */
.L_x_923:
        /* <DEDUP_REMOVED lines=11> */
[----:B0-----:R-:W-:Y:S01]  /*11eb0*/  LEA R12, P0, R4, UR4, 0x1 ;  /* 0x00000004040c7c11 */ /* 0x001fe2000f8008ff */
[----:B------:R-:W-:-:S05]  /*11ec0*/  IMAD.IADD R3, R5, 0x1, R3 ;  /* 0x0000000105037824 */ /* 0x000fca00078e0203 */
[----:B------:R-:W-:-:S05]  /*11ed0*/  LEA.HI.X R13, R4, UR5, R3, 0x1, P0 ;  /* 0x00000005040d7c11 */ /* 0x000fca00080f0c03 */
[----:B------:R1:W-:Y:S02]  /*11ee0*/  STG.E.128 desc[UR50][R12.64], RZ ;  /* 0x000000ff0c007986 */ /* 0x0003e4000c101d32 */
.L_x_926:
[----:B------:R-:W-:Y:S05]  /*11ef0*/  BSYNC B1 ;  /* 0x0000000000017941 */ /* 0x000fea0003800000 */
.L_x_925:
        /* <DEDUP_REMOVED lines=11> */
[----:B01----:R-:W-:Y:S01]  /*11fb0*/  LEA R12, P0, R4, UR4, 0x1 ;  /* 0x00000004040c7c11 */ /* 0x003fe2000f8008ff */
[----:B------:R-:W-:-:S05]  /*11fc0*/  IMAD.IADD R3, R5, 0x1, R3 ;  /* 0x0000000105037824 */ /* 0x000fca00078e0203 */
[----:B------:R-:W-:-:S05]  /*11fd0*/  LEA.HI.X R13, R4, UR5, R3, 0x1, P0 ;  /* 0x00000005040d7c11 */ /* 0x000fca00080f0c03 */
[----:B------:R2:W-:Y:S02]  /*11fe0*/  STG.E.128 desc[UR50][R12.64], RZ ;  /* 0x000000ff0c007986 */ /* 0x0005e4000c101d32 */
.L_x_928:
[----:B------:R-:W-:Y:S05]  /*11ff0*/  BSYNC B1 ;  /* 0x0000000000017941 */ /* 0x000fea0003800000 */
.L_x_927:
        /* <DEDUP_REMOVED lines=14> */
.L_x_919:
[----:B------:R-:W-:Y:S05]  /*120e0*/  BSYNC B0 ;  /* 0x0000000000007941 */ /* 0x000fea0003800000 */
.L_x_910:
[----:B------:R-:W-:Y:S02]  /*120f0*/  ULDC UR4, c[0x0][0xc14] ;  /* 0x0003050000047ab9 */ /* 0x000fe40000000800 */
[----:B------:R-:W-:-:S06]  /*12100*/  UISETP.GE.AND UP0, UPT, UR48, UR4, UPT ;  /* 0x000000043000728c */ /* 0x000fcc000bf06270 */
[----:B------:R-:W-:-:S13]  /*12110*/  PLOP3.LUT P0, PT, PT, PT, UP0, 0x80, 0x0 ;  /* 0x000000000000781c */ /* 0x000fda0003f0f008 */
[----:B------:R-:W-:Y:S05]  /*12120*/  @!P0 BRA `(.L_x_929) ;  /* 0xfffffee800f88947 */ /* 0x000fea000383ffff */
[----:B------:R-:W-:Y:S05]  /*12130*/  EXIT ;  /* 0x000000000000794d */ /* 0x000fea0003800000 */
.L_x_824:
        /* <DEDUP_REMOVED lines=13> */
[----:B------:R-:W0:Y:S02]  /*12210*/  LDS.128 R24, [UR4+0x132d0] ;  /* 0x0132d004ff187984 */ /* 0x000e240008000c00 */
[----:B0-----:R-:W-:Y:S02]  /*12220*/  R2UR UR45, R27 ;  /* 0x000000001b2d72ca */ /* 0x001fe400000e0000 */
[----:B------:R-:W-:Y:S01]  /*12230*/  R2UR UR38, R26 ;  /* 0x000000001a2672ca */ /* 0x000fe200000e0000 */
[----:B------:R-:W-:Y:S06]  /*12240*/  BAR.ARV 0x4, 0x200 ;  /* 0x0108000000007b1d */ /* 0x000fec0000002000 */
[----:B------:R-:W-:Y:S08]  /*12250*/  BRA `(.L_x_931) ;  /* 0x0000000800b47947 */ /* 0x000ff00003800000 */
.L_x_930:
[----:B------:R-:W0:Y:S01]  /*12260*/  S2R R2, SR_TID.X ;  /* 0x0000000000027919 */ /* 0x000e220000002100 */
        /* <DEDUP_REMOVED lines=40> */
.L_x_936:
        /* <DEDUP_REMOVED lines=14> */
.L_x_935:
[----:B------:R-:W-:Y:S05]  /*125d0*/  BSYNC B0 ;  /* 0x0000000000007941 */ /* 0x000fea0003800000 */
.L_x_934:
        /* <DEDUP_REMOVED lines=21> */
.L_x_932:
[----:B------:R-:W-:Y:S01]  /*12730*/  IMAD.IADD R13, R4, 0x1, -R3 ;  /* 0x00000001040d7824 */ /* 0x000fe200078e0a03 */
[----:B------:R-:W-:-:S03]  /*12740*/  ULDC.64 UR4, c[0x0][0xc68] ;  /* 0x00031a0000047ab9 */ /* 0x000fc60000000a00 */
[----:B------:R-:W-:-:S05]  /*12750*/  IMAD R2, R8, R9, R13 ;  /* 0x0000000908027224 */ /* 0x000fca00078e020d */
[----:B------:R-:W-:-:S13]  /*12760*/  ISETP.GT.AND P0, PT, R2, R7, PT ;  /* 0x000000070200720c */ /* 0x000fda0003f04270 */
[----:B------:R-:W-:Y:S02]  /*12770*/  VOTEU.ANY UR7, UPT, !P0 ;  /* 0x0000000000077886 */ /* 0x000fe400040e0100 */
[----:B------:R-:W-:-:S04]  /*12780*/  UPOPC UR6, UR7 ;  /* 0x00000007000672bf */ /* 0x000fc80008000000 */
[----:B------:R-:W-:-:S04]  /*12790*/  UIADD3 UR45, UR6, UR45, URZ ;  /* 0x0000002d062d7290 */ /* 0x000fc8000fffe03f */
[----:B------:R-:W-:-:S06]  /*127a0*/  UIMAD.WIDE UR4, UR45, 0x4, UR4 ;  /* 0x000000042d0478a5 */ /* 0x000fcc000f8e0204 */
[----:B------:R-:W-:Y:S02]  /*127b0*/  IMAD.U32 R2, RZ, RZ, UR4 ;  /* 0x00000004ff027e24 */ /* 0x000fe4000f8e00ff */
[----:B------:R-:W-:-:S05]  /*127c0*/  IMAD.U32 R3, RZ, RZ, UR5 ;  /* 0x00000005ff037e24 */ /* 0x000fca000f8e00ff */
[----:B------:R-:W2:Y:S01]  /*127d0*/  LDG.E R6, desc[UR50][R2.64] ;  /* 0x0000003202067981 */ /* 0x000ea2000c1e1900 */
[----:B------:R-:W-:Y:S01]  /*127e0*/  IMAD.U32 R15, RZ, RZ, UR6 ;  /* 0x00000006ff0f7e24 */ /* 0x000fe2000f8e00ff */
[----:B------:R-:W-:-:S04]  /*127f0*/  ISETP.NE.AND P0, PT, RZ, UR7, PT ;  /* 0x00000007ff007c0c */ /* 0x000fc8000bf05270 */
[----:B------:R-:W2:Y:S02]  /*12800*/  SHFL.IDX PT, R0, R0, R15, 0x1f ;  /* 0x00001f0f00007589 */ /* 0x000ea400000e0000 */
[----:B--2---:R-:W-:-:S05]  /*12810*/  IMAD R4, R0, R6, RZ ;  /* 0x0000000600047224 */ /* 0x004fca00078e02ff */
[----:B------:R-:W-:-:S04]  /*12820*/  IABS R10, R4 ;  /* 0x00000004000a7213 */ /* 0x000fc80000000000 */
        /* <DEDUP_REMOVED lines=9> */
.L_x_937:
[----:B-1----:R-:W-:Y:S01]  /*128c0*/  IMAD R24, R24, R9, R13 ;  /* 0x0000000918187224 */ /* 0x002fe200078e020d */
[----:B------:R-:W-:Y:S01]  /*128d0*/  IABS R12, R4 ;  /* 0x00000004000c7213 */ /* 0x000fe20000000000 */
[----:B0-----:R-:W-:Y:S02]  /*128e0*/  IMAD.MOV.U32 R11, RZ, RZ, R14 ;  /* 0x000000ffff0b7224 */ /* 0x001fe400078e000e */
[----:B------:R-:W-:Y:S02]  /*128f0*/  IMAD.IADD R7, R7, 0x1, -R24 ;  /* 0x0000000107077824 */ /* 0x000fe400078e0a18 */
[----:B------:R-:W-:Y:S02]  /*12900*/  IMAD R11, R11, R10, RZ ;  /* 0x0000000a0b0b7224 */ /* 0x000fe400078e02ff */
[----:B------:R-:W-:Y:S01]  /*12910*/  IMAD.MOV.U32 R2, RZ, RZ, RZ ;  /* 0x000000ffff027224 */ /* 0x000fe200078e00ff */
[----:B------:R-:W-:Y:S01]  /*12920*/  IABS R8, R7 ;  /* 0x0000000700087213 */ /* 0x000fe20000000000 */
[----:B------:R-:W-:-:S02]  /*12930*/  IMAD.MOV R12, RZ, RZ, -R12 ;  /* 0x000000ffff0c7224 */ /* 0x000fc400078e0a0c */
        /* <DEDUP_REMOVED lines=15> */
[----:B------:R-:W-:Y:S02]  /*12a30*/  IMAD R8, R6, R2, RZ ;  /* 0x0000000206087224 */ /* 0x000fe400078e02ff */
[----:B------:R-:W-:Y:S02]  /*12a40*/  IMAD.MOV R2, RZ, RZ, -R2 ;  /* 0x000000ffff027224 */ /* 0x000fe400078e0a02 */
[----:B------:R-:W-:Y:S02]  /*12a50*/  IMAD.MOV R3, RZ, RZ, -R8 ;  /* 0x000000ffff037224 */ /* 0x000fe400078e0a08 */
[----:B------:R-:W-:-:S03]  /*12a60*/  IMAD R13, R4, R2, R7 ;  /* 0x00000002040d7224 */ /* 0x000fc600078e0207 */
[----:B------:R-:W-:-:S04]  /*12a70*/  VIADDMNMX R6, R3, R9, R6, PT ;  /* 0x0000000903067246 */ /* 0x000fc80003800106 */
[-C--:B------:R-:W-:Y:S02]  /*12a80*/  IABS R9, R6.reuse ;  /* 0x0000000600097213 */ /* 0x080fe40000000000 */
[----:B------:R-:W-:Y:S02]  /*12a90*/  IABS R4, R6 ;  /* 0x0000000600047213 */ /* 0x000fe40000000000 */
[----:B------:R-:W0:Y:S03]  /*12aa0*/  I2F.RP R10, R9 ;  /* 0x00000009000a7306 */ /* 0x000e260000209400 */
[----:B------:R-:W-:-:S05]  /*12ab0*/  IMAD.MOV R4, RZ, RZ, -R4 ;  /* 0x000000ffff047224 */ /* 0x000fca00078e0a04 */
[----:B0-----:R-:W0:Y:S02]  /*12ac0*/  MUFU.RCP R10, R10 ;  /* 0x0000000a000a7308 */ /* 0x001e240000001000 */
[----:B0-----:R-:W-:-:S06]  /*12ad0*/  VIADD R3, R10, 0xffffffe ;  /* 0x0ffffffe0a037836 */ /* 0x001fcc0000000000 */
[----:B------:R-:W0:Y:S02]  /*12ae0*/  F2I.FTZ.U32.TRUNC.NTZ R3, R3 ;  /* 0x0000000300037305 */ /* 0x000e24000021f000 */
[----:B0-----:R-:W-:-:S04]  /*12af0*/  IMAD.MOV R11, RZ, RZ, -R3 ;  /* 0x000000ffff0b7224 */ /* 0x001fc800078e0a03 */
[----:B------:R-:W-:Y:S01]  /*12b00*/  IMAD.MOV.U32 R2, RZ, RZ, R11 ;  /* 0x000000ffff027224 */ /* 0x000fe200078e000b */
[----:B------:R-:W-:-:S03]  /*12b10*/  IABS R11, R13 ;  /* 0x0000000d000b7213 */ /* 0x000fc60000000000 */
[----:B------:R-:W-:Y:S02]  /*12b20*/  IMAD R7, R2, R9, RZ ;  /* 0x0000000902077224 */ /* 0x000fe400078e02ff */
[----:B------:R-:W-:-:S04]  /*12b30*/  IMAD.MOV.U32 R2, RZ, RZ, RZ ;  /* 0x000000ffff027224 */ /* 0x000fc800078e00ff */
[----:B------:R-:W-:Y:S01]  /*12b40*/  IMAD.HI.U32 R2, R3, R7, R2 ;  /* 0x0000000703027227 */ /* 0x000fe200078e0002 */
[----:B------:R-:W-:-:S04]  /*12b50*/  LOP3.LUT R3, R13, R6, RZ, 0x3c, !PT ;  /* 0x000000060d037212 */ /* 0x000fc800078e3cff */
[----:B------:R-:W-:Y:S01]  /*12b60*/  ISETP.GE.AND P2, PT, R3, RZ, PT ;  /* 0x000000ff0300720c */ /* 0x000fe20003f46270 */
[----:B------:R-:W-:-:S04]  /*12b70*/  IMAD.HI.U32 R2, R2, R11, RZ ;  /* 0x0000000b02027227 */ /* 0x000fc800078e00ff */
[----:B------:R-:W-:Y:S02]  /*12b80*/  IMAD R4, R2, R4, R11 ;  /* 0x0000000402047224 */ /* 0x000fe400078e020b */
[----:B------:R-:W-:-:S03]  /*12b90*/  IMAD.IADD R3, R13, 0x1, R8 ;  /* 0x000000010d037824 */ /* 0x000fc600078e0208 */
[----:B------:R-:W-:-:S13]  /*12ba0*/  ISETP.GT.U32.AND P1, PT, R9, R4, PT ;  /* 0x000000040900720c */ /* 0x000fda0003f24070 */
[----:B------:R-:W-:Y:S02]  /*12bb0*/  @!P1 IMAD.IADD R4, R4, 0x1, -R9 ;  /* 0x0000000104049824 */ /* 0x000fe400078e0a09 */
[----:B------:R-:W-:Y:S01]  /*12bc0*/  @!P1 VIADD R2, R2, 0x1 ;  /* 0x0000000102029836 */ /* 0x000fe20000000000 */
[----:B------:R-:W-:Y:S02]  /*12bd0*/  ISETP.NE.AND P1, PT, R6, RZ, PT ;  /* 0x000000ff0600720c */ /* 0x000fe40003f25270 */
[----:B------:R-:W-:Y:S01]  /*12be0*/  ISETP.GE.U32.AND P0, PT, R4, R9, PT ;  /* 0x000000090400720c */ /* 0x000fe20003f06070 */
[----:B------:R-:W-:-:S12]  /*12bf0*/  IMAD.MOV R4, RZ, RZ, -R6 ;  /* 0x000000ffff047224 */ /* 0x000fd800078e0a06 */
[----:B------:R-:W-:-:S04]  /*12c00*/  @P0 VIADD R2, R2, 0x1 ;  /* 0x0000000102020836 */ /* 0x000fc80000000000 */
[----:B------:R-:W-:Y:S01]  /*12c10*/  @!P2 IMAD.MOV R2, RZ, RZ, -R2 ;  /* 0x000000ffff02a224 */ /* 0x000fe200078e0a02 */
[----:B------:R-:W-:-:S04]  /*12c20*/  @!P1 LOP3.LUT R2, RZ, R6, RZ, 0x33, !PT ;  /* 0x00000006ff029212 */ /* 0x000fc800078e33ff */
[----:B------:R-:W-:Y:S01]  /*12c30*/  LOP3.LUT R25, RZ, R2, RZ, 0x33, !PT ;  /* 0x00000002ff197212 */ /* 0x000fe200078e33ff */
[----:B------:R-:W-:-:S04]  /*12c40*/  IMAD R3, R2, R4, R3 ;  /* 0x0000000402037224 */ /* 0x000fc800078e0203 */
[----:B------:R-:W-:Y:S01]  /*12c50*/  IMAD.IADD R25, R0, 0x1, R25 ;  /* 0x0000000100197824 */ /* 0x000fe200078e0219 */
[----:B------:R-:W-:Y:S01]  /*12c60*/  R2UR UR38, R3 ;  /* 0x00000000032672ca */ /* 0x000fe200000e0000 */
[----:B------:R-:W-:-:S14]  /*12c70*/  BRA `(.L_x_938) ;  /* 0x00000000000c7947 */ /* 0x000fdc0003800000 */
.L_x_933:
[----:B------:R-:W-:Y:S01]  /*12c80*/  IMAD.MOV.U32 R24, RZ, RZ, R7 ;  /* 0x000000ffff187224 */ /* 0x000fe200078e0007 */
[----:B------:R-:W-:Y:S01]  /*12c90*/  UMOV UR38, URZ ;  /* 0x0000003f00267c82 */ /* 0x000fe20008000000 */
[----:B------:R-:W-:-:S07]  /*12ca0*/  IMAD.MOV.U32 R25, RZ, RZ, RZ ;  /* 0x000000ffff197224 */ /* 0x000fce00078e00ff */
.L_x_938:
        /* <DEDUP_REMOVED lines=8> */
.L_x_931:
[----:B------:R-:W-:Y:S01]  /*12d30*/  ULDC UR4, c[0x0][0xc14] ;  /* 0x0003050000047ab9 */ /* 0x000fe20000000800 */
[----:B------:R1:W-:Y:S01]  /*12d40*/  STL [R1], RZ ;  /* 0x000000ff01007387 */ /* 0x0003e20000100800 */
[----:B------:R-:W-:Y:S01]  /*12d50*/  UISETP.GE.AND UP0, UPT, UR45, UR4, UPT ;  /* 0x000000042d00728c */ /* 0x000fe2000bf06270 */
[----:B------:R-:W-:Y:S02]  /*12d60*/  IMAD.MOV.U32 R18, RZ, RZ, 0x1 ;  /* 0x00000001ff127424 */ /* 0x000fe400078e00ff */
[----:B------:R-:W-:-:S03]  /*12d70*/  IMAD.MOV.U32 R17, RZ, RZ, RZ ;  /* 0x000000ffff117224 */ /* 0x000fc600078e00ff */
[----:B------:R-:W-:-:S13]  /*12d80*/  PLOP3.LUT P0, PT, PT, PT, UP0, 0x80, 0x0 ;  /* 0x000000000000781c */ /* 0x000fda0003f0f008 */
[----:B-1----:R-:W-:Y:S05]  /*12d90*/  @P0 BRA `(.L_x_939) ;  /* 0x0000003400b00947 */ /* 0x002fea0003800000 */
[----:B0-----:R-:W0:Y:S01]  /*12da0*/  S2R R0, SR_TID.X ;  /* 0x0000000000007919 */ /* 0x001e220000002100 */
[----:B------:R-:W-:Y:S01]  /*12db0*/  IMAD.MOV.U32 R18, RZ, RZ, 0x1 ;  /* 0x00000001ff127424 */ /* 0x000fe200078e00ff */
[----:B------:R-:W-:Y:S01]  /*12dc0*/  ULOP3.LUT UR42, UR40, 0x1, URZ, 0xfc, !UPT ;  /* 0x00000001282a7892 */ /* 0x000fe2000f8efc3f */
[----:B------:R-:W-:Y:S01]  /*12dd0*/  IMAD.MOV.U32 R17, RZ, RZ, RZ ;  /* 0x000000ffff117224 */ /* 0x000fe200078e00ff */
[----:B------:R-:W1:Y:S01]  /*12de0*/  S2R R6, SR_TID.X ;  /* 0x0000000000067919 */ /* 0x000e620000002100 */
[----:B------:R-:W-:Y:S01]  /*12df0*/  ULOP3.LUT UR44, UR40, 0x2, URZ, 0xfc, !UPT ;  /* 0x00000002282c7892 */ /* 0x000fe2000f8efc3f */
[----:B------:R-:W-:Y:S01]  /*12e00*/  ULDC UR43, c[0x0][0xc] ;  /* 0x00000300002b7ab9 */ /* 0x000fe20000000800 */
[----:B------:R2:W-:Y:S01]  /*12e10*/  STL [R1], RZ ;  /* 0x000000ff01007387 */ /* 0x0005e20000100800 */
[----:B------:R-:W-:Y:S01]  /*12e20*/  ULDC.64 UR46, c[0x0][0x198] ;  /* 0x00006600002e7ab9 */ /* 0x000fe20000000a00 */
[----:B0-----:R-:W-:Y:S01]  /*12e30*/  LOP3.LUT R0, R0, 0x7f, RZ, 0xc0, !PT ;  /* 0x0000007f00007812 */ /* 0x001fe200078ec0ff */
[----:B-1----:R-:W-:Y:S01]  /*12e40*/  IMAD.SHL.U32 R29, R6, 0x40, RZ ;  /* 0x00000040061d7824 */ /* 0x002fe200078e00ff */
[----:B------:R-:W-:-:S03]  /*12e50*/  SHF.R.U32.HI R3, RZ, 0x1, R6 ;  /* 0x00000001ff037819 */ /* 0x000fc60000011606 */
[----:B------:R-:W-:Y:S02]  /*12e60*/  IMAD.SHL.U32 R4, R0, 0x10, RZ ;  /* 0x0000001000047824 */ /* 0x000fe400078e00ff */
        /* <DEDUP_REMOVED lines=13> */
[----:B--2---:R-:W-:-:S07]  /*12f40*/  LOP3.LUT R28, R5, R4, RZ, 0xfc, !PT ;  /* 0x00000004051c7212 */ /* 0x004fce00078efcff */
.L_x_1005:
[----:B------:R-:W-:Y:S01]  /*12f50*/  ULDC.64 UR4, c[0x0][0xa28] ;  /* 0x00028a0000047ab9 */ /* 0x000fe20000000a00 */
[----:B------:R-:W-:Y:S01]  /*12f60*/  ULDC.64 UR8, c[0x0][0xa08] ;  /* 0x0002820000087ab9 */ /* 0x000fe20000000a00 */
[----:B------:R-:W-:Y:S01]  /*12f70*/  UISETP.NE.U32.AND UP0, UPT, UR4, URZ, UPT ;  /* 0x0000003f0400728c */ /* 0x000fe2000bf05070 */
[----:B------:R-:W-:Y:S01]  /*12f80*/  ISETP.NE.U32.AND P1, PT, RZ, UR8, PT ;  /* 0x00000008ff007c0c */ /* 0x000fe2000bf25070 */
[----:B------:R-:W-:Y:S01]  /*12f90*/  ULDC.64 UR10, c[0x0][0xa18] ;  /* 0x00028600000a7ab9 */ /* 0x000fe20000000a00 */
[----:B01----:R-:W0:Y:S01]  /*12fa0*/  LDC R0, c[0x0][0x288] ;  /* 0x0000a200ff007b82 */ /* 0x003e220000000800 */
[----:B------:R-:W-:Y:S01]  /*12fb0*/  UISETP.NE.AND.EX UP0, UPT, UR5, URZ, UPT, UP0 ;  /* 0x0000003f0500728c */ /* 0x000fe2000bf05300 */
[----:B------:R-:W-:Y:S01]  /*12fc0*/  ISETP.NE.AND.EX P1, PT, RZ, UR9, PT, P1 ;  /* 0x00000009ff007c0c */ /* 0x000fe2000bf25310 */
[----:B------:R-:W-:Y:S01]  /*12fd0*/  UISETP.NE.U32.AND UP1, UPT, UR10, URZ, UPT ;  /* 0x0000003f0a00728c */ /* 0x000fe2000bf25070 */
[----:B------:R-:W-:Y:S01]  /*12fe0*/  IMAD.MOV.U32 R23, RZ, RZ, RZ ;  /* 0x000000ffff177224 */ /* 0x000fe200078e00ff */
[----:B------:R-:W-:Y:S01]  /*12ff0*/  ULDC.64 UR8, c[0x0][0xa08] ;  /* 0x0002820000087ab9 */ /* 0x000fe20000000a00 */
[----:B------:R-:W-:Y:S01]  /*13000*/  ULDC.64 UR6, c[0x0][0xa00] ;  /* 0x0002800000067ab9 */ /* 0x000fe20000000a00 */
[----:B------:R-:W-:Y:S01]  /*13010*/  UISETP.NE.AND.EX UP1, UPT, UR11, URZ, UPT, UP1 ;  /* 0x0000003f0b00728c */ /* 0x000fe2000bf25310 */
[----:B------:R-:W-:Y:S01]  /*13020*/  PLOP3.LUT P2, PT, PT, PT, UP0, 0x80, 0x0 ;  /* 0x000000000000781c */ /* 0x000fe20003f4f008 */
[----:B------:R-:W-:Y:S01]  /*13030*/  UIMAD.WIDE UR8, UR45, 0x4, UR8 ;  /* 0x000000042d0878a5 */ /* 0x000fe2000f8e0208 */
[----:B------:R-:W-:Y:S01]  /*13040*/  ISETP.NE.U32.AND P0, PT, RZ, UR6, PT ;  /* 0x00000006ff007c0c */ /* 0x000fe2000bf05070 */
[----:B------:R-:W-:Y:S01]  /*13050*/  IMAD.MOV.U32 R27, RZ, RZ, RZ ;  /* 0x000000ffff1b7224 */ /* 0x000fe200078e00ff */
[----:B------:R-:W-:-:S02]  /*13060*/  @UP0 ULDC.64 UR4, c[0x0][0xa28] ;  /* 0x00028a0000040ab9 */ /* 0x000fc40000000a00 */
[----:B------:R-:W-:Y:S01]  /*13070*/  @UP0 UIMAD.WIDE UR4, UR45, 0x4, UR4 ;  /* 0x000000042d0408a5 */ /* 0x000fe2000f8e0204 */
[----:B------:R-:W-:Y:S01]  /*13080*/  IMAD.U32 R2, RZ, RZ, UR8 ;  /* 0x00000008ff027e24 */ /* 0x000fe2000f8e00ff */
[----:B------:R-:W-:Y:S01]  /*13090*/  ISETP.NE.AND.EX P0, PT, RZ, UR7, PT, P0 ;  /* 0x00000007ff007c0c */ /* 0x000fe2000bf05300 */
[----:B------:R-:W-:Y:S01]  /*130a0*/  IMAD.U32 R3, RZ, RZ, UR9 ;  /* 0x00000009ff037e24 */ /* 0x000fe2000f8e00ff */
[----:B------:R-:W-:Y:S01]  /*130b0*/  ULDC.64 UR6, c[0x0][0xa00] ;  /* 0x0002800000067ab9 */ /* 0x000fe20000000a00 */
[----:B------:R-:W-:Y:S01]  /*130c0*/  @UP1 ULDC.64 UR10, c[0x0][0xa18] ;  /* 0x00028600000a1ab9 */ /* 0x000fe20000000a00 */
[----:B------:R-:W-:Y:S01]  /*130d0*/  PLOP3.LUT P3, PT, PT, PT, UP1, 0x80, 0x0 ;  /* 0x000000000000781c */ /* 0x000fe20003f6f018 */
[----:B------:R-:W-:Y:S01]  /*130e0*/  IMAD.MOV.U32 R6, RZ, RZ, RZ ;  /* 0x000000ffff067224 */ /* 0x000fe200078e00ff */
[----:B------:R1:W5:Y:S01]  /*130f0*/  @P1 LDG.E R23, desc[UR50][R2.64] ;  /* 0x0000003202171981 */ /* 0x000362000c1e1900 */
[----:B------:R-:W-:-:S06]  /*13100*/  UIMAD.WIDE UR6, UR45, 0x4, UR6 ;  /* 0x000000042d0678a5 */ /* 0x000fcc000f8e0206 */
[----:B------:R-:W-:Y:S02]  /*13110*/  IMAD.U32 R4, RZ, RZ, UR6 ;  /* 0x00000006ff047e24 */ /* 0x000fe4000f8e00ff */
[----:B------:R-:W-:Y:S02]  /*13120*/  IMAD.U32 R5, RZ, RZ, UR7 ;  /* 0x00000007ff057e24 */ /* 0x000fe4000f8e00ff */
[----:B-1----:R-:W-:Y:S02]  /*13130*/  IMAD.U32 R2, RZ, RZ, UR4 ;  /* 0x00000004ff027e24 */ /* 0x002fe4000f8e00ff */
[----:B------:R-:W-:Y:S01]  /*13140*/  IMAD.U32 R3, RZ, RZ, UR5 ;  /* 0x00000005ff037e24 */ /* 0x000fe2000f8e00ff */
[----:B------:R-:W-:Y:S01]  /*13150*/  @UP1 UIMAD.WIDE UR4, UR45, 0x4, UR10 ;  /* 0x000000042d0418a5 */ /* 0x000fe2000f8e020a */
[----:B------:R-:W5:Y:S02]  /*13160*/  @P0 LDG.E R27, desc[UR50][R4.64] ;  /* 0x00000032041b0981 */ /* 0x000f64000c1e1900 */
[----:B------:R-:W-:-:S02]  /*13170*/  ULDC.64 UR10, c[0x0][0xa20] ;  /* 0x00028800000a7ab9 */ /* 0x000fc40000000a00 */
[----:B------:R1:W5:Y:S02]  /*13180*/  @P2 LDG.E R6, desc[UR50][R2.64] ;  /* 0x0000003202062981 */ /* 0x000364000c1e1900 */
[----:B-1----:R-:W-:Y:S02]  /*13190*/  IMAD.U32 R2, RZ, RZ, UR4 ;  /* 0x00000004ff027e24 */ /* 0x002fe4000f8e00ff */
[----:B------:R-:W-:Y:S01]  /*131a0*/  IMAD.U32 R3, RZ, RZ, UR5 ;  /* 0x00000005ff037e24 */ /* 0x000fe2000f8e00ff */
[----:B------:R-:W-:-:S04]  /*131b0*/  ULDC.64 UR4, c[0x0][0x3f8] ;  /* 0x0000fe0000047ab9 */ /* 0x000fc80000000a00 */
[----:B0-----:R0:W5:Y:S01]  /*131c0*/  @P3 LDG.E R0, desc[UR50][R2.64] ;  /* 0x0000003202003981 */ /* 0x001162000c1e1900 */
[----:B------:R-:W-:Y:S01]  /*131d0*/  UISETP.NE.U32.AND UP0, UPT, UR4, URZ, UPT ;  /* 0x0000003f0400728c */ /* 0x000fe2000bf05070 */
[----:B------:R-:W-:Y:S02]  /*131e0*/  ISETP.NE.U32.AND P2, PT, RZ, UR10, PT ;  /* 0x0000000aff007c0c */ /* 0x000fe4000bf45070 */
[----:B------:R-:W-:Y:S01]  /*131f0*/  ULDC UR4, c[0x0][0x404] ;  /* 0x0001010000047ab9 */ /* 0x000fe20000000800 */
[----:B------:R-:W-:Y:S01]  /*13200*/  UISETP.NE.AND.EX UP0, UPT, UR5, URZ, UPT, UP0 ;  /* 0x0000003f0500728c */ /* 0x000fe2000bf05300 */
[----:B------:R-:W-:Y:S02]  /*13210*/  ISETP.NE.AND.EX P2, PT, RZ, UR11, PT, P2 ;  /* 0x0000000bff007c0c */ /* 0x000fe4000bf45320 */
[----:B------:R-:W-:Y:S01]  /*13220*/  ULDC UR5, c[0x0][0x2e0] ;  /* 0x0000b80000057ab9 */ /* 0x000fe20000000800 */
[----:B------:R-:W-:-:S04]  /*13230*/  USEL UR4, UR4, 0x1, UP0 ;  /* 0x0000000104047887 */ /* 0x000fc80008000000 */
[----:B------:R-:W-:Y:S01]  /*13240*/  UIMAD UR4, UR4, UR5, URZ ;  /* 0x00000005040472a4 */ /* 0x000fe2000f8e023f */
[----:B0-----:R-:W-:Y:S11]  /*13250*/  @P3 BRA `(.L_x_940) ;  /* 0x0000000000203947 */ /* 0x001ff60003800000 */
[----:B------:R-:W-:Y:S05]  /*13260*/  @!P0 BRA `(.L_x_940) ;  /* 0x00000000001c8947 */ /* 0x000fea0003800000 */
[----:B------:R-:W-:Y:S02]  /*13270*/  IMAD.U32 R5, RZ, RZ, UR7 ;  /* 0x00000007ff057e24 */ /* 0x000fe4000f8e00ff */
[----:B------:R-:W-:Y:S02]  /*13280*/  IMAD.U32 R2, RZ, RZ, UR6 ;  /* 0x00000006ff027e24 */ /* 0x000fe4000f8e00ff */
[----:B------:R-:W-:Y:S02]  /*13290*/  IMAD.U32 R4, RZ, RZ, UR6 ;  /* 0x00000006ff047e24 */ /* 0x000fe4000f8e00ff */
[----:B------:R-:W-:-:S03]  /*132a0*/  IMAD.U32 R3, RZ, RZ, UR7 ;  /* 0x00000007ff037e24 */ /* 0x000fc6000f8e00ff */
[----:B------:R-:W2:Y:S04]  /*132b0*/  LDG.E R5, desc[UR50][R4.64] ;  /* 0x0000003204057981 */ /* 0x000ea8000c1e1900 */
[----:B------:R-:W2:Y:S02]  /*132c0*/  LDG.E R2, desc[UR50][R2.64+0x4] ;  /* 0x0000043202027981 */ /* 0x000ea4000c1e1900 */
[----:B--2--5:R-:W-:-:S07]  /*132d0*/  IMAD.IADD R0, R2, 0x1, -R5 ;  /* 0x0000000102007824 */ /* 0x024fce00078e0a05 */
.L_x_940:
[----:B------:R-:W-:Y:S02]  /*132e0*/  IMAD.U32 R7, RZ, RZ, UR4 ;  /* 0x00000004ff077e24 */ /* 0x000fe4000f8e00ff */
[----:B-----5:R-:W-:Y:S01]  /*132f0*/  IMAD.IADD R23, R23, 0x1, R6 ;  /* 0x0000000117177824 */ /* 0x020fe200078e0206 */
[----:B------:R-:W-:Y:S06]  /*13300*/  @!P2 BRA `(.L_x_941) ;  /* 0x000000000018a947 */ /* 0x000fec0003800000 */
[----:B------:R-:W-:Y:S02]  /*13310*/  ULDC.64 UR4, c[0x0][0xa20] ;  /* 0x0002880000047ab9 */ /* 0x000fe40000000a00 */
[----:B------:R-:W-:-:S06]  /*13320*/  UIMAD.WIDE UR4, UR45, 0x4, UR4 ;  /* 0x000000042d0478a5 */ /* 0x000fcc000f8e0204 */
[----:B------:R-:W-:Y:S02]  /*13330*/  IMAD.U32 R2, RZ, RZ, UR4 ;  /* 0x00000004ff027e24 */ /* 0x000fe4000f8e00ff */
[----:B------:R-:W-:-:S05]  /*13340*/  IMAD.U32 R3, RZ, RZ, UR5 ;  /* 0x00000005ff037e24 */ /* 0x000fca000f8e00ff */
[----:B------:R0:W5:Y:S01]  /*13350*/  LDG.E R7, desc[UR50][R2.64] ;  /* 0x0000003202077981 */ /* 0x000162000c1e1900 */
[----:B------:R-:W-:Y:S05]  /*13360*/  BRA `(.L_x_942) ;  /* 0x0000000000207947 */ /* 0x000fea0003800000 */
.L_x_941:
[----:B------:R-:W-:Y:S05]  /*13370*/  @!P1 BRA `(.L_x_942) ;  /* 0x00000000001c9947 */ /* 0x000fea0003800000 */
[----:B------:R-:W-:Y:S02]  /*13380*/  IMAD.U32 R5, RZ, RZ, UR9 ;  /* 0x00000009ff057e24 */ /* 0x000fe4000f8e00ff */
[----:B------:R-:W-:Y:S02]  /*13390*/  IMAD.U32 R2, RZ, RZ, UR8 ;  /* 0x00000008ff027e24 */ /* 0x000fe4000f8e00ff */
[----:B------:R-:W-:Y:S02]  /*133a0*/  IMAD.U32 R4, RZ, RZ, UR8 ;  /* 0x00000008ff047e24 */ /* 0x000fe4000f8e00ff */
[----:B------:R-:W-:-:S03]  /*133b0*/  IMAD.U32 R3, RZ, RZ, UR9 ;  /* 0x00000009ff037e24 */ /* 0x000fc6000f8e00ff */
[----:B------:R-:W2:Y:S04]  /*133c0*/  LDG.E R5, desc[UR50][R4.64] ;  /* 0x0000003204057981 */ /* 0x000ea8000c1e1900 */
[----:B------:R-:W2:Y:S02]  /*133d0*/  LDG.E R2, desc[UR50][R2.64+0x4] ;  /* 0x0000043202027981 */ /* 0x000ea4000c1e1900 */
[----:B--2---:R-:W-:-:S07]  /*133e0*/  IMAD.IADD R7, R2, 0x1, -R5 ;  /* 0x0000000102077824 */ /* 0x004fce00078e0a05 */
.L_x_942:
[----:B0-----:R-:W0:Y:S01]  /*133f0*/  LDC.64 R2, c[0x0][0x9e0] ;  /* 0x00027800ff027b82 */ /* 0x001e220000000a00 */
[----:B------:R-:W-:Y:S02]  /*13400*/  IMAD R5, R25, 0xc0, RZ ;  /* 0x000000c019057824 */ /* 0x000fe400078e02ff */
[----:B-----5:R-:W-:-:S03]  /*13410*/  IMAD.IADD R6, R7, 0x1, -R6 ;  /* 0x0000000107067824 */ /* 0x020fc600078e0a06 */
[----:B------:R-:W-:-:S05]  /*13420*/  IADD3 R5, -R0, 0xc0, R5 ;  /* 0x000000c000057810 */ /* 0x000fca0007ffe105 */
[----:B------:R-:W-:Y:S01]  /*13430*/  IMAD.IADD R9, R6, 0x1, R5 ;  /* 0x0000000106097824 */ /* 0x000fe200078e0205 */
[----:B0-----:R-:W-:-:S03]  /*13440*/  ISETP.GE.AND P1, PT, R3, 0x1, PT ;  /* 0x000000010300780c */ /* 0x001fc60003f26270 */
[----:B------:R-:W-:-:S10]  /*13450*/  IMAD.IADD R2, R9, 0x1, R2 ;  /* 0x0000000109027824 */ /* 0x000fd400078e0202 */
[----:B------:R-:W-:Y:S05]  /*13460*/  @!P1 BRA `(.L_x_943) ;  /* 0x0000000000409947 */ /* 0x000fea0003800000 */
        /* <DEDUP_REMOVED lines=10> */
.L_x_944:
[----:B------:R-:W-:-:S13]  /*13510*/  ISETP.NE.AND P0, PT, R3, 0x1, PT ;  /* 0x000000010300780c */ /* 0x000fda0003f05270 */
[----:B------:R-:W0:Y:S02]  /*13520*/  @P0 LDC.64 R4, c[0x0][0x9e8] ;  /* 0x00027a00ff040b82 */ /* 0x000e240000000a00 */
[----:B0-----:R-:W-:-:S05]  /*13530*/  @P0 IMAD.HI.U32 R4, R7, R4, RZ ;  /* 0x0000000407040227 */ /* 0x001fca00078e00ff */
[----:B------:R-:W-:-:S07]  /*13540*/  @P0 SHF.R.U32.HI R7, RZ, R5, R4 ;  /* 0x00000005ff070219 */ /* 0x000fce0000011604 */
.L_x_945:
[----:B------:R-:W-:-:S05]  /*13550*/  IMAD R7, R7, R3, R3 ;  /* 0x0000000307077224 */ /* 0x000fca00078e0203 */
[----:B------:R-:W-:-:S07]  /*13560*/  VIMNMX R2, R2, R7, PT ;  /* 0x0000000702027248 */ /* 0x000fce0003fe0100 */
.L_x_943:
[----:B------:R-:W-:Y:S01]  /*13570*/  VIADD R4, R2, 0x9f ;  /* 0x0000009f02047836 */ /* 0x000fe20000000000 */
[----:B------:R-:W-:Y:S01]  /*13580*/  ULDC UR4, c[0x0][0x9dc] ;  /* 0x0002770000047ab9 */ /* 0x000fe20000000800 */
[----:B------:R-:W-:Y:S02]  /*13590*/  VIADD R2, R6, 0x9f ;  /* 0x0000009f06027836 */ /* 0x000fe40000000000 */
[----:B------:R-:W-:-:S04]  /*135a0*/  IMAD.HI R4, R4, 0x66666667, RZ ;  /* 0x6666666704047827 */ /* 0x000fc800078e02ff */
[----:B------:R-:W-:Y:S01]  /*135b0*/  IMAD.HI R2, R2, 0x66666667, RZ ;  /* 0x6666666702027827 */ /* 0x000fe200078e02ff */
[----:B------:R-:W-:-:S03]  /*135c0*/  SHF.R.U32.HI R5, RZ, 0x1f, R4 ;  /* 0x0000001fff057819 */ /* 0x000fc60000011604 */
[----:B------:R-:W-:Y:S01]  /*135d0*/  IMAD R7, R25, 0xc0, -R0 ;  /* 0x000000c019077824 */ /* 0x000fe200078e0a00 */
[----:B------:R-:W-:Y:S02]  /*135e0*/  LEA.HI.SX32 R26, R4, R5, 0x1a ;  /* 0x00000005041a7211 */ /* 0x000fe400078fd2ff */
[----:B------:R-:W-:Y:S01]  /*135f0*/  SHF.R.U32.HI R5, RZ, 0x1f, R2 ;  /* 0x0000001fff057819 */ /* 0x000fe20000011602 */
[----:B------:R-:W-:-:S03]  /*13600*/  IMAD.IADD R7, R6, 0x1, R7 ;  /* 0x0000000106077824 */ /* 0x000fc600078e0207 */
[----:B------:R-:W-:Y:S01]  /*13610*/  LEA.HI.SX32 R5, R2, R5, 0x1a ;  /* 0x0000000502057211 */ /* 0x000fe200078fd2ff */
[----:B------:R-:W-:-:S03]  /*13620*/  VIADD R0, R7, -UR4 ;  /* 0x8000000407007c36 */ /* 0x000fc60008000000 */
[----:B------:R-:W-:Y:S01]  /*13630*/  VIMNMX R26, R5, R26, PT ;  /* 0x0000001a051a7248 */ /* 0x000fe20003fe0100 */
        /* <DEDUP_REMOVED lines=10> */
.L_x_947:
[----:B------:R-:W-:-:S13]  /*136e0*/  ISETP.NE.AND P0, PT, R3, 0x1, PT ;  /* 0x000000010300780c */ /* 0x000fda0003f05270 */
[----:B------:R-:W0:Y:S02]  /*136f0*/  @P0 LDC.64 R4, c[0x0][0x9e8] ;  /* 0x00027a00ff040b82 */ /* 0x000e240000000a00 */
[----:B0-----:R-:W-:-:S05]  /*13700*/  @P0 IMAD.HI.U32 R4, R7, R4, RZ ;  /* 0x0000000407040227 */ /* 0x001fca00078e00ff */
[----:B------:R-:W-:-:S07]  /*13710*/  @P0 SHF.R.U32.HI R7, RZ, R5, R4 ;  /* 0x00000005ff070219 */ /* 0x000fce0000011604 */
.L_x_948:
[----:B------:R-:W-:-:S05]  /*13720*/  IMAD R3, R7, R3, RZ ;  /* 0x0000000307037224 */ /* 0x000fca00078e02ff */
[----:B------:R-:W-:-:S07]  /*13730*/  VIMNMX R0, R0, R3, !PT ;  /* 0x0000000300007248 */ /* 0x000fce0007fe0100 */
.L_x_946:
[----:B------:R-:W-:Y:S01]  /*13740*/  IMAD.HI R0, R0, 0x66666667, RZ ;  /* 0x6666666700007827 */ /* 0x000fe200078e02ff */
[----:B------:R-:W-:Y:S04]  /*13750*/  BSSY B6, `(.L_x_949) ;  /* 0x0000210000067945 */ /* 0x000fe80003800000 */
[----:B------:R-:W-:-:S04]  /*13760*/  SHF.R.U32.HI R3, RZ, 0x1f, R0 ;  /* 0x0000001fff037819 */ /* 0x000fc80000011600 */
[----:B------:R-:W-:-:S04]  /*13770*/  LEA.HI.SX32 R3, R0, R3, 0x1a ;  /* 0x0000000300037211 */ /* 0x000fc800078fd2ff */
[----:B------:R-:W-:-:S04]  /*13780*/  VIMNMX R22, RZ, R3, !PT ;  /* 0x00000003ff167248 */ /* 0x000fc80007fe0100 */
[----:B------:R-:W-:-:S13]  /*13790*/  ISETP.GT.AND P0, PT, R26, R22, PT ;  /* 0x000000161a00720c */ /* 0x000fda0003f04270 */
        /* <DEDUP_REMOVED lines=18> */
.L_x_950:
        /* <DEDUP_REMOVED lines=23> */
.L_x_952:
        /* <DEDUP_REMOVED lines=22> */
.L_x_953:
        /* <DEDUP_REMOVED lines=20> */
.L_x_954:
        /* <DEDUP_REMOVED lines=18> */
.L_x_955:
[----:B------:R-:W-:Y:S01]  /*13df0*/  ULDC.64 UR4, c[0x0][0x9f8] ;  /* 0x00027e0000047ab9 */ /* 0x000fe20000000a00 */
[----:B------:R-:W-:Y:S01]  /*13e00*/  IMAD.U32 R19, RZ, RZ, UR45 ;  /* 0x0000002dff137e24 */ /* 0x000fe2000f8e00ff */
[----:B------:R-:W-:Y:S01]  /*13e10*/  UISETP.NE.U32.AND UP0, UPT, UR4, URZ, UPT ;  /* 0x0000003f0400728c */ /* 0x000fe2000bf05070 */
[----:B------:R-:W0:Y:S01]  /*13e20*/  LDC R0, c[0x0][0x428] ;  /* 0x00010a00ff007b82 */ /* 0x000e220000000800 */
[----:B------:R-:W1:Y:S01]  /*13e30*/  S2R R4, SR_TID.X ;  /* 0x0000000000047919 */ /* 0x000e620000002100 */
[----:B------:R-:W-:Y:S01]  /*13e40*/  IMAD.U32 R20, RZ, RZ, UR38 ;  /* 0x00000026ff147e24 */ /* 0x000fe2000f8e00ff */
[----:B------:R-:W-:Y:S01]  /*13e50*/  UISETP.NE.AND.EX UP0, UPT, UR5, URZ, UPT, UP0 ;  /* 0x0000003f0500728c */ /* 0x000fe2000bf05300 */
[----:B------:R-:W-:Y:S01]  /*13e60*/  IMAD R25, R25, 0xc0, R27 ;  /* 0x000000c019197824 */ /* 0x000fe200078e021b */
[----:B------:R-:W-:-:S04]  /*13e70*/  ULDC.64 UR6, c[0x0][0xa08] ;  /* 0x0002820000067ab9 */ /* 0x000fc80000000a00 */
[----:B------:R-:W-:-:S05]  /*13e80*/  PLOP3.LUT P0, PT, PT, PT, UP0, 0x80, 0x0 ;  /* 0x000000000000781c */ /* 0x000fca0003f0f008 */
[----:B------:R-:W-:Y:S02]  /*13e90*/  @UP0 ULDC.64 UR4, c[0x0][0x9f8] ;  /* 0x00027e0000040ab9 */ /* 0x000fe40000000a00 */
[----:B------:R-:W-:-:S06]  /*13ea0*/  @UP0 UIMAD.WIDE UR4, UR45, 0x4, UR4 ;  /* 0x000000042d0408a5 */ /* 0x000fcc000f8e0204 */
[----:B------:R-:W-:Y:S02]  /*13eb0*/  IMAD.U32 R2, RZ, RZ, UR4 ;  /* 0x00000004ff027e24 */ /* 0x000fe4000f8e00ff */
[----:B------:R-:W-:Y:S01]  /*13ec0*/  IMAD.U32 R3, RZ, RZ, UR5 ;  /* 0x00000005ff037e24 */ /* 0x000fe2000f8e00ff */
[----:B------:R-:W-:-:S04]  /*13ed0*/  ULDC.64 UR4, c[0x0][0xa00] ;  /* 0x0002800000047ab9 */ /* 0x000fc80000000a00 */
[----:B------:R2:W3:Y:S01]  /*13ee0*/  @P0 LDG.E R19, desc[UR50][R2.64] ;  /* 0x0000003202130981 */ /* 0x0004e2000c1e1900 */
[----:B0-----:R-:W-:Y:S01]  /*13ef0*/  ISETP.NE.AND P0, PT, R0, 0x1, PT ;  /* 0x000000010000780c */ /* 0x001fe20003f05270 */
[----:B------:R-:W-:Y:S01]  /*13f00*/  UMOV UR36, URZ ;  /* 0x0000003f00247c82 */ /* 0x000fe20008000000 */
[----:B------:R-:W-:Y:S02]  /*13f10*/  R2UR UR37, R25 ;  /* 0x00000000192572ca */ /* 0x000fe400000e0000 */
[----:B-1----:R-:W-:Y:S02]  /*13f20*/  LOP3.LUT R10, R4, 0x7f, RZ, 0xc0, !PT ;  /* 0x0000007f040a7812 */ /* 0x002fe400078ec0ff */
[----:B------:R-:W-:Y:S02]  /*13f30*/  SHF.R.U32.HI R4, RZ, 0x5, R4 ;  /* 0x00000005ff047819 */ /* 0x000fe40000011604 */
[----:B------:R-:W-:Y:S01]  /*13f40*/  ISETP.NE.AND P1, PT, R10, RZ, PT ;  /* 0x000000ff0a00720c */ /* 0x000fe20003f25270 */
[----:B--2---:R-:W0:Y:S01]  /*13f50*/  LDC.64 R2, c[0x0][0x3f8] ;  /* 0x0000fe00ff027b82 */ /* 0x004e220000000a00 */
[----:B------:R-:W-:-:S07]  /*13f60*/  LOP3.LUT R4, R4, 0x3, RZ, 0xc0, !PT ;  /* 0x0000000304047812 */ /* 0x000fce00078ec0ff */
[----:B------:R-:W1:Y:S04]  /*13f70*/  @P0 LDC R0, c[0x0][0x42c] ;  /* 0x00010b00ff000b82 */ /* 0x000e680000000800 */
[----:B------:R-:W-:-:S04]  /*13f80*/  VOTEU.ALL UP1, P1 ;  /* 0x00000000003f7886 */ /* 0x000fc80000820000 */
[----:B------:R-:W2:Y:S01]  /*13f90*/  @P0 LDC R5, c[0x0][0x430] ;  /* 0x00010c00ff050b82 */ /* 0x000ea20000000800 */
[----:B-1----:R-:W-:-:S05]  /*13fa0*/  @P0 IMAD.HI.U32 R0, R0, UR38, RZ ;  /* 0x0000002600000c27 */ /* 0x002fca000f8e00ff */
[----:B--2---:R-:W-:Y:S02]  /*13fb0*/  @P0 SHF.R.U32.HI R20, RZ, R5, R0 ;  /* 0x00000005ff140219 */ /* 0x004fe40000011600 */
[----:B------:R-:W-:Y:S01]  /*13fc0*/  ISETP.NE.U32.AND P0, PT, RZ, UR4, PT ;  /* 0x00000004ff007c0c */ /* 0x000fe2000bf05070 */
[----:B------:R-:W-:-:S03]  /*13fd0*/  @!UP1 UIADD3 UR4, UP0, UR46, 0x270, URZ ;  /* 0x000002702e049890 */ /* 0x000fc6000ff1e03f */
[----:B------:R-:W-:Y:S01]  /*13fe0*/  ISETP.NE.AND.EX P0, PT, RZ, UR5, PT, P0 ;  /* 0x00000005ff007c0c */ /* 0x000fe2000bf05300 */
[----:B------:R-:W-:-:S03]  /*13ff0*/  @!UP1 UIADD3.X UR5, URZ, UR47, URZ, UP0, !UPT ;  /* 0x0000002f3f059290 */ /* 0x000fc600087fe43f */
[----:B------:R-:W-:Y:S02]  /*14000*/  SEL R6, RZ, UR45, P0 ;  /* 0x0000002dff067c07 */ /* 0x000fe40008000000 */
[----:B0-----:R-:W-:Y:S01]  /*14010*/  LOP3.LUT P0, RZ, R2, UR6, RZ, 0xfc, !PT ;  /* 0x0000000602ff7c12 */ /* 0x001fe2000f80fcff */
[----:B------:R-:W-:Y:S01]  /*14020*/  UMOV UR6, 0xffffffff ;  /* 0xffffffff00067882 */ /* 0x000fe20000000000 */
[----:B------:R-:W-:Y:S02]  /*14030*/  R2UR UR39, R6 ;  /* 0x00000000062772ca */ /* 0x000fe400000e0000 */
[----:B------:R-:W-:-:S11]  /*14040*/  LOP3.LUT P0, RZ, R3, UR7, RZ, 0xfc, P0 ;  /* 0x0000000703ff7c12 */ /* 0x000fd6000800fcff */
[----:B------:R0:W-:Y:S01]  /*14050*/  @!UP1 UTMAPF.L2.4D [UR36], [UR4] ;  /* 0x00000024040095b8 */ /* 0x0001e20008018000 */
[----:B---3--:R-:W-:Y:S02]  /*14060*/  SHF.R.S32.HI R21, RZ, 0x1f, R19 ;  /* 0x0000001fff157819 */ /* 0x008fe40000011413 */
[----:B------:R-:W-:Y:S01]  /*14070*/  SEL R0, R19, RZ, !P0 ;  /* 0x000000ff13007207 */ /* 0x000fe20004000000 */
[----:B0-----:R-:W-:Y:S06]  /*14080*/  BRA.DIV UR6, `(.L_x_956) ;  /* 0x0000002a06cc7947 */ /* 0x001fec000b800000 */
[----:B------:R0:W1:Y:S02]  /*14090*/  SHFL.IDX PT, R14, R4, RZ, 0x1f ;  /* 0x00001fff040e7589 */ /* 0x00006400000e0000 */
.L_x_1024:
[----:B-1----:R-:W-:Y:S02]  /*140a0*/  ISETP.NE.AND P0, PT, R14, RZ, PT ;  /* 0x000000ff0e00720c */ /* 0x002fe40003f05270 */
[----:B------:R-:W-:-:S11]  /*140b0*/  PLOP3.LUT P6, PT, PT, PT, PT, 0x8, 0x0 ;  /* 0x000000000000781c */ /* 0x000fd60003fce170 */
[----:B------:R-:W-:Y:S05]  /*140c0*/  @P0 BRA `(.L_x_957) ;  /* 0x0000000400800947 */ /* 0x000fea0003800000 */
[----:B------:R-:W-:Y:S01]  /*140d0*/  UMOV UR4, 0xffffffff ;  /* 0xffffffff00047882 */ /* 0x000fe20000000000 */
[----:B------:R-:W-:Y:S02]  /*140e0*/  VIADD R7, R26, 0xffffffff ;  /* 0xffffffff1a077836 */ /* 0x000fe40000000000 */
[----:B------:R-:W-:Y:S05]  /*140f0*/  BRA.DIV UR4, `(.L_x_958) ;  /* 0x0000002a04d07947 */ /* 0x000fea000b800000 */
[----:B------:R-:W-:-:S13]  /*14100*/  ELECT P6, URZ, PT ;  /* 0x00000000003f782f */ /* 0x000fda00038c0000 */
.L_x_1027:
[----:B------:R-:W-:Y:S05]  /*14110*/  @!P6 BRA `(.L_x_959) ;  /* 0x000000040028e947 */ /* 0x000fea0003800000 */
[----:B------:R-:W-:-:S04]  /*14120*/  ISETP.NE.U32.AND P0, PT, R2, RZ, PT ;  /* 0x000000ff0200720c */ /* 0x000fc80003f05070 */
[----:B------:R-:W-:-:S13]  /*14130*/  ISETP.NE.AND.EX P0, PT, R3, RZ, PT, P0 ;  /* 0x000000ff0300720c */ /* 0x000fda0003f05300 */
[----:B------:R-:W-:Y:S05]  /*14140*/  @!P0 BRA `(.L_x_960) ;  /* 0x0000000000488947 */ /* 0x000fea0003800000 */
[----:B------:R-:W1:Y:S01]  /*14150*/  LDC R9, c[0x0][0x41c] ;  /* 0x00010700ff097b82 */ /* 0x000e620000000800 */
[----:B------:R-:W-:Y:S01]  /*14160*/  IMAD.MOV.U32 R8, RZ, RZ, R7 ;  /* 0x000000ffff087224 */ /* 0x000fe200078e0007 */
[----:B------:R-:W-:Y:S02]  /*14170*/  ULDC.64 UR4, c[0x0][0x408] ;  /* 0x0001020000047ab9 */ /* 0x000fe40000000a00 */
[----:B------:R-:W-:-:S04]  /*14180*/  IMAD R0, R21, UR4, RZ ;  /* 0x0000000415007c24 */ /* 0x000fc8000f8e02ff */
[----:B------:R-:W-:Y:S01]  /*14190*/  IMAD R11, R19, UR5, R0 ;  /* 0x00000005130b7c24 */ /* 0x000fe2000f8e0200 */
[----:B-1----:R-:W-:-:S13]  /*141a0*/  ISETP.NE.AND P0, PT, R9, 0x1, PT ;  /* 0x000000010900780c */ /* 0x002fda0003f05270 */
[----:B0-----:R-:W0:Y:S02]  /*141b0*/  @P0 LDC.64 R4, c[0x0][0x420] ;  /* 0x00010800ff040b82 */ /* 0x001e240000000a00 */
        /* <DEDUP_REMOVED lines=11> */
.L_x_960:
[----:B------:R-:W-:Y:S02]  /*14270*/  LEA R5, R17, UR41, 0x3 ;  /* 0x0000002911057c11 */ /* 0x000fe4000f8e18ff */
[----:B-1----:R-:W-:Y:S02]  /*14280*/  SHF.L.U32 R2, R18, 0x1f, RZ ;  /* 0x0000001f12027819 */ /* 0x002fe400000006ff */
[----:B------:R-:W-:Y:S02]  /*14290*/  ISETP.NE.AND P0, PT, R10, RZ, PT ;  /* 0x000000ff0a00720c */ /* 0x000fe40003f05270 */
[----:B------:R-:W1:Y:S02]  /*142a0*/  SYNCS.PHASECHK.TRANS64.TRYWAIT P2, [R5+URZ+0x13280], R2 ;  /* 0x01328002050075a7 */ /* 0x000e64000804017f */
[----:B-1----:R-:W-:Y:S09]  /*142b0*/  @!P2 BRA `(.L_x_961) ;  /* 0x000000280080a947 */ /* 0x002ff20003800000 */
.L_x_1028:
[----:B------:R-:W-:Y:S05]  /*142c0*/  @P0 BRA `(.L_x_962) ;  /* 0x00000000001c0947 */ /* 0x000fea0003800000 */
[----:B------:R-:W0:Y:S02]  /*142d0*/  S2R R3, SR_TID.X ;  /* 0x0000000000037919 */ /* 0x000e240000002100 */
[----:B0-----:R-:W-:Y:S01]  /*142e0*/  LOP3.LUT R4, R3, 0x1f, RZ, 0xc0, !PT ;  /* 0x0000001f03047812 */ /* 0x001fe200078ec0ff */
[----:B------:R-:W-:-:S03]  /*142f0*/  IMAD.MOV.U32 R3, RZ, RZ, 0x2800 ;  /* 0x00002800ff037424 */ /* 0x000fc600078e00ff */
[----:B------:R-:W-:Y:S01]  /*14300*/  ISETP.NE.AND P2, PT, R4, RZ, PT ;  /* 0x000000ff0400720c */ /* 0x000fe20003f45270 */
[----:B------:R2:W-:-:S12]  /*14310*/  SYNCS.ARRIVE.TRANS64 RZ, [R5+URZ+0x13270], R3 ;  /* 0x0132700305ff79a7 */ /* 0x0005d8000800003f */
[----:B--2---:R-:W-:Y:S05]  /*14320*/  @!P2 BRA `(.L_x_962) ;  /* 0x000000000004a947 */ /* 0x004fea0003800000 */
[----:B------:R-:W-:Y:S01]  /*14330*/  BPT.TRAP 0x1 ;  /* 0x000000040000795c */ /* 0x000fe20000300000 */
.L_x_962:
[----:B0-----:R-:W-:Y:S01]  /*14340*/  IMAD.U32 R4, RZ, RZ, UR41 ;  /* 0x00000029ff047e24 */ /* 0x001fe2000f8e00ff */
[----:B------:R-:W-:Y:S01]  /*14350*/  R2UR UR9, R5 ;  /* 0x00000000050972ca */ /* 0x000fe200000e0000 */
[----:B------:R-:W-:Y:S01]  /*14360*/  IMAD R7, R7, 0xa0, R23 ;  /* 0x000000a007077824 */ /* 0x000fe200078e0217 */
        /* <DEDUP_REMOVED lines=13> */
[----:B------:R-:W2:Y:S02]  /*14440*/  SYNCS.PHASECHK.TRANS64.TRYWAIT P2, [R5+URZ+0x13240], R2 ;  /* 0x01324002050075a7 */ /* 0x000ea4000804017f */
[----:B0-2---:R-:W-:Y:S05]  /*14450*/  @!P2 BRA `(.L_x_963) ;  /* 0x00000028002ca947 */ /* 0x005fea0003800000 */
.L_x_1029:
        /* <DEDUP_REMOVED lines=8> */
.L_x_964:
        /* <DEDUP_REMOVED lines=14> */
.L_x_959:
        /* <DEDUP_REMOVED lines=11> */
[----:B01----:R-:W-:Y:S01]  /*14670*/  @P0 IMAD.MOV.U32 R2, RZ, RZ, 0x3000 ;  /* 0x00003000ff020424 */ /* 0x003fe200078e00ff */
[----:B------:R-:W-:Y:S01]  /*14680*/  @P0 R2UR UR13, R6 ;  /* 0x00000000060d02ca */ /* 0x000fe200000e0000 */
[----:B------:R-:W-:Y:S02]  /*14690*/  UMOV UR12, UR38 ;  /* 0x00000026000c7c82 */ /* 0x000fe40008000000 */
[----:B------:R1:W-:Y:S10]  /*146a0*/  @P0 SYNCS.ARRIVE.TRANS64 RZ, [UR41+0x13200], R2 ;  /* 0x01320002ffff09a7 */ /* 0x0003f40008000029 */
[----:B------:R1:W-:Y:S02]  /*146b0*/  UTMALDG.4D [UR8], [UR4], desc[UR6] ;  /* 0x00000608040075b4 */ /* 0x0003e40008019000 */
[----:B-1----:R-:W-:Y:S01]  /*146c0*/  NOP ;  /* 0x0000000000007918 */ /* 0x002fe20000000000 */
.L_x_957:
[----:B------:R-:W2:Y:S01]  /*146d0*/  LDL.LU R3, [R1] ;  /* 0x0000000001037983 */ /* 0x000ea20000300800 */
[----:B------:R-:W-:Y:S01]  /*146e0*/  BSSY B0, `(.L_x_965) ;  /* 0x000000b000007945 */ /* 0x000fe20003800000 */
[----:B--2---:R-:W-:-:S05]  /*146f0*/  VIADD R3, R3, 0x1 ;  /* 0x0000000103037836 */ /* 0x004fca0000000000 */
[----:B------:R-:W-:Y:S01]  /*14700*/  LEA.HI R2, R3, R3, RZ, 0x1 ;  /* 0x0000000303027211 */ /* 0x000fe200078f08ff */
[----:B------:R1:W-:Y:S03]  /*14710*/  STL [R1], R3 ;  /* 0x0000000301007387 */ /* 0x0003e60000100800 */
[----:B------:R-:W-:-:S05]  /*14720*/  LOP3.LUT R2, R2, 0xfffffffe, RZ, 0xc0, !PT ;  /* 0xfffffffe02027812 */ /* 0x000fca00078ec0ff */
[----:B------:R-:W-:-:S05]  /*14730*/  IMAD.IADD R2, R3, 0x1, -R2 ;  /* 0x0000000103027824 */ /* 0x000fca00078e0a02 */
[----:B-1----:R-:W-:Y:S01]  /*14740*/  SHF.L.U32 R3, R2, 0x1f, RZ ;  /* 0x0000001f02037819 */ /* 0x002fe200000006ff */
[----:B------:R-:W-:-:S03]  /*14750*/  VIADD R2, R26, 0xfffffffe ;  /* 0xfffffffe1a027836 */ /* 0x000fc60000000000 */
[----:B------:R-:W1:Y:S02]  /*14760*/  SYNCS.PHASECHK.TRANS64.TRYWAIT P0, [UR41+0x13220], R3 ;  /* 0x01322003ff0075a7 */ /* 0x000e640008000169 */
[----:B------:R-:W-:Y:S01]  /*14770*/  ISETP.GE.AND P2, PT, R2, R22, PT ;  /* 0x000000160200720c */ /* 0x000fe20003f46270 */
[----:B-1----:R-:W-:-:S12]  /*14780*/  @!P0 BRA `(.L_x_966) ;  /* 0x0000002400748947 */ /* 0x002fd80003800000 */
.L_x_1030:
[----:B------:R-:W-:Y:S05]  /*14790*/  BSYNC B0 ;  /* 0x0000000000007941 */ /* 0x000fea0003800000 */
.L_x_965:
[----:B------:R-:W-:Y:S05]  /*147a0*/  @!P2 BRA `(.L_x_967) ;  /* 0x0000000800d0a947 */ /* 0x000fea0003800000 */
[----:B0-----:R-:W-:Y:S02]  /*147b0*/  IMAD.MOV.U32 R3, RZ, RZ, R17 ;  /* 0x000000ffff037224 */ /* 0x001fe400078e0011 */
[----:B------:R-:W-:-:S07]  /*147c0*/  IMAD.MOV.U32 R8, RZ, RZ, R18 ;  /* 0x000000ffff087224 */ /* 0x000fce00078e0012 */
.L_x_987:
        /* <DEDUP_REMOVED lines=31> */
.L_x_970:
[----:B------:R-:W1:Y:S01]  /*149c0*/  S2R R5, SR_TID.X ;  /* 0x0000000000057919 */ /* 0x000e620000002100 */
[----:B0-----:R-:W-:Y:S01]  /*149d0*/  LEA R6, R17, UR41, 0x3 ;  /* 0x0000002911067c11 */ /* 0x001fe2000f8e18ff */
[----:B------:R-:W-:Y:S01]  /*149e0*/  BSSY B1, `(.L_x_971) ;  /* 0x0000006000017945 */ /* 0x000fe20003800000 */
[----:B-1----:R-:W-:Y:S02]  /*149f0*/  LOP3.LUT R7, R5, 0x7f, RZ, 0xc0, !PT ;  /* 0x0000007f05077812 */ /* 0x002fe400078ec0ff */
[----:B------:R-:W-:Y:S02]  /*14a00*/  SHF.L.U32 R5, R18, 0x1f, RZ ;  /* 0x0000001f12057819 */ /* 0x000fe400000006ff */
[----:B------:R-:W-:Y:S02]  /*14a10*/  ISETP.NE.AND P2, PT, R7, RZ, PT ;  /* 0x000000ff0700720c */ /* 0x000fe40003f45270 */
[----:B------:R-:W0:Y:S02]  /*14a20*/  SYNCS.PHASECHK.TRANS64.TRYWAIT P0, [R6+URZ+0x13280], R5 ;  /* 0x01328005060075a7 */ /* 0x000e24000800017f */
[----:B0-----:R-:W-:Y:S09]  /*14a30*/  @!P0 BRA `(.L_x_972) ;  /* 0x0000002000e08947 */ /* 0x001ff20003800000 */
.L_x_1031:
[----:B------:R-:W-:Y:S05]  /*14a40*/  BSYNC B1 ;  /* 0x0000000000017941 */ /* 0x000fea0003800000 */
.L_x_971:
        /* <DEDUP_REMOVED lines=9> */
.L_x_974:
[----:B------:R-:W-:Y:S05]  /*14ae0*/  BSYNC B1 ;  /* 0x0000000000017941 */ /* 0x000fea0003800000 */
.L_x_973:
[----:B------:R-:W-:Y:S01]  /*14af0*/  IMAD.MOV.U32 R11, RZ, RZ, RZ ;  /* 0x000000ffff0b7224 */ /* 0x000fe200078e00ff */
[----:B------:R-:W-:Y:S01]  /*14b00*/  R2UR UR12, R20 ;  /* 0x00000000140c72ca */ /* 0x000fe200000e0000 */
[----:B------:R-:W-:Y:S01]  /*14b10*/  IMAD.U32 R10, RZ, RZ, UR41 ;  /* 0x00000029ff0a7e24 */ /* 0x000fe2000f8e00ff */
[----:B------:R-:W-:Y:S01]  /*14b20*/  UIADD3 UR4, UP0, UR46, 0x470, URZ ;  /* 0x000004702e047890 */ /* 0x000fe2000ff1e03f */
[----:B------:R-:W-:Y:S01]  /*14b30*/  PLOP3.LUT P0, PT, PT, PT, PT, 0x80, 0x0 ;  /* 0x000000000000781c */ /* 0x000fe20003f0f070 */
[----:B------:R-:W-:Y:S01]  /*14b40*/  VIADD R9, R6, 0x13270 ;  /* 0x0001327006097836 */ /* 0x000fe20000000000 */
[----:B------:R-:W-:Y:S01]  /*14b50*/  R2UR UR10, R11 ;  /* 0x000000000b0a72ca */ /* 0x000fe200000e0000 */
[----:B------:R-:W-:Y:S01]  /*14b60*/  IMAD R7, R17, 0x2800, R10 ;  /* 0x0000280011077824 */ /* 0x000fe200078e020a */
[----:B------:R-:W-:Y:S01]  /*14b70*/  UIADD3.X UR5, URZ, UR47, URZ, UP0, !UPT ;  /* 0x0000002f3f057290 */ /* 0x000fe200087fe43f */
[----:B------:R-:W-:Y:S01]  /*14b80*/  IMAD R10, R4, 0xa0, R23 ;  /* 0x000000a0040a7824 */ /* 0x000fe200078e0217 */
[----:B------:R-:W-:Y:S01]  /*14b90*/  UMOV UR6, 0x0 ;  /* 0x0000000000067882 */ /* 0x000fe20000000000 */
[----:B------:R-:W-:Y:S01]  /*14ba0*/  VIADD R4, R7, 0x6000 ;  /* 0x0000600007047836 */ /* 0x000fe20000000000 */
[----:B------:R-:W-:-:S09]  /*14bb0*/  UMOV UR7, 0x14f00000 ;  /* 0x14f0000000077882 */ /* 0x000fd20000000000 */
.L_x_975:
        /* <DEDUP_REMOVED lines=8> */
[----:B-1----:R-:W-:Y:S05]  /*14c40*/  @P0 BRA.U.ANY `(.L_x_975) ;  /* 0xfffffffd00dc0947 */ /* 0x002fea000393ffff */
[----:B------:R-:W1:Y:S01]  /*14c50*/  SYNCS.PHASECHK.TRANS64.TRYWAIT P0, [R6+URZ+0x13240], R5 ;  /* 0x01324005060075a7 */ /* 0x000e62000800017f */
[----:B------:R-:W-:Y:S04]  /*14c60*/  BSSY B1, `(.L_x_976) ;  /* 0x0000002000017945 */ /* 0x000fe80003800000 */
[----:B-1----:R-:W-:Y:S05]  /*14c70*/  @!P0 BRA `(.L_x_977) ;  /* 0x0000002000648947 */ /* 0x002fea0003800000 */
.L_x_1032:
[----:B------:R-:W-:Y:S05]  /*14c80*/  BSYNC B1 ;  /* 0x0000000000017941 */ /* 0x000fea0003800000 */
.L_x_976:
[----:B------:R-:W-:Y:S01]  /*14c90*/  BSSY B1, `(.L_x_978) ;  /* 0x000000b000017945 */ /* 0x000fe20003800000 */
[----:B------:R-:W-:Y:S02]  /*14ca0*/  IMAD.MOV.U32 R4, RZ, RZ, 0x0 ;  /* 0x00000000ff047424 */ /* 0x000fe400078e00ff */
[----:B01----:R-:W-:Y:S01]  /*14cb0*/  IMAD.MOV.U32 R5, RZ, RZ, 0x14f00000 ;  /* 0x14f00000ff057424 */ /* 0x003fe200078e00ff */
        /* <DEDUP_REMOVED lines=8> */
.L_x_979:
[----:B------:R-:W-:Y:S05]  /*14d40*/  BSYNC B1 ;  /* 0x0000000000017941 */ /* 0x000fea0003800000 */
.L_x_978:
[----:B------:R-:W-:Y:S01]  /*14d50*/  R2UR UR6, R4 ;  /* 0x00000000040672ca */ /* 0x000fe200000e0000 */
[----:B------:R-:W-:Y:S01]  /*14d60*/  UIADD3 UR4, UP0, UR46, 0x370, URZ ;  /* 0x000003702e047890 */ /* 0x000fe2000ff1e03f */
[----:B------:R-:W-:Y:S01]  /*14d70*/  R2UR UR7, R5 ;  /* 0x00000000050772ca */ /* 0x000fe200000e0000 */
[----:B------:R-:W-:Y:S01]  /*14d80*/  VIADD R7, R7, 0xe000 ;  /* 0x0000e00007077836 */ /* 0x000fe20000000000 */
[----:B------:R-:W-:Y:S01]  /*14d90*/  R2UR UR10, R11 ;  /* 0x000000000b0a72ca */ /* 0x000fe200000e0000 */
[----:B------:R-:W-:Y:S01]  /*14da0*/  VIADD R6, R6, 0x13230 ;  /* 0x0001323006067836 */ /* 0x000fe20000000000 */
[----:B------:R-:W-:Y:S01]  /*14db0*/  R2UR UR12, R20 ;  /* 0x00000000140c72ca */ /* 0x000fe200000e0000 */
[----:B------:R-:W-:Y:S01]  /*14dc0*/  UIADD3.X UR5, URZ, UR47, URZ, UP0, !UPT ;  /* 0x0000002f3f057290 */ /* 0x000fe200087fe43f */
[----:B------:R-:W-:-:S13]  /*14dd0*/  PLOP3.LUT P0, PT, PT, PT, PT, 0x80, 0x0 ;  /* 0x000000000000781c */ /* 0x000fda0003f0f070 */
.L_x_980:
        /* <DEDUP_REMOVED lines=8> */
[----:B0-----:R-:W-:Y:S05]  /*14e60*/  @P0 BRA.U.ANY `(.L_x_980) ;  /* 0xfffffffd00dc0947 */ /* 0x001fea000393ffff */
.L_x_969:
[----:B------:R-:W-:Y:S05]  /*14e70*/  BSYNC B0 ;  /* 0x0000000000007941 */ /* 0x000fea0003800000 */
.L_x_968:
[----:B------:R-:W-:-:S06]  /*14e80*/  UISETP.NE.AND UP0, UPT, UR42, 0x3, UPT ;  /* 0x000000032a00788c */ /* 0x000fcc000bf05270 */
[----:B------:R-:W-:-:S13]  /*14e90*/  PLOP3.LUT P0, PT, PT, PT, UP0, 0x80, 0x0 ;  /* 0x000000000000781c */ /* 0x000fda0003f0f008 */
[----:B------:R-:W-:Y:S05]  /*14ea0*/  @!P0 BRA `(.L_x_981) ;  /* 0x0000000000048947 */ /* 0x000fea0003800000 */
[----:B------:R-:W-:Y:S01]  /*14eb0*/  BPT.TRAP 0x1 ;  /* 0x000000040000795c */ /* 0x000fe20000300000 */
.L_x_981:
[----:B------:R-:W-:Y:S01]  /*14ec0*/  LOP3.LUT R5, R8, 0x1, RZ, 0x3c, !PT ;  /* 0x0000000108057812 */ /* 0x000fe200078e3cff */
[----:B------:R-:W-:Y:S01]  /*14ed0*/  IMAD.U32 R4, RZ, RZ, UR44 ;  /* 0x0000002cff047e24 */ /* 0x000fe2000f8e00ff */
[----:B------:R-:W-:Y:S01]  /*14ee0*/  LEA R12, R3, UR41, 0x3 ;  /* 0x00000029030c7c11 */ /* 0x000fe2000f8e18ff */
[----:B------:R-:W-:Y:S01]  /*14ef0*/  BSSY B0, `(.L_x_982) ;  /* 0x0000005000007945 */ /* 0x000fe20003800000 */
[----:B------:R-:W-:Y:S02]  /*14f00*/  SHF.L.U32 R5, R5, 0x1f, RZ ;  /* 0x0000001f05057819 */ /* 0x000fe400000006ff */
[----:B------:R-:W-:Y:S02]  /*14f10*/  ISETP.NE.AND P0, PT, R4, 0x3, PT ;  /* 0x000000030400780c */ /* 0x000fe40003f05270 */
[----:B------:R-:W0:Y:S02]  /*14f20*/  SYNCS.PHASECHK.TRANS64.TRYWAIT P2, [R12+URZ+0x13270], R5 ;  /* 0x013270050c0075a7 */ /* 0x000e24000804017f */
[----:B0-----:R-:W-:Y:S09]  /*14f30*/  @!P2 BRA `(.L_x_983) ;  /* 0x0000001c00c8a947 */ /* 0x001ff20003800000 */
.L_x_1033:
[----:B------:R-:W-:Y:S05]  /*14f40*/  BSYNC B0 ;  /* 0x0000000000007941 */ /* 0x000fea0003800000 */
.L_x_982:
[----:B------:R-:W-:Y:S05]  /*14f50*/  @!P0 BRA `(.L_x_984) ;  /* 0x0000000000048947 */ /* 0x000fea0003800000 */
[----:B------:R-:W-:Y:S01]  /*14f60*/  BPT.TRAP 0x1 ;  /* 0x000000040000795c */ /* 0x000fe20000300000 */
.L_x_984:
[----:B0-----:R-:W-:Y:S01]  /*14f70*/  SHF.L.U32 R5, R8, 0x1f, RZ ;  /* 0x0000001f08057819 */ /* 0x001fe200000006ff */
[----:B------:R-:W-:-:S03]  /*14f80*/  IMAD R10, R3, 0x2800, RZ ;  /* 0x00002800030a7824 */ /* 0x000fc600078e02ff */
[----:B------:R-:W0:Y:S02]  /*14f90*/  SYNCS.PHASECHK.TRANS64.TRYWAIT P2, [R12+URZ+0x13260], R5 ;  /* 0x013260050c0075a7 */ /* 0x000e24000804017f */
[----:B0-----:R-:W-:Y:S05]  /*14fa0*/  @!P2 BRA `(.L_x_985) ;  /* 0x0000001c00c0a947 */ /* 0x001fea0003800000 */
.L_x_1034:
[C---:B------:R-:W-:Y:S01]  /*14fb0*/  LOP3.LUT R3, R10.reuse, R29, RZ, 0xfc, !PT ;  /* 0x0000001d0a037212 */ /* 0x040fe200078efcff */
[----:B------:R-:W-:Y:S05]  /*14fc0*/  WARPSYNC.ALL ;  /* 0x0000000000007948 */ /* 0x000fea0003800000 */
[----:B0-----:R-:W0:Y:S01]  /*14fd0*/  LDSM.16.MT88.4 R4, [R3+UR41+0x6000] ;  /* 0x006000290304783b */ /* 0x001e220008004200 */
        /* <DEDUP_REMOVED lines=39> */
.L_x_986:
[----:B-1----:R-:W-:Y:S01]  /*15250*/  SYNCS.ARRIVE.TRANS64.A1T0 RZ, [R12+URZ+0x13250], RZ ;  /* 0x013250ff0cff79a7 */ /* 0x002fe2000810003f */
[----:B------:R-:W-:Y:S01]  /*15260*/  BAR.SYNC.DEFER_BLOCKING 0x2, 0x80 ;  /* 0x0082000000007b1d */ /* 0x000fe20000010000 */
[----:B------:R-:W-:Y:S01]  /*15270*/  ISETP.GT.AND P0, PT, R2, R22, PT ;  /* 0x000000160200720c */ /* 0x000fe20003f04270 */
[----:B------:R-:W-:Y:S02]  /*15280*/  @!P1 VIADD R3, R12, 0x13280 ;  /* 0x000132800c039836 */ /* 0x000fe40000000000 */
[----:B------:R-:W-:Y:S02]  /*15290*/  VIADD R2, R2, 0xffffffff ;  /* 0xffffffff02027836 */ /* 0x000fe40000000000 */
[----:B0-----:R-:W-:Y:S01]  /*152a0*/  IMAD.MOV.U32 R8, RZ, RZ, R18 ;  /* 0x000000ffff087224 */ /* 0x001fe200078e0012 */
[----:B------:R-:W-:-:S04]  /*152b0*/  @!P1 PRMT R3, RZ, 0x654, R3 ;  /* 0x00000654ff039816 */ /* 0x000fc80000000003 */
[----:B------:R0:W-:Y:S02]  /*152c0*/  @!P1 SYNCS.ARRIVE.TRANS64.RED.A1T0 RZ, [R3+URZ], RZ ;  /* 0x000000ff03ff99a7 */ /* 0x0001e4000810043f */
[----:B0-----:R-:W-:Y:S01]  /*152d0*/  IMAD.MOV.U32 R3, RZ, RZ, R17 ;  /* 0x000000ffff037224 */ /* 0x001fe200078e0011 */
[----:B------:R-:W-:Y:S06]  /*152e0*/  @P0 BRA `(.L_x_987) ;  /* 0xfffffff400380947 */ /* 0x000fec000383ffff */
.L_x_967:
[----:B------:R-:W-:Y:S04]  /*152f0*/  BSSY B0, `(.L_x_988) ;  /* 0x000000e000007945 */ /* 0x000fe80003800000 */
[----:B------:R-:W-:Y:S05]  /*15300*/  @P1 BRA `(.L_x_989) ;  /* 0x0000000000301947 */ /* 0x000fea0003800000 */
[----:B------:R-:W1:Y:S01]  /*15310*/  S2R R7, SR_LANEID ;  /* 0x0000000000077919 */ /* 0x000e620000000000 */
[----:B------:R-:W-:Y:S01]  /*15320*/  VOTEU.ANY UR4, UPT, PT ;  /* 0x0000000000047886 */ /* 0x000fe200038e0100 */
[----:B0-----:R-:W0:Y:S01]  /*15330*/  LDC.64 R2, c[0x0][0xc38] ;  /* 0x00030e00ff027b82 */ /* 0x001e220000000a00 */
[----:B------:R-:W1:Y:S08]  /*15340*/  FLO.U32 R0, UR4 ;  /* 0x0000000400007d00 */ /* 0x000e7000080e0000 */
[----:B------:R-:W0:Y:S01]  /*15350*/  POPC R5, UR4 ;  /* 0x0000000400057d09 */ /* 0x000e220008000000 */
[----:B-1----:R-:W-:-:S13]  /*15360*/  ISETP.EQ.U32.AND P0, PT, R0, R7, PT ;  /* 0x000000070000720c */ /* 0x002fda0003f02070 */
[----:B0-----:R-:W2:Y:S01]  /*15370*/  @P0 ATOMG.E.ADD.STRONG.GPU PT, R3, desc[UR50][R2.64], R5 ;  /* 0x00000005020309a8 */ /* 0x001ea200081ee1f2 */
[----:B------:R-:W0:Y:S02]  /*15380*/  S2R R4, SR_LTMASK ;  /* 0x0000000000047919 */ /* 0x000e240000003900 */
[----:B0-----:R-:W-:-:S04]  /*15390*/  LOP3.LUT R4, R4, UR4, RZ, 0xc0, !PT ;  /* 0x0000000404047c12 */ /* 0x001fc8000f8ec0ff */
[----:B------:R-:W0:Y:S01]  /*153a0*/  POPC R7, R4 ;  /* 0x0000000400077309 */ /* 0x000e220000000000 */
[----:B--2---:R-:W0:Y:S02]  /*153b0*/  SHFL.IDX PT, R0, R3, R0, 0x1f ;  /* 0x00001f0003007589 */ /* 0x004e2400000e0000 */
[----:B0-----:R-:W-:-:S07]  /*153c0*/  IADD3 R24, R0, UR43, R7 ;  /* 0x0000002b00187c10 */ /* 0x001fce000fffe007 */
.L_x_989:
[----:B------:R-:W-:Y:S05]  /*153d0*/  BSYNC B0 ;  /* 0x0000000000007941 */ /* 0x000fea0003800000 */
.L_x_988:
[----:B------:R-:W-:-:S06]  /*153e0*/  UISETP.NE.AND UP0, UPT, UR42, 0x3, UPT ;  /* 0x000000032a00788c */ /* 0x000fcc000bf05270 */
[----:B------:R-:W-:-:S13]  /*153f0*/  PLOP3.LUT P0, PT, PT, PT, UP0, 0x80, 0x0 ;  /* 0x000000000000781c */ /* 0x000fda0003f0f008 */
[----:B------:R-:W-:Y:S05]  /*15400*/  @!P0 BRA `(.L_x_990) ;  /* 0x0000000000048947 */ /* 0x000fea0003800000 */
[----:B------:R-:W-:Y:S01]  /*15410*/  BPT.TRAP 0x1 ;  /* 0x000000040000795c */ /* 0x000fe20000300000 */
.L_x_990:
[----:B0-----:R-:W-:Y:S01]  /*15420*/  LOP3.LUT R3, R18, 0x1, RZ, 0x3c, !PT ;  /* 0x0000000112037812 */ /* 0x001fe200078e3cff */
[----:B------:R-:W-:Y:S01]  /*15430*/  IMAD.U32 R0, RZ, RZ, UR44 ;  /* 0x0000002cff007e24 */ /* 0x000fe2000f8e00ff */
[----:B------:R-:W-:Y:S01]  /*15440*/  LEA R2, R17, UR41, 0x3 ;  /* 0x0000002911027c11 */ /* 0x000fe2000f8e18ff */
[----:B------:R-:W-:Y:S01]  /*15450*/  BSSY B0, `(.L_x_991) ;  /* 0x0000005000007945 */ /* 0x000fe20003800000 */
[----:B------:R-:W-:Y:S02]  /*15460*/  SHF.L.U32 R3, R3, 0x1f, RZ ;  /* 0x0000001f03037819 */ /* 0x000fe400000006ff */
[----:B------:R-:W-:Y:S02]  /*15470*/  ISETP.NE.AND P2, PT, R0, 0x3, PT ;  /* 0x000000030000780c */ /* 0x000fe40003f45270 */
[----:B------:R-:W0:Y:S02]  /*15480*/  SYNCS.PHASECHK.TRANS64.TRYWAIT P0, [R2+URZ+0x13270], R3 ;  /* 0x01327003020075a7 */ /* 0x000e24000800017f */
[----:B0-----:R-:W-:Y:S09]  /*15490*/  @!P0 BRA `(.L_x_992) ;  /* 0x0000001800988947 */ /* 0x001ff20003800000 */
.L_x_1035:
[----:B------:R-:W-:Y:S05]  /*154a0*/  BSYNC B0 ;  /* 0x0000000000007941 */ /* 0x000fea0003800000 */
.L_x_991:
[----:B------:R-:W-:Y:S05]  /*154b0*/  @!P2 BRA `(.L_x_993) ;  /* 0x000000000004a947 */ /* 0x000fea0003800000 */
[----:B------:R-:W-:Y:S01]  /*154c0*/  BPT.TRAP 0x1 ;  /* 0x000000040000795c */ /* 0x000fe20000300000 */
.L_x_993:
[----:B------:R-:W-:Y:S01]  /*154d0*/  SHF.L.U32 R5, R18, 0x1f, RZ ;  /* 0x0000001f12057819 */ /* 0x000fe200000006ff */
[----:B0-----:R-:W-:-:S03]  /*154e0*/  IMAD R3, R17, 0x2800, RZ ;  /* 0x0000280011037824 */ /* 0x001fc600078e02ff */
[----:B------:R-:W0:Y:S02]  /*154f0*/  SYNCS.PHASECHK.TRANS64.TRYWAIT P0, [R2+URZ+0x13260], R5 ;  /* 0x01326005020075a7 */ /* 0x000e24000800017f */
[----:B------:R-:W-:Y:S01]  /*15500*/  LOP3.LUT R0, R3, R29, RZ, 0xfc, !PT ;  /* 0x0000001d03007212 */ /* 0x000fe200078efcff */
[----:B0-----:R-:W-:Y:S06]  /*15510*/  @!P0 BRA `(.L_x_994) ;  /* 0x00000018008c8947 */ /* 0x001fec0003800000 */
.L_x_1036:
        /* <DEDUP_REMOVED lines=41> */
.L_x_995:
[----:B-1----:R1:W-:Y:S01]  /*157b0*/  SYNCS.ARRIVE.TRANS64.A1T0 RZ, [R2+URZ+0x13250], RZ ;  /* 0x013250ff02ff79a7 */ /* 0x0023e2000810003f */
[----:B------:R-:W-:Y:S02]  /*157c0*/  @!P1 VIADD R0, R2, 0x13280 ;  /* 0x0001328002009836 */ /* 0x000fe40000000000 */
[----:B------:R-:W-:-:S03]  /*157d0*/  VIADD R17, R17, 0x1 ;  /* 0x0000000111117836 */ /* 0x000fc60000000000 */
[----:B------:R-:W-:Y:S01]  /*157e0*/  @!P1 PRMT R0, RZ, 0x654, R0 ;  /* 0x00000654ff009816 */ /* 0x000fe20000000000 */
[----:B------:R-:W-:Y:S01]  /*157f0*/  BAR.SYNC.DEFER_BLOCKING 0x2, 0x80 ;  /* 0x0082000000007b1d */ /* 0x000fe20000010000 */
[----:B------:R-:W-:-:S04]  /*15800*/  ISETP.NE.AND P0, PT, R17, 0x2, PT ;  /* 0x000000021100780c */ /* 0x000fc80003f05270 */
[----:B0-----:R-:W-:Y:S02]  /*15810*/  SEL R3, RZ, 0x1, P0 ;  /* 0x00000001ff037807 */ /* 0x001fe40000000000 */
[----:B------:R-:W-:Y:S02]  /*15820*/  SEL R17, R17, RZ, P0 ;  /* 0x000000ff11117207 */ /* 0x000fe40000000000 */
[----:B------:R-:W-:Y:S01]  /*15830*/  LOP3.LUT R18, R18, R3, RZ, 0x3c, !PT ;  /* 0x0000000312127212 */ /* 0x000fe200078e3cff */
[----:B------:R1:W-:Y:S06]  /*15840*/  @!P1 SYNCS.ARRIVE.TRANS64.RED.A1T0 RZ, [R0+URZ], RZ ;  /* 0x000000ff00ff99a7 */ /* 0x0003ec000810043f */
.L_x_951:
[----:B------:R-:W-:Y:S05]  /*15850*/  BSYNC B6 ;  /* 0x0000000000067941 */ /* 0x000fea0003800000 */
.L_x_949:
[----:B------:R-:W-:-:S13]  /*15860*/  LOP3.LUT P0, RZ, R16, 0x2, RZ, 0xc0, !PT ;  /* 0x0000000210ff7812 */ /* 0x000fda000780c0ff */
[----:B------:R-:W-:Y:S05]  /*15870*/  @!P0 BRA `(.L_x_996) ;  /* 0x0000000000248947 */ /* 0x000fea0003800000 */
        /* <DEDUP_REMOVED lines=9> */
.L_x_996:
[----:B-1----:R-:W0:Y:S01]  /*15910*/  S2R R0, SR_TID.X ;  /* 0x0000000000007919 */ /* 0x002e220000002100 */
[----:B------:R-:W-:Y:S01]  /*15920*/  ULDC UR4, c[0x0][0xc14] ;  /* 0x0003050000047ab9 */ /* 0x000fe20000000800 */
[----:B0-----:R-:W-:Y:S01]  /*15930*/  LOP3.LUT R7, R0, 0x1f, RZ, 0xc0, !PT ;  /* 0x0000001f00077812 */ /* 0x001fe200078ec0ff */
[----:B------:R-:W-:-:S03]  /*15940*/  IMAD.MOV.U32 R0, RZ, RZ, RZ ;  /* 0x000000ffff007224 */ /* 0x000fc600078e00ff */
[C---:B------:R-:W-:Y:S01]  /*15950*/  ISETP.NE.AND P0, PT, R7.reuse, 0x1f, PT ;  /* 0x0000001f0700780c */ /* 0x040fe20003f05270 */
[----:B------:R-:W-:-:S05]  /*15960*/  VIADD R5, R7, UR45 ;  /* 0x0000002d07057c36 */ /* 0x000fca0008000000 */
[----:B------:R-:W-:Y:S01]  /*15970*/  ISETP.GE.OR P1, PT, R5, UR4, !P0 ;  /* 0x0000000405007c0c */ /* 0x000fe2000c726670 */
[----:B------:R-:W-:-:S12]  /*15980*/  ULDC UR4, c[0x0][0xc14] ;  /* 0x0003050000047ab9 */ /* 0x000fd80000000800 */
[----:B------:R-:W0:Y:S02]  /*15990*/  @!P1 LDC.64 R2, c[0x0][0xc58] ;  /* 0x00031600ff029b82 */ /* 0x000e240000000a00 */
        /* <DEDUP_REMOVED lines=16> */
[----:B------:R-:W-:Y:S02]  /*15aa0*/  IMAD.IADD R3, R4, 0x1, R3 ;  /* 0x0000000104037824 */ /* 0x000fe400078e0203 */
[----:B------:R-:W-:Y:S04]  /*15ab0*/  SHFL.IDX PT, R4, R24, 0x1, 0x1f ;  /* 0x00201f0018047f89 */ /* 0x000fe800000e0000 */
[----:B------:R-:W1:Y:S02]  /*15ac0*/  SHFL.UP PT, R2, R3, 0x8, RZ ;  /* 0x0500000003027989 */ /* 0x000e6400000e00ff */
[----:B-1----:R-:W-:-:S05]  /*15ad0*/  SEL R2, R2, RZ, P4 ;  /* 0x000000ff02027207 */ /* 0x002fca0002000000 */
[----:B------:R-:W-:-:S05]  /*15ae0*/  IMAD.IADD R2, R3, 0x1, R2 ;  /* 0x0000000103027824 */ /* 0x000fca00078e0202 */
[----:B------:R-:W1:Y:S02]  /*15af0*/  SHFL.UP PT, R5, R2, 0x10, RZ ;  /* 0x0600000002057989 */ /* 0x000e6400000e00ff */
[----:B-1----:R-:W-:-:S05]  /*15b00*/  SEL R5, R5, RZ, P5 ;  /* 0x000000ff05057207 */ /* 0x002fca0002800000 */
[----:B------:R-:W-:Y:S02]  /*15b10*/  IMAD.IADD R7, R2, 0x1, R5 ;  /* 0x0000000102077824 */ /* 0x000fe400078e0205 */
[----:B------:R-:W-:Y:S04]  /*15b20*/  SHFL.IDX PT, R5, R24, RZ, 0x1f ;  /* 0x00001fff18057589 */ /* 0x000fe800000e0000 */
[----:B------:R-:W0:Y:S02]  /*15b30*/  SHFL.IDX PT, R9, R7, 0x1f, 0x1f ;  /* 0x03e01f0007097f89 */ /* 0x000e2400000e0000 */
[----:B0-----:R-:W-:-:S04]  /*15b40*/  IMAD R9, R9, R6, RZ ;  /* 0x0000000609097224 */ /* 0x001fc800078e02ff */
[----:B------:R-:W-:-:S05]  /*15b50*/  IMAD.IADD R4, R4, 0x1, R9 ;  /* 0x0000000104047824 */ /* 0x000fca00078e0209 */
[----:B------:R-:W-:-:S13]  /*15b60*/  ISETP.GT.AND P6, PT, R4, R5, PT ;  /* 0x000000050400720c */ /* 0x000fda0003fc4270 */
[----:B------:R-:W-:Y:S05]  /*15b70*/  @P6 BRA `(.L_x_998) ;  /* 0x0000000000986947 */ /* 0x000fea0003800000 */
.L_x_1002:
[----:B------:R-:W-:-:S04]  /*15b80*/  UIADD3 UR45, UR45, 0x1f, URZ ;  /* 0x0000001f2d2d7890 */ /* 0x000fc8000fffe03f */
[----:B------:R-:W-:-:S06]  /*15b90*/  UISETP.GE.AND UP0, UPT, UR45, UR4, UPT ;  /* 0x000000042d00728c */ /* 0x000fcc000bf06270 */
[----:B------:R-:W-:-:S13]  /*15ba0*/  PLOP3.LUT P6, PT, PT, PT, UP0, 0x40, 0x0 ;  /* 0x000000000000781c */ /* 0x000fda0003fce808 */
[----:B------:R-:W-:Y:S05]  /*15bb0*/  @!P6 BRA `(.L_x_999) ;  /* 0x0000000400d4e947 */ /* 0x000fea0003800000 */
[----:B------:R-:W0:Y:S01]  /*15bc0*/  S2R R0, SR_TID.X ;  /* 0x0000000000007919 */ /* 0x000e220000002100 */
[----:B------:R-:W-:Y:S01]  /*15bd0*/  BSSY B0, `(.L_x_1000) ;  /* 0x0000009000007945 */ /* 0x000fe20003800000 */
[----:B0-----:R-:W-:-:S05]  /*15be0*/  LOP3.LUT R0, R0, 0x1f, RZ, 0xc0, !PT ;  /* 0x0000001f00007812 */ /* 0x001fca00078ec0ff */
[----:B------:R-:W-:Y:S02]  /*15bf0*/  VIADD R7, R0, UR45 ;  /* 0x0000002d00077c36 */ /* 0x000fe40008000000 */
[----:B------:R-:W-:-:S03]  /*15c00*/  IMAD.MOV.U32 R0, RZ, RZ, RZ ;  /* 0x000000ffff007224 */ /* 0x000fc600078e00ff */
[----:B------:R-:W-:-:S13]  /*15c10*/  ISETP.GE.OR P6, PT, R7, UR4, !P0 ;  /* 0x0000000407007c0c */ /* 0x000fda000c7c6670 */
[----:B------:R-:W-:Y:S05]  /*15c20*/  @P6 BRA `(.L_x_1001) ;  /* 0x00000000000c6947 */ /* 0x000fea0003800000 */
[----:B------:R-:W0:Y:S02]  /*15c30*/  LDC.64 R2, c[0x0][0xc58] ;  /* 0x00031600ff027b82 */ /* 0x000e240000000a00 */
[----:B0-----:R-:W-:-:S05]  /*15c40*/  IMAD.WIDE R2, R7, 0x4, R2 ;  /* 0x0000000407027825 */ /* 0x001fca00078e0202 */
[----:B------:R0:W5:Y:S02]  /*15c50*/  LDG.E R0, desc[UR50][R2.64] ;  /* 0x0000003202007981 */ /* 0x000164000c1e1900 */
.L_x_1001:
[----:B------:R-:W-:Y:S05]  /*15c60*/  BSYNC B0 ;  /* 0x0000000000007941 */ /* 0x000fea0003800000 */
.L_x_1000:
        /* <DEDUP_REMOVED lines=21> */
[----:B------:R-:W-:Y:S02]  /*15dc0*/  IMAD.MOV.U32 R7, RZ, RZ, R9 ;  /* 0x000000ffff077224 */ /* 0x000fe400078e0009 */
[----:B------:R-:W-:-:S07]  /*15dd0*/  IMAD.MOV.U32 R9, RZ, RZ, R3 ;  /* 0x000000ffff097224 */ /* 0x000fce00078e0003 */
.L_x_998:
        /* <DEDUP_REMOVED lines=12> */
[----:B------:R-:W-:Y:S01]  /*15ea0*/  ISETP.NE.AND P0, PT, RZ, UR7, PT ;  /* 0x00000007ff007c0c */ /* 0x000fe2000bf05270 */
[----:B------:R-:W-:-:S03]  /*15eb0*/  IMAD.MOV.U32 R24, RZ, RZ, RZ ;  /* 0x000000ffff187224 */ /* 0x000fc600078e00ff */
        /* <DEDUP_REMOVED lines=10> */
[----:B------:R-:W-:-:S06]  /*15f60*/  IMAD.U32 R24, RZ, RZ, UR4 ;  /* 0x00000004ff187e24 */ /* 0x000fcc000f8e00ff */
[----:B------:R0:W1:Y:S02]  /*15f70*/  SHFL.IDX PT, R24, R7, R24, 0x1f ;  /* 0x00001f1807187589 */ /* 0x00006400000e0000 */
.L_x_1003:
[----:B-1----:R-:W-:Y:S02]  /*15f80*/  IMAD R24, R24, R6, R11 ;  /* 0x0000000618187224 */ /* 0x002fe400078e020b */
[----:B0-----:R-:W-:Y:S02]  /*15f90*/  IMAD R7, R15, R8, RZ ;  /* 0x000000080f077224 */ /* 0x001fe400078e02ff */
[----:B------:R-:W-:Y:S02]  /*15fa0*/  IMAD.MOV.U32 R2, RZ, RZ, RZ ;  /* 0x000000ffff027224 */ /* 0x000fe400078e00ff */
[----:B------:R-:W-:Y:S02]  /*15fb0*/  IMAD.IADD R5, R5, 0x1, -R24 ;  /* 0x0000000105057824 */ /* 0x000fe400078e0a18 */
        /* <DEDUP_REMOVED lines=14> */
[----:B------:R-:W-:-:S04]  /*160a0*/  IMAD.MOV.U32 R2, RZ, RZ, R3 ;  /* 0x000000ffff027224 */ /* 0x000fc800078e0003 */
[----:B------:R-:W-:Y:S01]  /*160b0*/  @!P2 IMAD.MOV R2, RZ, RZ, -R2 ;  /* 0x000000ffff02a224 */ /* 0x000fe200078e0a02 */
[----:B------:R-:W-:-:S05]  /*160c0*/  @!P1 LOP3.LUT R2, RZ, R4, RZ, 0x33, !PT ;  /* 0x00000004ff029212 */ /* 0x000fca00078e33ff */
[----:B------:R-:W-:Y:S02]  /*160d0*/  IMAD R7, R9, R2, RZ ;  /* 0x0000000209077224 */ /* 0x000fe400078e02ff */
[----:B------:R-:W-:Y:S02]  /*160e0*/  IMAD.MOV R2, RZ, RZ, -R2 ;  /* 0x000000ffff027224 */ /* 0x000fe400078e0a02 */
[----:B------:R-:W-:Y:S02]  /*160f0*/  IMAD.MOV R3, RZ, RZ, -R7 ;  /* 0x000000ffff037224 */ /* 0x000fe400078e0a07 */
[----:B------:R-:W-:Y:S02]  /*16100*/  IMAD R4, R4, R2, R5 ;  /* 0x0000000204047224 */ /* 0x000fe400078e0205 */
[----:B------:R-:W-:Y:S01]  /*16110*/  IMAD.MOV.U32 R2, RZ, RZ, RZ ;  /* 0x000000ffff027224 */ /* 0x000fe200078e00ff */
[----:B------:R-:W-:Y:S01]  /*16120*/  VIADDMNMX R6, R3, R6, R9, PT ;  /* 0x0000000603067246 */ /* 0x000fe20003800109 */
[----:B------:R-:W-:-:S03]  /*16130*/  IMAD.IADD R7, R4, 0x1, R7 ;  /* 0x0000000104077824 */ /* 0x000fc600078e0207 */
[----:B------:R-:W-:-:S04]  /*16140*/  IABS R8, R6 ;  /* 0x0000000600087213 */ /* 0x000fc80000000000 */
[----:B------:R-:W0:Y:S08]  /*16150*/  I2F.RP R9, R8 ;  /* 0x0000000800097306 */ /* 0x000e300000209400 */
[----:B0-----:R-:W0:Y:S02]  /*16160*/  MUFU.RCP R9, R9 ;  /* 0x0000000900097308 */ /* 0x001e240000001000 */
[----:B0-----:R-:W-:Y:S01]  /*16170*/  VIADD R3, R9, 0xffffffe ;  /* 0x0ffffffe09037836 */ /* 0x001fe20000000000 */
[----:B------:R-:W-:-:S05]  /*16180*/  IABS R9, R6 ;  /* 0x0000000600097213 */ /* 0x000fca0000000000 */
[----:B------:R-:W0:Y:S02]  /*16190*/  F2I.FTZ.U32.TRUNC.NTZ R3, R3 ;  /* 0x0000000300037305 */ /* 0x000e24000021f000 */
[----:B0-----:R-:W-:-:S04]  /*161a0*/  IMAD.MOV R11, RZ, RZ, -R3 ;  /* 0x000000ffff0b7224 */ /* 0x001fc800078e0a03 */
[----:B------:R-:W-:-:S04]  /*161b0*/  IMAD R5, R11, R8, RZ ;  /* 0x000000080b057224 */ /* 0x000fc800078e02ff */
[----:B------:R-:W-:Y:S01]  /*161c0*/  IMAD.HI.U32 R2, R3, R5, R2 ;  /* 0x0000000503027227 */ /* 0x000fe200078e0002 */
[----:B------:R-:W-:-:S03]  /*161d0*/  IABS R5, R4 ;  /* 0x0000000400057213 */ /* 0x000fc60000000000 */
[----:B------:R-:W-:Y:S02]  /*161e0*/  IMAD.MOV R3, RZ, RZ, -R9 ;  /* 0x000000ffff037224 */ /* 0x000fe400078e0a09 */
        /* <DEDUP_REMOVED lines=8> */
[----:B------:R-:W-:Y:S01]  /*16270*/  ISETP.GE.AND P2, PT, R3, RZ, PT ;  /* 0x000000ff0300720c */ /* 0x000fe20003f46270 */
[----:B------:R-:W-:-:S06]  /*16280*/  IMAD.MOV R3, RZ, RZ, -R6 ;  /* 0x000000ffff037224 */ /* 0x000fcc00078e0a06 */
[----:B------:R-:W-:-:S06]  /*16290*/  @P0 VIADD R2, R2, 0x1 ;  /* 0x0000000102020836 */ /* 0x000fcc0000000000 */
[----:B------:R-:W-:Y:S01]  /*162a0*/  @!P2 IMAD.MOV R2, RZ, RZ, -R2 ;  /* 0x000000ffff02a224 */ /* 0x000fe200078e0a02 */
[----:B------:R-:W-:-:S04]  /*162b0*/  @!P1 LOP3.LUT R2, RZ, R6, RZ, 0x33, !PT ;  /* 0x00000006ff029212 */ /* 0x000fc800078e33ff */
[----:B------:R-:W-:Y:S01]  /*162c0*/  LOP3.LUT R25, RZ, R2, RZ, 0x33, !PT ;  /* 0x00000002ff197212 */ /* 0x000fe200078e33ff */
[----:B------:R-:W-:-:S04]  /*162d0*/  IMAD R3, R2, R3, R7 ;  /* 0x0000000302037224 */ /* 0x000fc800078e0207 */
[----:B------:R-:W-:Y:S01]  /*162e0*/  IMAD.IADD R25, R0, 0x1, R25 ;  /* 0x0000000100197824 */ /* 0x000fe200078e0219 */
[----:B------:R-:W-:Y:S01]  /*162f0*/  R2UR UR38, R3 ;  /* 0x00000000032672ca */ /* 0x000fe200000e0000 */
[----:B------:R-:W-:-:S14]  /*16300*/  BRA `(.L_x_1004) ;  /* 0x0000000000107947 */ /* 0x000fdc0003800000 */
.L_x_999:
[----:B------:R-:W-:Y:S01]  /*16310*/  IMAD.MOV.U32 R24, RZ, RZ, R5 ;  /* 0x000000ffff187224 */ /* 0x000fe200078e0005 */
[----:B------:R-:W-:Y:S01]  /*16320*/  ULDC UR45, c[0x0][0xc14] ;  /* 0x00030500002d7ab9 */ /* 0x000fe20000000800 */
[----:B------:R-:W-:Y:S01]  /*16330*/  IMAD.MOV.U32 R25, RZ, RZ, RZ ;  /* 0x000000ffff197224 */ /* 0x000fe200078e00ff */
[----:B------:R-:W-:-:S06]  /*16340*/  UMOV UR38, URZ ;  /* 0x0000003f00267c82 */ /* 0x000fcc0008000000 */
.L_x_1004:
[----:B------:R-:W0:Y:S01]  /*16350*/  S2R R0, SR_TID.X ;  /* 0x0000000000007919 */ /* 0x000e220000002100 */
[----:B------:R-:W-:Y:S02]  /*16360*/  IMAD.U32 R6, RZ, RZ, UR38 ;  /* 0x00000026ff067e24 */ /* 0x000fe4000f8e00ff */
[----:B------:R-:W-:Y:S01]  /*16370*/  IMAD.U32 R7, RZ, RZ, UR45 ;  /* 0x0000002dff077e24 */ /* 0x000fe2000f8e00ff */
[----:B------:R-:W-:Y:S01]  /*16380*/  BAR.SYNC.DEFER_BLOCKING 0x4, 0x200 ;  /* 0x0108000000007b1d */ /* 0x000fe20000010000 */
[----:B------:R-:W-:Y:S02]  /*16390*/  IMAD.MOV.U32 R4, RZ, RZ, R24 ;  /* 0x000000ffff047224 */ /* 0x000fe400078e0018 */
[----:B------:R-:W-:Y:S01]  /*163a0*/  IMAD.MOV.U32 R5, RZ, RZ, R25 ;  /* 0x000000ffff057224 */ /* 0x000fe200078e0019 */
[----:B0-----:R-:W-:-:S04]  /*163b0*/  LOP3.LUT R0, R0, 0x1f, RZ, 0xc0, !PT ;  /* 0x0000001f00007812 */ /* 0x001fc800078ec0ff */
[----:B------:R-:W-:-:S13]  /*163c0*/  ISETP.NE.AND P0, PT, R0, RZ, PT ;  /* 0x000000ff0000720c */ /* 0x000fda0003f05270 */
[----:B------:R-:W0:Y:S01]  /*163d0*/  @!P0 S2R R3, SR_CgaCtaId ;  /* 0x0000000000038919 */ /* 0x000e220000008800 */
[----:B------:R-:W-:-:S04]  /*163e0*/  @!P0 MOV R0, 0x400 ;  /* 0x0000040000008802 */ /* 0x000fc80000000f00 */
[----:B0-----:R-:W-:-:S05]  /*163f0*/  @!P0 LEA R0, R3, R0, 0x18 ;  /* 0x0000000003008211 */ /* 0x001fca00078ec0ff */
[----:B------:R0:W-:Y:S01]  /*16400*/  @!P0 STS.128 [R0+0x132d0], R4 ;  /* 0x0132d00400008388 */ /* 0x0001e20000000c00 */
[----:B------:R-:W-:Y:S06]  /*16410*/  BAR.ARV 0x5, 0x200 ;  /* 0x0148000000007b1d */ /* 0x000fec0000002000 */
.L_x_997:
[----:B------:R-:W-:Y:S02]  /*16420*/  ULDC UR4, c[0x0][0xc14] ;  /* 0x0003050000047ab9 */ /* 0x000fe40000000800 */
[----:B------:R-:W-:-:S06]  /*16430*/  UISETP.GE.AND UP0, UPT, UR45, UR4, UPT ;  /* 0x000000042d00728c */ /* 0x000fcc000bf06270 */
[----:B------:R-:W-:-:S13]  /*16440*/  PLOP3.LUT P0, PT, PT, PT, UP0, 0x80, 0x0 ;  /* 0x000000000000781c */ /* 0x000fda0003f0f008 */
[----:B------:R-:W-:Y:S05]  /*16450*/  @!P0 BRA `(.L_x_1005) ;  /* 0xffffffc800bc8947 */ /* 0x000fea000383ffff */
.L_x_939:
[----:B01----:R-:W2:Y:S01]  /*16460*/  LDL.LU R0, [R1] ;  /* 0x0000000001007983 */ /* 0x003ea20000300800 */
[----:B------:R-:W-:Y:S01]  /*16470*/  BSSY B0, `(.L_x_1006) ;  /* 0x000000b000007945 */ /* 0x000fe20003800000 */
[----:B------:R-:W0:Y:S01]  /*16480*/  S2R R5, SR_CgaCtaId ;  /* 0x0000000000057919 */ /* 0x000e220000008800 */
[----:B--2---:R-:W-:-:S05]  /*16490*/  VIADD R0, R0, 0x1 ;  /* 0x0000000100007836 */ /* 0x004fca0000000000 */
[----:B------:R-:W-:-:S04]  /*164a0*/  LEA.HI R2, R0, R0, RZ, 0x1 ;  /* 0x0000000000027211 */ /* 0x000fc800078f08ff */
[----:B------:R-:W-:Y:S02]  /*164b0*/  LOP3.LUT R3, R2, 0xfffffffe, RZ, 0xc0, !PT ;  /* 0xfffffffe02037812 */ /* 0x000fe400078ec0ff */
[----:B------:R-:W-:-:S03]  /*164c0*/  MOV R2, 0x400 ;  /* 0x0000040000027802 */ /* 0x000fc60000000f00 */
[----:B------:R-:W-:Y:S01]  /*164d0*/  IMAD.IADD R0, R0, 0x1, -R3 ;  /* 0x0000000100007824 */ /* 0x000fe200078e0a03 */
[----:B0-----:R-:W-:-:S04]  /*164e0*/  LEA R6, R5, R2, 0x18 ;  /* 0x0000000205067211 */ /* 0x001fc800078ec0ff */
[----:B------:R-:W-:-:S04]  /*164f0*/  SHF.L.U32 R0, R0, 0x1f, RZ ;  /* 0x0000001f00007819 */ /* 0x000fc800000006ff */
[----:B------:R-:W0:Y:S02]  /*16500*/  SYNCS.PHASECHK.TRANS64.TRYWAIT P0, [R6+URZ+0x13220], R0 ;  /* 0x01322000060075a7 */ /* 0x000e24000800017f */
[----:B0-----:R-:W-:Y:S05]  /*16510*/  @!P0 BRA `(.L_x_1007) ;  /* 0x0000000800a08947 */ /* 0x001fea0003800000 */
.L_x_1037:
[----:B------:R-:W-:Y:S05]  /*16520*/  BSYNC B0 ;  /* 0x0000000000007941 */ /* 0x000fea0003800000 */
.L_x_1006:
[----:B------:R-:W-:-:S03]  /*16530*/  UMOV UR4, 0xffffffff ;  /* 0xffffffff00047882 */ /* 0x000fc60000000000 */
[----:B------:R-:W-:Y:S05]  /*16540*/  BRA.DIV UR4, `(.L_x_1008) ;  /* 0x0000000a04a87947 */ /* 0x000fea000b800000 */
[----:B0-----:R-:W0:Y:S02]  /*16550*/  S2R R0, SR_TID.X ;  /* 0x0000000000007919 */ /* 0x001e240000002100 */
[----:B0-----:R-:W-:-:S04]  /*16560*/  SHF.R.U32.HI R0, RZ, 0x5, R0 ;  /* 0x00000005ff007819 */ /* 0x001fc80000011600 */
[----:B------:R-:W-:-:S05]  /*16570*/  LOP3.LUT R0, R0, 0x3, RZ, 0xc0, !PT ;  /* 0x0000000300007812 */ /* 0x000fca00078ec0ff */
[----:B------:R0:W1:Y:S02]  /*16580*/  SHFL.IDX PT, R14, R0, RZ, 0x1f ;  /* 0x00001fff000e7589 */ /* 0x00006400000e0000 */
.L_x_1040:
[----:B-1----:R-:W-:Y:S01]  /*16590*/  ISETP.NE.AND P0, PT, R14, RZ, PT ;  /* 0x000000ff0e00720c */ /* 0x002fe20003f05270 */
[----:B------:R-:W-:-:S12]  /*165a0*/  BSSY B0, `(.L_x_1009) ;  /* 0x000002b000007945 */ /* 0x000fd80003800000 */
[----:B------:R-:W-:Y:S05]  /*165b0*/  @P0 BRA `(.L_x_1010) ;  /* 0x0000000000a40947 */ /* 0x000fea0003800000 */
[----:B------:R-:W-:-:S03]  /*165c0*/  UMOV UR4, 0xffffffff ;  /* 0xffffffff00047882 */ /* 0x000fc60000000000 */
[----:B------:R-:W-:Y:S05]  /*165d0*/  BRA.DIV UR4, `(.L_x_1011) ;  /* 0x0000000a04b87947 */ /* 0x000fea000b800000 */
[----:B------:R-:W-:-:S13]  /*165e0*/  ELECT P6, URZ, PT ;  /* 0x00000000003f782f */ /* 0x000fda00038c0000 */
.L_x_1043:
[----:B------:R-:W-:Y:S05]  /*165f0*/  @!P6 BRA `(.L_x_1010) ;  /* 0x000000000094e947 */ /* 0x000fea0003800000 */
[----:B------:R-:W-:-:S06]  /*16600*/  ULOP3.LUT UR4, UR40, 0x2, URZ, 0xfc, !UPT ;  /* 0x0000000228047892 */ /* 0x000fcc000f8efc3f */
[----:B0-----:R-:W-:-:S05]  /*16610*/  IMAD.U32 R0, RZ, RZ, UR4 ;  /* 0x00000004ff007e24 */ /* 0x001fca000f8e00ff */
[----:B------:R-:W-:-:S13]  /*16620*/  ISETP.NE.AND P0, PT, R0, 0x3, PT ;  /* 0x000000030000780c */ /* 0x000fda0003f05270 */
[----:B------:R-:W-:Y:S05]  /*16630*/  @!P0 BRA `(.L_x_1012) ;  /* 0x0000000000048947 */ /* 0x000fea0003800000 */
[----:B------:R-:W-:Y:S01]  /*16640*/  BPT.TRAP 0x1 ;  /* 0x000000040000795c */ /* 0x000fe20000300000 */
.L_x_1012:
        /* <DEDUP_REMOVED lines=12> */
.L_x_1044:
[----:B------:R-:W1:Y:S02]  /*16710*/  SYNCS.PHASECHK.TRANS64.TRYWAIT P1, [R9+URZ], R0 ;  /* 0x00000000090075a7 */ /* 0x000e64000802017f */
[----:B-1----:R-:W-:Y:S05]  /*16720*/  @!P1 BRA `(.L_x_1014) ;  /* 0x0000000800989947 */ /* 0x002fea0003800000 */
.L_x_1045:
[----:B------:R-:W-:Y:S05]  /*16730*/  @!P0 BRA `(.L_x_1015) ;  /* 0x0000000000048947 */ /* 0x000fea0003800000 */
[----:B------:R-:W-:Y:S01]  /*16740*/  BPT.TRAP 0x1 ;  /* 0x000000040000795c */ /* 0x000fe20000300000 */
.L_x_1015:
[----:B------:R-:W-:-:S04]  /*16750*/  IMAD R17, R17, 0x8, R6 ;  /* 0x0000000811117824 */ /* 0x000fc800078e0206 */
[----:B------:R-:W2:Y:S02]  /*16760*/  SYNCS.PHASECHK.TRANS64.TRYWAIT P1, [R17+URZ+0x13260], R4 ;  /* 0x01326004110075a7 */ /* 0x000ea4000802017f */
[----:B--2---:R-:W-:Y:S05]  /*16770*/  @!P1 BRA `(.L_x_1016) ;  /* 0x0000000800989947 */ /* 0x004fea0003800000 */
.L_x_1046:
[----:B------:R-:W-:Y:S05]  /*16780*/  @!P0 BRA `(.L_x_1017) ;  /* 0x0000000000048947 */ /* 0x000fea0003800000 */
[----:B------:R-:W-:Y:S01]  /*16790*/  BPT.TRAP 0x1 ;  /* 0x000000040000795c */ /* 0x000fe20000300000 */
.L_x_1017:
[----:B------:R-:W-:-:S04]  /*167a0*/  IMAD R7, R7, 0x8, R6 ;  /* 0x0000000807077824 */ /* 0x000fc800078e0206 */
[----:B------:R-:W3:Y:S02]  /*167b0*/  SYNCS.PHASECHK.TRANS64.TRYWAIT P1, [R7+URZ+0x13260], R0 ;  /* 0x01326000070075a7 */ /* 0x000ee4000802017f */
[----:B---3--:R-:W-:Y:S05]  /*167c0*/  @!P1 BRA `(.L_x_1018) ;  /* 0x0000000800989947 */ /* 0x008fea0003800000 */
.L_x_1047:
[----:B------:R-:W-:Y:S05]  /*167d0*/  @!P0 BRA `(.L_x_1019) ;  /* 0x0000000000048947 */ /* 0x000fea0003800000 */
[----:B------:R-:W-:Y:S01]  /*167e0*/  BPT.TRAP 0x1 ;  /* 0x000000040000795c */ /* 0x000fe20000300000 */
.L_x_1019:
[----:B------:R-:W4:Y:S02]  /*167f0*/  SYNCS.PHASECHK.TRANS64.TRYWAIT P0, [R17+URZ+0x13280], R4 ;  /* 0x01328004110075a7 */ /* 0x000f24000800017f */
[----:B----4-:R-:W-:Y:S05]  /*16800*/  @!P0 BRA `(.L_x_1020) ;  /* 0x00000008009c8947 */ /* 0x010fea0003800000 */
.L_x_1021:
[----:B------:R0:W0:Y:S02]  /*16810*/  SYNCS.PHASECHK.TRANS64.TRYWAIT P0, [R7+URZ+0x13280], R0 ;  /* 0x01328000070075a7 */ /* 0x000024000800017f */
[----:B0-----:R-:W-:Y:S05]  /*16820*/  @!P0 NANOSLEEP.SYNCS 0x989680 ;  /* 0x009896800000895d */ /* 0x001fea0003900000 */
[----:B------:R-:W0:Y:S02]  /*16830*/  @!P0 SYNCS.PHASECHK.TRANS64 P0, [R7+URZ+0x13280], R0 ;  /* 0x01328000070085a7 */ /* 0x000e24000800007f */
[----:B0-----:R-:W-:Y:S05]  /*16840*/  @!P0 BRA `(.L_x_1021) ;  /* 0xfffffffc00f08947 */ /* 0x001fea000383ffff */
.L_x_1010:
[----:B------:R-:W-:Y:S05]  /*16850*/  BSYNC B0 ;  /* 0x0000000000007941 */ /* 0x000fea0003800000 */
.L_x_1009:
[----:B------:R-:W-:Y:S05]  /*16860*/  EXIT ;  /* 0x000000000000794d */ /* 0x000fea0003800000 */
.L_x_837:
[----:B0-----:R-:W-:-:S04]  /*16870*/  IMAD.U32 R3, RZ, RZ, UR45 ;  /* 0x0000002dff037e24 */ /* 0x001fc8000f8e00ff */
[----:B------:R0:W1:Y:S03]  /*16880*/  SYNCS.PHASECHK.TRANS64.TRYWAIT P1, [R3+URZ+0x13200], R0 ;  /* 0x01320000030075a7 */ /* 0x000066000802017f */
[----:B-1----:R-:W-:Y:S05]  /*16890*/  @!P1 NANOSLEEP.SYNCS 0x989680 ;  /* 0x009896800000995d */ /* 0x002fea0003900000 */
[----:B------:R-:W1:Y:S02]  /*168a0*/  @!P1 SYNCS.PHASECHK.TRANS64 P1, [R3+URZ+0x13200], R0 ;  /* 0x01320000030095a7 */ /* 0x000e64000802007f */
[----:B-1----:R-:W-:Y:S05]  /*168b0*/  @!P1 BRA `(.L_x_837) ;  /* 0xfffffffc00ec9947 */ /* 0x002fea000383ffff */
[----:B------:R-:W-:Y:S05]  /*168c0*/  BRA `(.L_x_1022) ;  /* 0xfffffeb000f87947 */ /* 0x000fea000383ffff */
.L_x_841:
[----:B-1----:R1:W2:Y:S02]  /*168d0*/  SYNCS.PHASECHK.TRANS64.TRYWAIT P1, [R3+URZ+0x13230], R0 ;  /* 0x01323000030075a7 */ /* 0x0022a4000802017f */
[----:B--2---:R-:W-:Y:S05]  /*168e0*/  @!P1 NANOSLEEP.SYNCS 0x989680 ;  /* 0x009896800000995d */ /* 0x004fea0003900000 */
[----:B------:R-:W2:Y:S02]  /*168f0*/  @!P1 SYNCS.PHASECHK.TRANS64 P1, [R3+URZ+0x13230], R0 ;  /* 0x01323000030095a7 */ /* 0x000ea4000802007f */
[----:B--2---:R-:W-:Y:S05]  /*16900*/  @!P1 BRA `(.L_x_841) ;  /* 0xfffffffc00f09947 */ /* 0x004fea000383ffff */
[----:B------:R-:W-:Y:S05]  /*16910*/  BRA `(.L_x_840) ;  /* 0xfffffeb400147947 */ /* 0x000fea000383ffff */
.L_x_857:
[----:B-1----:R-:W-:-:S04]  /*16920*/  IMAD.U32 R15, RZ, RZ, UR23 ;  /* 0x00000017ff0f7e24 */ /* 0x002fc8000f8e00ff */
[----:B------:R1:W2:Y:S03]  /*16930*/  SYNCS.PHASECHK.TRANS64.TRYWAIT P1, [R15+URZ+0x13230], R14 ;  /* 0x0132300e0f0075a7 */ /* 0x0002a6000802017f */
[----:B--2---:R-:W-:Y:S05]  /*16940*/  @!P1 NANOSLEEP.SYNCS 0x989680 ;  /* 0x009896800000995d */ /* 0x004fea0003900000 */
[----:B------:R-:W2:Y:S02]  /*16950*/  @!P1 SYNCS.PHASECHK.TRANS64 P1, [R15+URZ+0x13230], R14 ;  /* 0x0132300e0f0095a7 */ /* 0x000ea4000802007f */
[----:B--2---:R-:W-:Y:S05]  /*16960*/  @!P1 BRA `(.L_x_857) ;  /* 0xfffffffc00ec9947 */ /* 0x004fea000383ffff */
[----:B------:R-:W-:Y:S05]  /*16970*/  BRA `(.L_x_856) ;  /* 0xfffffef000307947 */ /* 0x000fea000383ffff */
.L_x_861:
[----:B-1----:R-:W-:-:S04]  /*16980*/  IMAD.U32 R15, RZ, RZ, UR11 ;  /* 0x0000000bff0f7e24 */ /* 0x002fc8000f8e00ff */
[----:B------:R1:W2:Y:S03]  /*16990*/  SYNCS.PHASECHK.TRANS64.TRYWAIT P1, [R15+URZ+0x13250], R14 ;  /* 0x0132500e0f0075a7 */ /* 0x0002a6000802017f */
[----:B--2---:R-:W-:Y:S05]  /*169a0*/  @!P1 NANOSLEEP.SYNCS 0x989680 ;  /* 0x009896800000995d */ /* 0x004fea0003900000 */
[----:B------:R-:W2:Y:S02]  /*169b0*/  @!P1 SYNCS.PHASECHK.TRANS64 P1, [R15+URZ+0x13250], R14 ;  /* 0x0132500e0f0095a7 */ /* 0x000ea4000802007f */
[----:B--2---:R-:W-:Y:S05]  /*169c0*/  @!P1 BRA `(.L_x_861) ;  /* 0xfffffffc00ec9947 */ /* 0x004fea000383ffff */
[----:B------:R-:W-:Y:S05]  /*169d0*/  BRA `(.L_x_860) ;  /* 0xfffffef4003c7947 */ /* 0x000fea000383ffff */
.L_x_879:
[----:B-1----:R-:W-:-:S04]  /*169e0*/  IMAD.U32 R3, RZ, RZ, UR6 ;  /* 0x00000006ff037e24 */ /* 0x002fc8000f8e00ff */
[----:B------:R1:W2:Y:S03]  /*169f0*/  SYNCS.PHASECHK.TRANS64.TRYWAIT P1, [R3+URZ+0x13230], R0 ;  /* 0x01323000030075a7 */ /* 0x0002a6000802017f */
[----:B--2---:R-:W-:Y:S05]  /*16a00*/  @!P1 NANOSLEEP.SYNCS 0x989680 ;  /* 0x009896800000995d */ /* 0x004fea0003900000 */
[----:B------:R-:W2:Y:S02]  /*16a10*/  @!P1 SYNCS.PHASECHK.TRANS64 P1, [R3+URZ+0x13230], R0 ;  /* 0x01323000030095a7 */ /* 0x000ea4000802007f */
[----:B--2---:R-:W-:Y:S05]  /*16a20*/  @!P1 BRA `(.L_x_879) ;  /* 0xfffffffc00ec9947 */ /* 0x004fea000383ffff */
[----:B------:R-:W-:Y:S05]  /*16a30*/  BRA `(.L_x_878) ;  /* 0xffffff3000347947 */ /* 0x000fea000383ffff */
.L_x_883:
[----:B-1----:R-:W-:-:S04]  /*16a40*/  IMAD.U32 R3, RZ, RZ, UR11 ;  /* 0x0000000bff037e24 */ /* 0x002fc8000f8e00ff */
[----:B------:R1:W2:Y:S03]  /*16a50*/  SYNCS.PHASECHK.TRANS64.TRYWAIT P1, [R3+URZ+0x13250], R0 ;  /* 0x01325000030075a7 */ /* 0x0002a6000802017f */
[----:B--2---:R-:W-:Y:S05]  /*16a60*/  @!P1 NANOSLEEP.SYNCS 0x989680 ;  /* 0x009896800000995d */ /* 0x004fea0003900000 */
[----:B------:R-:W2:Y:S02]  /*16a70*/  @!P1 SYNCS.PHASECHK.TRANS64 P1, [R3+URZ+0x13250], R0 ;  /* 0x01325000030095a7 */ /* 0x000ea4000802007f */
[----:B--2---:R-:W-:Y:S05]  /*16a80*/  @!P1 BRA `(.L_x_883) ;  /* 0xfffffffc00ec9947 */ /* 0x004fea000383ffff */
[----:B------:R-:W-:Y:S05]  /*16a90*/  BRA `(.L_x_882) ;  /* 0xffffff3400407947 */ /* 0x000fea000383ffff */
.L_x_890:
[----:B-1----:R-:W-:-:S04]  /*16aa0*/  IMAD.U32 R3, RZ, RZ, UR23 ;  /* 0x00000017ff037e24 */ /* 0x002fc8000f8e00ff */
[----:B------:R1:W2:Y:S03]  /*16ab0*/  SYNCS.PHASECHK.TRANS64.TRYWAIT P1, [R3+URZ+0x13230], R0 ;  /* 0x01323000030075a7 */ /* 0x0002a6000802017f */
[----:B--2---:R-:W-:Y:S05]  /*16ac0*/  @!P1 NANOSLEEP.SYNCS 0x989680 ;  /* 0x009896800000995d */ /* 0x004fea0003900000 */
[----:B------:R-:W2:Y:S02]  /*16ad0*/  @!P1 SYNCS.PHASECHK.TRANS64 P1, [R3+URZ+0x13230], R0 ;  /* 0x01323000030095a7 */ /* 0x000ea4000802007f */
[----:B--2---:R-:W-:Y:S05]  /*16ae0*/  @!P1 BRA `(.L_x_890) ;  /* 0xfffffffc00ec9947 */ /* 0x004fea000383ffff */
[----:B------:R-:W-:Y:S05]  /*16af0*/  BRA `(.L_x_889) ;  /* 0xffffff5000d07947 */ /* 0x000fea000383ffff */
.L_x_894:
[----:B-1----:R-:W-:-:S04]  /*16b00*/  IMAD.U32 R3, RZ, RZ, UR11 ;  /* 0x0000000bff037e24 */ /* 0x002fc8000f8e00ff */
[----:B------:R1:W2:Y:S03]  /*16b10*/  SYNCS.PHASECHK.TRANS64.TRYWAIT P1, [R3+URZ+0x13250], R0 ;  /* 0x01325000030075a7 */ /* 0x0002a6000802017f */
[----:B--2---:R-:W-:Y:S05]  /*16b20*/  @!P1 NANOSLEEP.SYNCS 0x989680 ;  /* 0x009896800000995d */ /* 0x004fea0003900000 */
[----:B------:R-:W2:Y:S02]  /*16b30*/  @!P1 SYNCS.PHASECHK.TRANS64 P1, [R3+URZ+0x13250], R0 ;  /* 0x01325000030095a7 */ /* 0x000ea4000802007f */
[----:B--2---:R-:W-:Y:S05]  /*16b40*/  @!P1 BRA `(.L_x_894) ;  /* 0xfffffffc00ec9947 */ /* 0x004fea000383ffff */
[----:B------:R-:W-:Y:S05]  /*16b50*/  BRA `(.L_x_893) ;  /* 0xffffff5400dc7947 */ /* 0x000fea000383ffff */
.L_x_908:
[----:B-1----:R-:W-:-:S04]  /*16b60*/  IMAD.U32 R7, RZ, RZ, UR14 ;  /* 0x0000000eff077e24 */ /* 0x002fc8000f8e00ff */
[----:B------:R1:W2:Y:S03]  /*16b70*/  SYNCS.PHASECHK.TRANS64.TRYWAIT P1, [R7+URZ+0x13250], R4 ;  /* 0x01325004070075a7 */ /* 0x0002a6000802017f */
[----:B--2---:R-:W-:Y:S05]  /*16b80*/  @!P1 NANOSLEEP.SYNCS 0x989680 ;  /* 0x009896800000995d */ /* 0x004fea0003900000 */
[----:B------:R-:W2:Y:S02]  /*16b90*/  @!P1 SYNCS.PHASECHK.TRANS64 P1, [R7+URZ+0x13250], R4 ;  /* 0x01325004070095a7 */ /* 0x000ea4000802007f */
[----:B--2---:R-:W-:Y:S05]  /*16ba0*/  @!P1 BRA `(.L_x_908) ;  /* 0xfffffffc00ec9947 */ /* 0x004fea000383ffff */
[----:B------:R-:W-:Y:S05]  /*16bb0*/  BRA `(.L_x_907) ;  /* 0xffffff9000207947 */ /* 0x000fea000383ffff */
.L_x_956:
[----:B------:R-:W-:Y:S02]  /*16bc0*/  IMAD.MOV.U32 R13, RZ, RZ, R4 ;  /* 0x000000ffff0d7224 */ /* 0x000fe400078e0004 */
[----:B------:R-:W-:Y:S02]  /*16bd0*/  IMAD.MOV.U32 R12, RZ, RZ, RZ ;  /* 0x000000ffff0c7224 */ /* 0x000fe400078e00ff */
[----:B------:R-:W-:Y:S02]  /*16be0*/  IMAD.MOV.U32 R11, RZ, RZ, 0x1f ;  /* 0x0000001fff0b7424 */ /* 0x000fe400078e00ff */
[----:B------:R-:W-:-:S07]  /*16bf0*/  IMAD.MOV.U32 R15, RZ, RZ, -0x1 ;  /* 0xffffffffff0f7424 */ /* 0x000fce00078e00ff */
[----:B------:R-:W-:Y:S05]  /*16c00*/  WARPSYNC.COLLECTIVE R15, `(.L_x_1023) ;  /* 0x000000000f087348 */ /* 0x000fea0003c00000 */
[----:B------:R0:W1:Y:S02]  /*16c10*/  SHFL.IDX P6, R14, R13, R12, R11 ;  /* 0x0000000c0d0e7389 */ /* 0x00006400000c000b */
[----:B01----:R-:W-:Y:S01]  /*16c20*/  ENDCOLLECTIVE ;  /* 0x000000000000791b */ /* 0x003fe20003800000 */
.L_x_1023:
[----:B------:R-:W-:Y:S05]  /*16c30*/  BRA `(.L_x_1024) ;  /* 0xffffffd400187947 */ /* 0x000fea000383ffff */
.L_x_958:
[----:B------:R-:W-:Y:S01]  /*16c40*/  BSSY B0, `(.L_x_1025) ;  /* 0x0000006000007945 */ /* 0x000fe20003800000 */
[----:B------:R-:W-:-:S07]  /*16c50*/  IMAD.MOV.U32 R15, RZ, RZ, -0x1 ;  /* 0xffffffffff0f7424 */ /* 0x000fce00078e00ff */
[----:B0-----:R-:W-:Y:S05]  /*16c60*/  WARPSYNC.COLLECTIVE R15, `(.L_x_1026) ;  /* 0x000000000f0c7348 */ /* 0x001fea0003c00000 */
[----:B------:R-:W-:Y:S02]  /*16c70*/  ELECT P6, UR62, PT ;  /* 0x00000000003e782f */ /* 0x000fe400038c0000 */
[----:B------:R-:W-:Y:S01]  /*16c80*/  MOV R14, UR62 ;  /* 0x0000003e000e7c02 */ /* 0x000fe20008000f00 */
[----:B0-----:R-:W-:Y:S10]  /*16c90*/  ENDCOLLECTIVE ;  /* 0x000000000000791b */ /* 0x001ff40003800000 */
.L_x_1026:
[----:B------:R-:W-:Y:S05]  /*16ca0*/  BSYNC B0 ;  /* 0x0000000000007941 */ /* 0x000fea0003800000 */
.L_x_1025:
[----:B------:R-:W-:Y:S05]  /*16cb0*/  BRA `(.L_x_1027) ;  /* 0xffffffd400147947 */ /* 0x000fea000383ffff */
.L_x_961:
[----:B-1----:R1:W2:Y:S02]  /*16cc0*/  SYNCS.PHASECHK.TRANS64.TRYWAIT P2, [R5+URZ+0x13280], R2 ;  /* 0x01328002050075a7 */ /* 0x0022a4000804017f */
[----:B--2---:R-:W-:Y:S05]  /*16cd0*/  @!P2 NANOSLEEP.SYNCS 0x989680 ;  /* 0x009896800000a95d */ /* 0x004fea0003900000 */
[----:B------:R-:W2:Y:S02]  /*16ce0*/  @!P2 SYNCS.PHASECHK.TRANS64 P2, [R5+URZ+0x13280], R2 ;  /* 0x013280020500a5a7 */ /* 0x000ea4000804007f */
[----:B--2---:R-:W-:Y:S05]  /*16cf0*/  @!P2 BRA `(.L_x_961) ;  /* 0xfffffffc00f0a947 */ /* 0x004fea000383ffff */
[----:B------:R-:W-:Y:S05]  /*16d00*/  BRA `(.L_x_1028) ;  /* 0xffffffd4006c7947 */ /* 0x000fea000383ffff */
.L_x_963:
[----:B0-----:R0:W2:Y:S02]  /*16d10*/  SYNCS.PHASECHK.TRANS64.TRYWAIT P2, [R5+URZ+0x13240], R2 ;  /* 0x01324002050075a7 */ /* 0x0010a4000804017f */
[----:B--2---:R-:W-:Y:S05]  /*16d20*/  @!P2 NANOSLEEP.SYNCS 0x989680 ;  /* 0x009896800000a95d */ /* 0x004fea0003900000 */
[----:B------:R-:W2:Y:S02]  /*16d30*/  @!P2 SYNCS.PHASECHK.TRANS64 P2, [R5+URZ+0x13240], R2 ;  /* 0x013240020500a5a7 */ /* 0x000ea4000804007f */
[----:B--2---:R-:W-:Y:S05]  /*16d40*/  @!P2 BRA `(.L_x_963) ;  /* 0xfffffffc00f0a947 */ /* 0x004fea000383ffff */
[----:B------:R-:W-:Y:S05]  /*16d50*/  BRA `(.L_x_1029) ;  /* 0xffffffd400c07947 */ /* 0x000fea000383ffff */
.L_x_966:
[----:B0-----:R-:W-:-:S04]  /*16d60*/  IMAD.U32 R4, RZ, RZ, UR41 ;  /* 0x00000029ff047e24 */ /* 0x001fc8000f8e00ff */
[----:B------:R0:W1:Y:S03]  /*16d70*/  SYNCS.PHASECHK.TRANS64.TRYWAIT P0, [R4+URZ+0x13220], R3 ;  /* 0x01322003040075a7 */ /* 0x000066000800017f */
[----:B-1----:R-:W-:Y:S05]  /*16d80*/  @!P0 NANOSLEEP.SYNCS 0x989680 ;  /* 0x009896800000895d */ /* 0x002fea0003900000 */
[----:B------:R-:W1:Y:S02]  /*16d90*/  @!P0 SYNCS.PHASECHK.TRANS64 P0, [R4+URZ+0x13220], R3 ;  /* 0x01322003040085a7 */ /* 0x000e64000800007f */
[----:B-1----:R-:W-:Y:S05]  /*16da0*/  @!P0 BRA `(.L_x_966) ;  /* 0xfffffffc00ec8947 */ /* 0x002fea000383ffff */
[----:B------:R-:W-:Y:S05]  /*16db0*/  BRA `(.L_x_1030) ;  /* 0xffffffd800747947 */ /* 0x000fea000383ffff */
.L_x_972:
[----:B0-----:R0:W1:Y:S02]  /*16dc0*/  SYNCS.PHASECHK.TRANS64.TRYWAIT P0, [R6+URZ+0x13280], R5 ;  /* 0x01328005060075a7 */ /* 0x001064000800017f */
[----:B-1----:R-:W-:Y:S05]  /*16dd0*/  @!P0 NANOSLEEP.SYNCS 0x989680 ;  /* 0x009896800000895d */ /* 0x002fea0003900000 */
[----:B------:R-:W1:Y:S02]  /*16de0*/  @!P0 SYNCS.PHASECHK.TRANS64 P0, [R6+URZ+0x13280], R5 ;  /* 0x01328005060085a7 */ /* 0x000e64000800007f */
[----:B-1----:R-:W-:Y:S05]  /*16df0*/  @!P0 BRA `(.L_x_972) ;  /* 0xfffffffc00f08947 */ /* 0x002fea000383ffff */
[----:B------:R-:W-:Y:S05]  /*16e00*/  BRA `(.L_x_1031) ;  /* 0xffffffdc000c7947 */ /* 0x000fea000383ffff */
.L_x_977:
[----:B-1----:R1:W2:Y:S02]  /*16e10*/  SYNCS.PHASECHK.TRANS64.TRYWAIT P0, [R6+URZ+0x13240], R5 ;  /* 0x01324005060075a7 */ /* 0x0022a4000800017f */
[----:B--2---:R-:W-:Y:S05]  /*16e20*/  @!P0 NANOSLEEP.SYNCS 0x989680 ;  /* 0x009896800000895d */ /* 0x004fea0003900000 */
[----:B------:R-:W2:Y:S02]  /*16e30*/  @!P0 SYNCS.PHASECHK.TRANS64 P0, [R6+URZ+0x13240], R5 ;  /* 0x01324005060085a7 */ /* 0x000ea4000800007f */
[----:B--2---:R-:W-:Y:S05]  /*16e40*/  @!P0 BRA `(.L_x_977) ;  /* 0xfffffffc00f08947 */ /* 0x004fea000383ffff */
[----:B------:R-:W-:Y:S05]  /*16e50*/  BRA `(.L_x_1032) ;  /* 0xffffffdc00887947 */ /* 0x000fea000383ffff */
.L_x_983:
[----:B0-----:R0:W1:Y:S02]  /*16e60*/  SYNCS.PHASECHK.TRANS64.TRYWAIT P2, [R12+URZ+0x13270], R5 ;  /* 0x013270050c0075a7 */ /* 0x001064000804017f */
[----:B-1----:R-:W-:Y:S05]  /*16e70*/  @!P2 NANOSLEEP.SYNCS 0x989680 ;  /* 0x009896800000a95d */ /* 0x002fea0003900000 */
[----:B------:R-:W1:Y:S02]  /*16e80*/  @!P2 SYNCS.PHASECHK.TRANS64 P2, [R12+URZ+0x13270], R5 ;  /* 0x013270050c00a5a7 */ /* 0x000e64000804007f */
[----:B-1----:R-:W-:Y:S05]  /*16e90*/  @!P2 BRA `(.L_x_983) ;  /* 0xfffffffc00f0a947 */ /* 0x002fea000383ffff */
[----:B------:R-:W-:Y:S05]  /*16ea0*/  BRA `(.L_x_1033) ;  /* 0xffffffe000247947 */ /* 0x000fea000383ffff */
.L_x_985:
[----:B0-----:R0:W1:Y:S02]  /*16eb0*/  SYNCS.PHASECHK.TRANS64.TRYWAIT P2, [R12+URZ+0x13260], R5 ;  /* 0x013260050c0075a7 */ /* 0x001064000804017f */
[----:B-1----:R-:W-:Y:S05]  /*16ec0*/  @!P2 NANOSLEEP.SYNCS 0x989680 ;  /* 0x009896800000a95d */ /* 0x002fea0003900000 */
[----:B------:R-:W1:Y:S02]  /*16ed0*/  @!P2 SYNCS.PHASECHK.TRANS64 P2, [R12+URZ+0x13260], R5 ;  /* 0x013260050c00a5a7 */ /* 0x000e64000804007f */
[----:B-1----:R-:W-:Y:S05]  /*16ee0*/  @!P2 BRA `(.L_x_985) ;  /* 0xfffffffc00f0a947 */ /* 0x002fea000383ffff */
[----:B------:R-:W-:Y:S05]  /*16ef0*/  BRA `(.L_x_1034) ;  /* 0xffffffe0002c7947 */ /* 0x000fea000383ffff */
.L_x_992:
[----:B0-----:R0:W1:Y:S02]  /*16f00*/  SYNCS.PHASECHK.TRANS64.TRYWAIT P0, [R2+URZ+0x13270], R3 ;  /* 0x01327003020075a7 */ /* 0x001064000800017f */
[----:B-1----:R-:W-:Y:S05]  /*16f10*/  @!P0 NANOSLEEP.SYNCS 0x989680 ;  /* 0x009896800000895d */ /* 0x002fea0003900000 */
[----:B------:R-:W1:Y:S02]  /*16f20*/  @!P0 SYNCS.PHASECHK.TRANS64 P0, [R2+URZ+0x13270], R3 ;  /* 0x01327003020085a7 */ /* 0x000e64000800007f */
[----:B-1----:R-:W-:Y:S05]  /*16f30*/  @!P0 BRA `(.L_x_992) ;  /* 0xfffffffc00f08947 */ /* 0x002fea000383ffff */
[----:B------:R-:W-:Y:S05]  /*16f40*/  BRA `(.L_x_1035) ;  /* 0xffffffe400547947 */ /* 0x000fea000383ffff */
.L_x_994:
[----:B0-----:R0:W1:Y:S02]  /*16f50*/  SYNCS.PHASECHK.TRANS64.TRYWAIT P0, [R2+URZ+0x13260], R5 ;  /* 0x01326005020075a7 */ /* 0x001064000800017f */
[----:B-1----:R-:W-:Y:S05]  /*16f60*/  @!P0 NANOSLEEP.SYNCS 0x989680 ;  /* 0x009896800000895d */ /* 0x002fea0003900000 */
[----:B------:R-:W1:Y:S02]  /*16f70*/  @!P0 SYNCS.PHASECHK.TRANS64 P0, [R2+URZ+0x13260], R5 ;  /* 0x01326005020085a7 */ /* 0x000e64000800007f */
[----:B-1----:R-:W-:Y:S05]  /*16f80*/  @!P0 BRA `(.L_x_994) ;  /* 0xfffffffc00f08947 */ /* 0x002fea000383ffff */
[----:B------:R-:W-:Y:S05]  /*16f90*/  BRA `(.L_x_1036) ;  /* 0xffffffe400607947 */ /* 0x000fea000383ffff */
.L_x_1007:
[----:B0-----:R0:W1:Y:S02]  /*16fa0*/  SYNCS.PHASECHK.TRANS64.TRYWAIT P0, [R6+URZ+0x13220], R0 ;  /* 0x01322000060075a7 */ /* 0x001064000800017f */
[----:B-1----:R-:W-:Y:S05]  /*16fb0*/  @!P0 NANOSLEEP.SYNCS 0x989680 ;  /* 0x009896800000895d */ /* 0x002fea0003900000 */
[----:B------:R-:W1:Y:S02]  /*16fc0*/  @!P0 SYNCS.PHASECHK.TRANS64 P0, [R6+URZ+0x13220], R0 ;  /* 0x01322000060085a7 */ /* 0x000e64000800007f */
[----:B-1----:R-:W-:Y:S05]  /*16fd0*/  @!P0 BRA `(.L_x_1007) ;  /* 0xfffffffc00f08947 */ /* 0x002fea000383ffff */
[----:B------:R-:W-:Y:S05]  /*16fe0*/  BRA `(.L_x_1037) ;  /* 0xfffffff4004c7947 */ /* 0x000fea000383ffff */
.L_x_1008:
        /* <DEDUP_REMOVED lines=11> */
.L_x_1039:
[----:B------:R-:W-:Y:S05]  /*170a0*/  BSYNC B0 ;  /* 0x0000000000007941 */ /* 0x000fea0003800000 */
.L_x_1038:
[----:B------:R-:W-:Y:S05]  /*170b0*/  BRA `(.L_x_1040) ;  /* 0xfffffff400347947 */ /* 0x000fea000383ffff */
.L_x_1011:
[----:B------:R-:W-:Y:S01]  /*170c0*/  BSSY B1, `(.L_x_1041) ;  /* 0x0000006000017945 */ /* 0x000fe20003800000 */
[----:B------:R-:W-:-:S07]  /*170d0*/  IMAD.MOV.U32 R15, RZ, RZ, -0x1 ;  /* 0xffffffffff0f7424 */ /* 0x000fce00078e00ff */
[----:B0-----:R-:W-:Y:S05]  /*170e0*/  WARPSYNC.COLLECTIVE R15, `(.L_x_1042) ;  /* 0x000000000f0c7348 */ /* 0x001fea0003c00000 */
[----:B------:R-:W-:Y:S02]  /*170f0*/  ELECT P6, UR62, PT ;  /* 0x00000000003e782f */ /* 0x000fe400038c0000 */
[----:B------:R-:W-:Y:S01]  /*17100*/  MOV R14, UR62 ;  /* 0x0000003e000e7c02 */ /* 0x000fe20008000f00 */
[----:B0-----:R-:W-:Y:S10]  /*17110*/  ENDCOLLECTIVE ;  /* 0x000000000000791b */ /* 0x001ff40003800000 */
.L_x_1042:
[----:B------:R-:W-:Y:S05]  /*17120*/  BSYNC B1 ;  /* 0x0000000000017941 */ /* 0x000fea0003800000 */
.L_x_1041:
[----:B------:R-:W-:Y:S05]  /*17130*/  BRA `(.L_x_1043) ;  /* 0xfffffff4002c7947 */ /* 0x000fea000383ffff */
.L_x_1013:
[----:B0-----:R0:W1:Y:S02]  /*17140*/  SYNCS.PHASECHK.TRANS64.TRYWAIT P1, [R5+URZ], R4 ;  /* 0x00000004050075a7 */ /* 0x001064000802017f */
[----:B-1----:R-:W-:Y:S05]  /*17150*/  @!P1 NANOSLEEP.SYNCS 0x989680 ;  /* 0x009896800000995d */ /* 0x002fea0003900000 */
[----:B------:R-:W1:Y:S02]  /*17160*/  @!P1 SYNCS.PHASECHK.TRANS64 P1, [R5+URZ], R4 ;  /* 0x00000004050095a7 */ /* 0x000e64000802007f */
[----:B-1----:R-:W-:Y:S05]  /*17170*/  @!P1 BRA `(.L_x_1013) ;  /* 0xfffffffc00f09947 */ /* 0x002fea000383ffff */
[----:B------:R-:W-:Y:S05]  /*17180*/  BRA `(.L_x_1044) ;  /* 0xfffffff400607947 */ /* 0x000fea000383ffff */
.L_x_1014:
[----:B-1----:R1:W2:Y:S02]  /*17190*/  SYNCS.PHASECHK.TRANS64.TRYWAIT P1, [R9+URZ], R0 ;  /* 0x00000000090075a7 */ /* 0x0022a4000802017f */
[----:B--2---:R-:W-:Y:S05]  /*171a0*/  @!P1 NANOSLEEP.SYNCS 0x989680 ;  /* 0x009896800000995d */ /* 0x004fea0003900000 */
[----:B------:R-:W2:Y:S02]  /*171b0*/  @!P1 SYNCS.PHASECHK.TRANS64 P1, [R9+URZ], R0 ;  /* 0x00000000090095a7 */ /* 0x000ea4000802007f */
[----:B--2---:R-:W-:Y:S05]  /*171c0*/  @!P1 BRA `(.L_x_1014) ;  /* 0xfffffffc00f09947 */ /* 0x004fea000383ffff */
[----:B------:R-:W-:Y:S05]  /*171d0*/  BRA `(.L_x_1045) ;  /* 0xfffffff400547947 */ /* 0x000fea000383ffff */
.L_x_1016:
[----:B--2---:R2:W3:Y:S02]  /*171e0*/  SYNCS.PHASECHK.TRANS64.TRYWAIT P1, [R17+URZ+0x13260], R4 ;  /* 0x01326004110075a7 */ /* 0x0044e4000802017f */
[----:B---3--:R-:W-:Y:S05]  /*171f0*/  @!P1 NANOSLEEP.SYNCS 0x989680 ;  /* 0x009896800000995d */ /* 0x008fea0003900000 */
[----:B------:R-:W3:Y:S02]  /*17200*/  @!P1 SYNCS.PHASECHK.TRANS64 P1, [R17+URZ+0x13260], R4 ;  /* 0x01326004110095a7 */ /* 0x000ee4000802007f */
[----:B---3--:R-:W-:Y:S05]  /*17210*/  @!P1 BRA `(.L_x_1016) ;  /* 0xfffffffc00f09947 */ /* 0x008fea000383ffff */
[----:B------:R-:W-:Y:S05]  /*17220*/  BRA `(.L_x_1046) ;  /* 0xfffffff400547947 */ /* 0x000fea000383ffff */
.L_x_1018:
[----:B---3--:R3:W4:Y:S02]  /*17230*/  SYNCS.PHASECHK.TRANS64.TRYWAIT P1, [R7+URZ+0x13260], R0 ;  /* 0x01326000070075a7 */ /* 0x008724000802017f */
[----:B----4-:R-:W-:Y:S05]  /*17240*/  @!P1 NANOSLEEP.SYNCS 0x989680 ;  /* 0x009896800000995d */ /* 0x010fea0003900000 */
[----:B------:R-:W4:Y:S02]  /*17250*/  @!P1 SYNCS.PHASECHK.TRANS64 P1, [R7+URZ+0x13260], R0 ;  /* 0x01326000070095a7 */ /* 0x000f24000802007f */
[----:B----4-:R-:W-:Y:S05]  /*17260*/  @!P1 BRA `(.L_x_1018) ;  /* 0xfffffffc00f09947 */ /* 0x010fea000383ffff */
[----:B------:R-:W-:Y:S05]  /*17270*/  BRA `(.L_x_1047) ;  /* 0xfffffff400547947 */ /* 0x000fea000383ffff */
.L_x_1020:
[----:B----4-:R4:W0:Y:S02]  /*17280*/  SYNCS.PHASECHK.TRANS64.TRYWAIT P0, [R17+URZ+0x13280], R4 ;  /* 0x01328004110075a7 */ /* 0x010824000800017f */
[----:B0-----:R-:W-:Y:S05]  /*17290*/  @!P0 NANOSLEEP.SYNCS 0x989680 ;  /* 0x009896800000895d */ /* 0x001fea0003900000 */
[----:B------:R-:W0:Y:S02]  /*172a0*/  @!P0 SYNCS.PHASECHK.TRANS64 P0, [R17+URZ+0x13280], R4 ;  /* 0x01328004110085a7 */ /* 0x000e24000800007f */
[----:B0-----:R-:W-:Y:S05]  /*172b0*/  @!P0 BRA `(.L_x_1020) ;  /* 0xfffffffc00f08947 */ /* 0x001fea000383ffff */
[----:B------:R-:W-:Y:S05]  /*172c0*/  BRA `(.L_x_1021) ;  /* 0xfffffff400507947 */ /* 0x000fea000383ffff */
.L_x_1048:
        /* <DEDUP_REMOVED lines=11> */
.L_x_2167:


//--------------------- .text._ZN7cutlass13device_kernelIN5flash11enable_sm90INS1_16FlashAttnFwdSm90INS1_25CollectiveMainloopFwdSm90ILi2EN4cute5tupleIJNS5_1CILi1EEES8_S8_EEENS6_IJNS7_ILi192EEENS7_ILi160EEENS7_ILi64EEEEEELi64ENS_12float_e4m3_tEfNS_4arch4Sm90ELb0ELb1ELb0ELb1ELb0ELb1ELb0ELb1ELb1ELb0ELb0ELb0EEENS1_21CollectiveEpilogueFwdINS6_IJSA_SC_SB_EEES9_NS_10bfloat16_tESG_Li384ELb1ELb0ELb0ELb1EEENS1_36VarlenDynamicPersistentTileSchedulerILi192ELi160ELi384ELi128ELb0ELb0ELb1ELb1ELb0ELb1EEEEEEEEEvNT_6ParamsE --------------------------
	.section	.text._ZN7cutlass13device_kernelIN5flash11enable_sm90INS1_16FlashAttnFwdSm90INS1_25CollectiveMainloopFwdSm90ILi2EN4cute5tupleIJNS5_1CILi1EEES8_S8_EEENS6_IJNS7_ILi192EEENS7_ILi160EEENS7_ILi64EEEEEELi64ENS_12float_e4m3_tEfNS_4arch4Sm90ELb0ELb1ELb0ELb1ELb0ELb1ELb0ELb1ELb1ELb0ELb0ELb0EEENS1_21CollectiveEpilogueFwdINS6_IJSA_SC_SB_EEES9_NS_10bfloat16_tESG_Li384ELb1ELb0ELb0ELb1EEENS1_36VarlenDynamicPersistentTileSchedulerILi192ELi160ELi384ELi128ELb0ELb0ELb1ELb1ELb0ELb1EEEEEEEEEvNT_6ParamsE,"ax",@progbits
	.align	128
.text._ZN7cutlass13device_kernelIN5flash11enable_sm90INS1_16FlashAttnFwdSm90INS1_25CollectiveMainloopFwdSm90ILi2EN4cute5tupleIJNS5_1CILi1EEES8_S8_EEENS6_IJNS7_ILi192EEENS7_ILi160EEENS7_ILi64EEEEEELi64ENS_12float_e4m3_tEfNS_4arch4Sm90ELb0ELb1ELb0ELb1ELb0ELb1ELb0ELb1ELb1ELb0ELb0ELb0EEENS1_21CollectiveEpilogueFwdINS6_IJSA_SC_SB_EEES9_NS_10bfloat16_tESG_Li384ELb1ELb0ELb0ELb1EEENS1_36VarlenDynamicPersistentTileSchedulerILi192ELi160ELi384ELi128ELb0ELb0ELb1ELb1ELb0ELb1EEEEEEEEEvNT_6ParamsE:
        .type           _ZN7cutlass13device_kernelIN5flash11enable_sm90INS1_16FlashAttnFwdSm90INS1_25CollectiveMainloopFwdSm90ILi2EN4cute5tupleIJNS5_1CILi1EEES8_S8_EEENS6_IJNS7_ILi192EEENS7_ILi160EEENS7_ILi64EEEEEELi64ENS_12float_e4m3_tEfNS_4arch4Sm90ELb0ELb1ELb0ELb1ELb0ELb1ELb0ELb1ELb1ELb0ELb0ELb0EEENS1_21CollectiveEpilogueFwdINS6_IJSA_SC_SB_EEES9_NS_10bfloat16_tESG_Li384ELb1ELb0ELb0ELb1EEENS1_36VarlenDynamicPersistentTileSchedulerILi192ELi160ELi384ELi128ELb0ELb0ELb1ELb1ELb0ELb1EEEEEEEEEvNT_6ParamsE,@function
        .size           _ZN7cutlass13device_kernelIN5flash11enable_sm90INS1_16FlashAttnFwdSm90INS1_25CollectiveMainloopFwdSm90ILi2EN4cute5tupleIJNS5_1CILi1EEES8_S8_EEENS6_IJNS7_ILi192EEENS7_ILi160EEENS7_ILi64EEEEEELi64ENS_12float_e4m3_tEfNS_4arch4Sm90ELb0ELb1ELb0ELb1ELb0ELb1ELb0ELb1ELb1ELb0ELb0ELb0EEENS1_21CollectiveEpilogueFwdINS6_IJSA_SC_SB_EEES9_NS_10bfloat16_tESG_Li384ELb1ELb0ELb0ELb1EEENS1_36VarlenDynamicPersistentTileSchedulerILi192ELi160ELi384ELi128ELb0ELb0ELb1ELb1ELb0ELb1EEEEEEEEEvNT_6ParamsE,(.L_x_2168 - _ZN7cutlass13device_kernelIN5flash11enable_sm90INS1_16FlashAttnFwdSm90INS1_25CollectiveMainloopFwdSm90ILi2EN4cute5tupleIJNS5_1CILi1EEES8_S8_EEENS6_IJNS7_ILi192EEENS7_ILi160EEENS7_ILi64EEEEEELi64ENS_12float_e4m3_tEfNS_4arch4Sm90ELb0ELb1ELb0ELb1ELb0ELb1ELb0ELb1ELb1ELb0ELb0ELb0EEENS1_21CollectiveEpilogueFwdINS6_IJSA_SC_SB_EEES9_NS_10bfloat16_tESG_Li384ELb1ELb0ELb0ELb1EEENS1_36VarlenDynamicPersistentTileSchedulerILi192ELi160ELi384ELi128ELb0ELb0ELb1ELb1ELb0ELb1EEEEEEEEEvNT_6ParamsE)
        .other          _ZN7cutlass13device_kernelIN5flash11enable_sm90INS1_16FlashAttnFwdSm90INS1_25CollectiveMainloopFwdSm90ILi2EN4cute5tupleIJNS5_1CILi1EEES8_S8_EEENS6_IJNS7_ILi192EEENS7_ILi160EEENS7_ILi64EEEEEELi64ENS_12float_e4m3_tEfNS_4arch4Sm90ELb0ELb1ELb0ELb1ELb0ELb1ELb0ELb1ELb1ELb0ELb0ELb0EEENS1_21CollectiveEpilogueFwdINS6_IJSA_SC_SB_EEES9_NS_10bfloat16_tESG_Li384ELb1ELb0ELb0ELb1EEENS1_36VarlenDynamicPersistentTileSchedulerILi192ELi160ELi384ELi128ELb0ELb0ELb1ELb1ELb0ELb1EEEEEEEEEvNT_6ParamsE,@"STO_CUDA_ENTRY STV_DEFAULT"
_ZN7cutlass13device_kernelIN5flash11enable_sm90INS1_16FlashAttnFwdSm90INS1_25CollectiveMainloopFwdSm90ILi2EN4cute5tupleIJNS5_1CILi1EEES8_S8_EEENS6_IJNS7_ILi192EEENS7_ILi160EEENS7_ILi64EEEEEELi64ENS_12float_e4m3_tEfNS_4arch4Sm90ELb0ELb1ELb0ELb1ELb0ELb1ELb0ELb1ELb1ELb0ELb0ELb0EEENS1_21CollectiveEpilogueFwdINS6_IJSA_SC_SB_EEES9_NS_10bfloat16_tESG_Li384ELb1ELb0ELb0ELb1EEENS1_36VarlenDynamicPersistentTileSchedulerILi192ELi160ELi384ELi128ELb0ELb0ELb1ELb1ELb0ELb1EEEEEEEEEvNT_6ParamsE:
[----:B------:R-:W0:Y:S02]  /*0000*/  LDC R1, c[0x0][0x28] ;  /* 0x00000a00ff017b82 */ /* 0x000e240000000800 */
[----:B0-----:R-:W-:Y:S01]  /*0010*/  VIADD R1, R1, 0xffffff88 ;  /* 0xffffff8801017836 */ /* 0x001fe20000000000 */
[----:B------:R-:W0:Y:S01]  /*0020*/  S2R R3, SR_TID.X ;  /* 0x0000000000037919 */ /* 0x000e220000002100 */
[----:B------:R-:W-:Y:S01]  /*0030*/  ELECT P0, URZ, PT ;  /* 0x00000000003f782f */ /* 0x000fe20003800000 */
[----:B------:R-:W-:Y:S01]  /*0040*/  BSSY B0, `(.L_x_1049) ;  /* 0x0000016000007945 */ /* 0x000fe20003800000 */
[----:B0-----:R-:W-:-:S05]  /*0050*/  SHF.R.U32.HI R0, RZ, 0x5, R3 ;  /* 0x00000005ff007819 */ /* 0x001fca0000011603 */
        /* <DEDUP_REMOVED lines=20> */
.L_x_1050:
[----:B------:R-:W-:Y:S05]  /*01a0*/  BSYNC B0 ;  /* 0x0000000000007941 */ /* 0x000fea0003800000 */
.L_x_1049:
[----:B------:R-:W-:Y:S01]  /*01b0*/  VOTEU.ANY UP0, P0 ;  /* 0x00000000003f7886 */ /* 0x000fe20000000100 */
[----:B------:R-:W0:Y:S01]  /*01c0*/  SHFL.IDX PT, R2, R0, RZ, 0x1f ;  /* 0x00001fff00027589 */ /* 0x000e2200000e0000 */
[----:B------:R-:W-:Y:S01]  /*01d0*/  UMOV UR4, 0x1 ;  /* 0x0000000100047882 */ /* 0x000fe20000000000 */
[----:B------:R-:W-:Y:S01]  /*01e0*/  UMOV UR7, 0x180 ;  /* 0x0000018000077882 */ /* 0x000fe20000000000 */
[----:B------:R-:W-:Y:S01]  /*01f0*/  VOTEU.ANY UP1, P0 ;  /* 0x00000000003f7886 */ /* 0x000fe20000020100 */
[----:B------:R-:W1:Y:S01]  /*0200*/  @UP0 S2UR UR8, SR_CgaCtaId ;  /* 0x00000000000809c3 */ /* 0x000e620000008800 */
[----:B------:R-:W-:Y:S01]  /*0210*/  @UP0 UMOV UR6, 0x400 ;  /* 0x0000040000060882 */ /* 0x000fe20000000000 */
[----:B------:R-:W-:-:S04]  /*0220*/  @UP0 UIADD3 UR4, -UR4, 0x100000, URZ ;  /* 0x0010000004040890 */ /* 0x000fc8000fffe13f */
[----:B------:R-:W-:Y:S02]  /*0230*/  @UP0 USHF.L.U32 UR5, UR4, 0xb, URZ ;  /* 0x0000000b04050899 */ /* 0x000fe4000800063f */
[----:B------:R-:W-:Y:S01]  /*0240*/  @UP0 USHF.L.U32 UR4, UR4, 0x1, URZ ;  /* 0x0000000104040899 */ /* 0x000fe2000800063f */
[----:B0-----:R-:W-:Y:S02]  /*0250*/  ISETP.NE.AND P1, PT, R2, RZ, PT ;  /* 0x000000ff0200720c */ /* 0x001fe40003f25270 */
[----:B------:R-:W-:Y:S01]  /*0260*/  SHF.R.U32.HI R2, RZ, 0x7, R3 ;  /* 0x00000007ff027819 */ /* 0x000fe20000011603 */
[----:B-1----:R-:W-:Y:S02]  /*0270*/  @UP0 ULEA UR8, UR8, UR6, 0x18 ;  /* 0x0000000608080291 */ /* 0x002fe4000f8ec03f */
[----:B------:R-:W-:-:S04]  /*0280*/  @UP0 UIADD3 UR6, -UR7, 0x100000, URZ ;  /* 0x0010000007060890 */ /* 0x000fc8000fffe13f */
[----:B------:R-:W-:Y:S02]  /*0290*/  @UP0 USHF.L.U32 UR7, UR6, 0xb, URZ ;  /* 0x0000000b06070899 */ /* 0x000fe4000800063f */
[----:B------:R-:W-:Y:S01]  /*02a0*/  @UP0 USHF.L.U32 UR6, UR6, 0x1, URZ ;  /* 0x0000000106060899 */ /* 0x000fe2000800063f */
[----:B------:R-:W-:Y:S01]  /*02b0*/  VOTEU.ANY UP0, P0 ;  /* 0x00000000003f7886 */ /* 0x000fe20000000100 */
[----:B------:R-:W0:Y:S04]  /*02c0*/  SHFL.IDX PT, R2, R2, RZ, 0x1f ;  /* 0x00001fff02027589 */ /* 0x000e2800000e0000 */
[----:B------:R-:W1:Y:S02]  /*02d0*/  FENCE.VIEW.ASYNC.S ;  /* 0x00000000000073c6 */ /* 0x000e640000000000 */
[----:B-1----:R1:W2:Y:S04]  /*02e0*/  @UP0 SYNCS.EXCH.64 URZ, [UR8+0x13200], UR4 ;  /* 0x01320004083f05b2 */ /* 0x0022a80008000100 */
[----:B------:R1:W3:Y:S01]  /*02f0*/  @UP1 SYNCS.EXCH.64 URZ, [UR8+0x13220], UR6 ;  /* 0x01322006083f15b2 */ /* 0x0002e20008000100 */
[----:B------:R-:W-:Y:S05]  /*0300*/  @P1 BRA `(.L_x_1051) ;  /* 0x0000000000481947 */ /* 0x000fea0003800000 */
        /* <DEDUP_REMOVED lines=14> */
[----:B------:R4:W0:Y:S01]  /*03f0*/  SYNCS.EXCH.64 URZ, [UR8+0x13240], UR4 ;  /* 0x01324004083f75b2 */ /* 0x0008220008000100 */
[----:B------:R4:W0:Y:S01]  /*0400*/  SYNCS.EXCH.64 URZ, [UR8+0x13238], UR6 ;  /* 0x01323806083f75b2 */ /* 0x0008220008000100 */
[----:B------:R4:W0:Y:S02]  /*0410*/  SYNCS.EXCH.64 URZ, [UR8+0x13248], UR4 ;  /* 0x01324804083f75b2 */ /* 0x0008240008000100 */
[----:B----4-:R-:W-:Y:S01]  /*0420*/  NOP ;  /* 0x0000000000007918 */ /* 0x010fe20000000000 */
.L_x_1051:
        /* <DEDUP_REMOVED lines=22> */
.L_x_1052:
        /* <DEDUP_REMOVED lines=14> */
[----:B------:R4:W0:Y:S01]  /*0670*/  SYNCS.EXCH.64 URZ, [UR6+0x13280], UR4 ;  /* 0x01328004063f75b2 */ /* 0x0008220008000100 */
[----:B------:R4:W0:Y:S01]  /*0680*/  SYNCS.EXCH.64 URZ, [UR6+0x13278], UR4 ;  /* 0x01327804063f75b2 */ /* 0x0008220008000100 */
[----:B------:R4:W0:Y:S02]  /*0690*/  SYNCS.EXCH.64 URZ, [UR6+0x13288], UR4 ;  /* 0x01328804063f75b2 */ /* 0x0008240008000100 */
[----:B----4-:R-:W-:Y:S01]  /*06a0*/  NOP ;  /* 0x0000000000007918 */ /* 0x010fe20000000000 */
.L_x_1053:
        /* <DEDUP_REMOVED lines=22> */
.L_x_1054:
        /* <DEDUP_REMOVED lines=22> */
.L_x_1055:
[----:B0-----:R-:W-:Y:S01]  /*0970*/  ISETP.NE.AND P0, PT, R2, RZ, PT ;  /* 0x000000ff0200720c */ /* 0x001fe20003f05270 */
[----:B------:R-:W-:Y:S01]  /*0980*/  IMAD.MOV.U32 R2, RZ, RZ, 0x1 ;  /* 0x00000001ff027424 */ /* 0x000fe200078e00ff */
[----:B------:R-:W-:Y:S01]  /*0990*/  NOP ;  /* 0x0000000000007918 */ /* 0x000fe20000000000 */
[----:B------:R-:W-:Y:S01]  /*09a0*/  ULDC.64 UR40, c[0x0][0x208] ;  /* 0x0000820000287ab9 */ /* 0x000fe20000000a00 */
[----:B------:R-:W-:Y:S02]  /*09b0*/  BSSY B8, `(.L_x_1056) ;  /* 0x0001efd000087945 */ /* 0x000fe40003800000 */
[----:B------:R-:W-:-:S05]  /*09c0*/  SEL R2, R2, 0x2, !P0 ;  /* 0x0000000202027807 */ /* 0x000fca0004000000 */
[----:B------:R0:W-:Y:S01]  /*09d0*/  STL [R1+0x14], R2 ;  /* 0x0000140201007387 */ /* 0x0001e20000100800 */
[----:B-123--:R-:W-:Y:S06]  /*09e0*/  BAR.SYNC.DEFER_BLOCKING 0x0 ;  /* 0x0000000000007b1d */ /* 0x00efec0000010000 */
[----:B------:R-:W-:Y:S05]  /*09f0*/  @!P0 BRA `(.L_x_1057) ;  /* 0x0000019400208947 */ /* 0x000fea0003800000 */
.L_x_1058:
[----:B------:R-:W-:-:S08]  /*0a00*/  NOP ;  /* 0x0000000000007918 */ /* 0x000fd00000000000 */
[----:B------:R-:W1:Y:S02]  /*0a10*/  USETMAXREG.TRY_ALLOC.CTAPOOL UP0, 0xa0 ;  /* 0x000000a0000079c8 */ /* 0x000e640008000600 */
[----:B-1----:R-:W-:-:S13]  /*0a20*/  PLOP3.LUT P0, PT, PT, PT, UP0, 0x80, 0x0 ;  /* 0x000000000000781c */ /* 0x002fda0003f0f008 */
[----:B------:R-:W-:Y:S05]  /*0a30*/  @!P0 BRA `(.L_x_1058) ;  /* 0xfffffffc00f08947 */ /* 0x000fea000383ffff */
[----:B------:R-:W1:Y:S08]  /*0a40*/  S2UR UR4, SR_CgaCtaId ;  /* 0x00000000000479c3 */ /* 0x000e700000008800 */
[----:B------:R-:W-:Y:S06]  /*0a50*/  BAR.ARV 0x8, 0x1a0 ;  /* 0x0206800000007b1d */ /* 0x000fec0000002000 */
[----:B------:R-:W-:-:S02]  /*0a60*/  MOV R18, 0x400 ;  /* 0x0000040000127802 */ /* 0x000fc40000000f00 */
[----:B------:R-:W-:Y:S01]  /*0a70*/  BAR.SYNC.DEFER_BLOCKING 0x5, 0x200 ;  /* 0x0148000000007b1d */ /* 0x000fe20000010000 */
[----:B-1----:R-:W-:-:S05]  /*0a80*/  IMAD.U32 R0, RZ, RZ, UR4 ;  /* 0x00000004ff007e24 */ /* 0x002fca000f8e00ff */
[----:B------:R-:W-:Y:S01]  /*0a90*/  ULDC UR4, c[0x0][0xc14] ;  /* 0x0003050000047ab9 */ /* 0x000fe20000000800 */
[----:B------:R-:W-:Y:S01]  /*0aa0*/  LEA R18, R0, R18, 0x18 ;  /* 0x0000001200127211 */ /* 0x000fe200078ec0ff */
[----:B------:R-:W-:Y:S04]  /*0ab0*/  STL [R1+0x40], R0 ;  /* 0x0000400001007387 */ /* 0x000fe80000100800 */
[----:B------:R-:W1:Y:S01]  /*0ac0*/  LDS.128 R12, [R18+0x132d0] ;  /* 0x0132d000120c7984 */ /* 0x000e620000000c00 */
[----:B------:R-:W-:Y:S06]  /*0ad0*/  BAR.ARV 0x4, 0x200 ;  /* 0x0108000000007b1d */ /* 0x000fec0000002000 */
[----:B-1----:R-:W-:-:S13]  /*0ae0*/  ISETP.GE.AND P0, PT, R15, UR4, PT ;  /* 0x000000040f007c0c */ /* 0x002fda000bf06270 */
[----:B------:R-:W-:Y:S05]  /*0af0*/  @P0 BRA `(.L_x_1059) ;  /* 0x000001ec00a00947 */ /* 0x000fea0003800000 */
[----:B------:R-:W2:Y:S01]  /*0b00*/  LDL.LU R12, [R1+0x14] ;  /* 0x00001400010c7983 */ /* 0x000ea20000300800 */
[----:B------:R-:W1:Y:S02]  /*0b10*/  S2R R0, SR_TID.X ;  /* 0x0000000000007919 */ /* 0x000e640000002100 */
[----:B-1----:R-:W-:-:S05]  /*0b20*/  VIADD R0, R0, 0xffffff80 ;  /* 0xffffff8000007836 */ /* 0x002fca0000000000 */
[----:B------:R-:W-:-:S04]  /*0b30*/  SHF.R.S32.HI R3, RZ, 0x1f, R0 ;  /* 0x0000001fff037819 */ /* 0x000fc80000011400 */
[CC--:B0-----:R-:W-:Y:S02]  /*0b40*/  LEA.HI R2, R3.reuse, R0.reuse, RZ, 0x7 ;  /* 0x0000000003027211 */ /* 0x0c1fe400078f38ff */
[-C--:B------:R-:W-:Y:S02]  /*0b50*/  LEA.HI R4, R0, R0.reuse, RZ, 0x1 ;  /* 0x0000000000047211 */ /* 0x080fe400078f08ff */
[----:B------:R-:W-:Y:S02]  /*0b60*/  LOP3.LUT R9, R2, 0xffffff80, RZ, 0xc0, !PT ;  /* 0xffffff8002097812 */ /* 0x000fe400078ec0ff */
[----:B------:R-:W-:Y:S02]  /*0b70*/  SHF.R.S32.HI R16, RZ, 0x1, R4 ;  /* 0x00000001ff107819 */ /* 0x000fe40000011404 */
[CC--:B------:R-:W-:Y:S01]  /*0b80*/  LEA.HI R5, R3.reuse, R0.reuse, RZ, 0x2 ;  /* 0x0000000003057211 */ /* 0x0c0fe200078f10ff */
[----:B------:R-:W-:Y:S01]  /*0b90*/  IMAD.IADD R9, R0, 0x1, -R9 ;  /* 0x0000000100097824 */ /* 0x000fe200078e0a09 */
[----:B------:R-:W-:-:S02]  /*0ba0*/  LEA.HI R7, R3, R0, RZ, 0x4 ;  /* 0x0000000003077211 */ /* 0x000fc400078f20ff */
[----:B------:R-:W-:Y:S02]  /*0bb0*/  SHF.R.S32.HI R2, RZ, 0x7, R2 ;  /* 0x00000007ff027819 */ /* 0x000fe40000011402 */
[C---:B------:R-:W-:Y:S02]  /*0bc0*/  LOP3.LUT R3, R4.reuse, 0xfffffffe, RZ, 0xc0, !PT ;  /* 0xfffffffe04037812 */ /* 0x040fe400078ec0ff */
[----:B------:R-:W-:Y:S02]  /*0bd0*/  LEA.HI R6, R4, R16, RZ, 0x1 ;  /* 0x0000001004067211 */ /* 0x000fe400078f08ff */
[--C-:B------:R-:W-:Y:S02]  /*0be0*/  SHF.R.S32.HI R4, RZ, 0x2, R5.reuse ;  /* 0x00000002ff047819 */ /* 0x100fe40000011405 */
[----:B------:R-:W-:Y:S02]  /*0bf0*/  SHF.R.S32.HI R5, RZ, 0x1f, R5 ;  /* 0x0000001fff057819 */ /* 0x000fe40000011405 */
[----:B------:R-:W-:Y:S01]  /*0c00*/  SHF.R.S32.HI R10, RZ, 0x1f, R9 ;  /* 0x0000001fff0a7819 */ /* 0x000fe20000011409 */
[----:B------:R-:W-:Y:S01]  /*0c10*/  IMAD.HI R8, R2, 0x55555556, RZ ;  /* 0x5555555602087827 */ /* 0x000fe200078e02ff */
[----:B------:R-:W-:-:S03]  /*0c20*/  LEA.HI R5, R5, R4, RZ, 0x2 ;  /* 0x0000000405057211 */ /* 0x000fc600078f10ff */
[----:B------:R-:W-:Y:S01]  /*0c30*/  IMAD.IADD R3, R0, 0x1, -R3 ;  /* 0x0000000100037824 */ /* 0x000fe200078e0a03 */
[----:B------:R-:W-:Y:S02]  /*0c40*/  LEA.HI R0, R10, R9, RZ, 0x2 ;  /* 0x000000090a007211 */ /* 0x000fe400078f10ff */
[----:B------:R-:W-:Y:S02]  /*0c50*/  LEA.HI R11, R8, R8, RZ, 0x1 ;  /* 0x00000008080b7211 */ /* 0x000fe400078f08ff */
[----:B------:R-:W-:Y:S02]  /*0c60*/  LOP3.LUT R5, R5, 0xfffffffc, RZ, 0xc0, !PT ;  /* 0xfffffffc05057812 */ /* 0x000fe400078ec0ff */
[--C-:B------:R-:W-:Y:S02]  /*0c70*/  SHF.R.S32.HI R8, RZ, 0x2, R0.reuse ;  /* 0x00000002ff087819 */ /* 0x100fe40000011400 */
[----:B------:R-:W-:Y:S01]  /*0c80*/  SHF.R.S32.HI R17, RZ, 0x1f, R0 ;  /* 0x0000001fff117819 */ /* 0x000fe20000011400 */
[----:B------:R-:W-:-:S03]  /*0c90*/  IMAD.IADD R5, R4, 0x1, -R5 ;  /* 0x0000000104057824 */ /* 0x000fc600078e0a05 */
[----:B------:R-:W-:Y:S01]  /*0ca0*/  LEA.HI R17, R17, R8, RZ, 0x3 ;  /* 0x0000000811117211 */ /* 0x000fe200078f18ff */
[----:B------:R-:W-:Y:S01]  /*0cb0*/  IMAD R11, R11, -0x3, R2 ;  /* 0xfffffffd0b0b7824 */ /* 0x000fe200078e0202 */
[----:B------:R-:W-:Y:S01]  /*0cc0*/  LOP3.LUT R6, R6, 0x3fffffe, RZ, 0xc0, !PT ;  /* 0x03fffffe06067812 */ /* 0x000fe200078ec0ff */
[----:B------:R-:W-:Y:S01]  /*0cd0*/  IMAD.SHL.U32 R5, R5, 0x80, RZ ;  /* 0x0000008005057824 */ /* 0x000fe200078e00ff */
[----:B------:R-:W-:Y:S02]  /*0ce0*/  LOP3.LUT R17, R17, 0xfffffff8, RZ, 0xc0, !PT ;  /* 0xfffffff811117812 */ /* 0x000fe400078ec0ff */
[----:B------:R-:W-:Y:S02]  /*0cf0*/  LEA.HI R10, R10, R9, RZ, 0x5 ;  /* 0x000000090a0a7211 */ /* 0x000fe400078f28ff */
[----:B------:R-:W-:Y:S01]  /*0d00*/  LOP3.LUT R2, R0, 0x7ffffffc, RZ, 0xc0, !PT ;  /* 0x7ffffffc00027812 */ /* 0x000fe200078ec0ff */
[----:B------:R-:W-:Y:S01]  /*0d10*/  IMAD.IADD R6, R16, 0x1, -R6 ;  /* 0x0000000110067824 */ /* 0x000fe200078e0a06 */
[----:B------:R-:W-:Y:S01]  /*0d20*/  SHF.R.S32.HI R10, RZ, 0x5, R10 ;  /* 0x00000005ff0a7819 */ /* 0x000fe2000001140a */
[----:B------:R-:W-:Y:S01]  /*0d30*/  IMAD.IADD R17, R8, 0x1, -R17 ;  /* 0x0000000108117824 */ /* 0x000fe200078e0a11 */
[----:B------:R-:W-:Y:S01]  /*0d40*/  LOP3.LUT R16, R5, 0x180, RZ, 0xc0, !PT ;  /* 0x0000018005107812 */ /* 0x000fe200078ec0ff */
[----:B------:R-:W-:-:S02]  /*0d50*/  IMAD.IADD R2, R9, 0x1, -R2 ;  /* 0x0000000109027824 */ /* 0x000fc400078e0a02 */
[----:B------:R-:W-:Y:S02]  /*0d60*/  IMAD R10, R10, 0x10, R17 ;  /* 0x000000100a0a7824 */ /* 0x000fe400078e0211 */
[----:B------:R-:W-:Y:S01]  /*0d70*/  STL [R1+0x50], R16 ;  /* 0x0000501001007387 */ /* 0x000fe20000100800 */
[----:B------:R-:W-:-:S03]  /*0d80*/  IMAD.SHL.U32 R22, R3, 0x10, RZ ;  /* 0x0000001003167824 */ /* 0x000fc600078e00ff */
[----:B------:R0:W-:Y:S01]  /*0d90*/  STL [R1+0x28], R2 ;  /* 0x0000280201007387 */ /* 0x0001e20000100800 */
[----:B------:R-:W-:-:S03]  /*0da0*/  SHF.R.S32.HI R7, RZ, 0x4, R7 ;  /* 0x00000004ff077819 */ /* 0x000fc60000011407 */
[----:B------:R-:W-:Y:S01]  /*0db0*/  STL [R1+0x34], R13 ;  /* 0x0000340d01007387 */ /* 0x000fe20000100800 */
[----:B0-----:R-:W-:Y:S01]  /*0dc0*/  IMAD R2, R11, 0x40, R10 ;  /* 0x000000400b027824 */ /* 0x001fe200078e020a */
[C---:B------:R-:W-:Y:S01]  /*0dd0*/  LOP3.LUT R0, R16.reuse, 0x10, R22, 0xf8, !PT ;  /* 0x0000001010007812 */ /* 0x040fe200078ef816 */
[----:B------:R-:W-:Y:S01]  /*0de0*/  IMAD R6, R7, 0x8, R6 ;  /* 0x0000000807067824 */ /* 0x000fe200078e0206 */
[----:B------:R-:W-:Y:S02]  /*0df0*/  SHF.R.U32.HI R3, RZ, 0x3, R16 ;  /* 0x00000003ff037819 */ /* 0x000fe40000011610 */
[----:B------:R2:W-:Y:S01]  /*0e00*/  STL [R1+0x70], R2 ;  /* 0x0000700201007387 */ /* 0x0005e20000100800 */
[----:B------:R-:W-:-:S03]  /*0e10*/  LOP3.LUT R4, R16, 0x30, R22, 0xf8, !PT ;  /* 0x0000003010047812 */ /* 0x000fc600078ef816 */
[----:B------:R-:W-:Y:S01]  /*0e20*/  STL [R1+0x38], R14 ;  /* 0x0000380e01007387 */ /* 0x000fe20000100800 */
[----:B------:R-:W-:-:S03]  /*0e30*/  LOP3.LUT R0, R0, R3, RZ, 0x3c, !PT ;  /* 0x0000000300007212 */ /* 0x000fc600078e3cff */
[----:B------:R-:W-:Y:S01]  /*0e40*/  STL [R1+0x3c], R15 ;  /* 0x00003c0f01007387 */ /* 0x000fe20000100800 */
[----:B------:R-:W-:-:S03]  /*0e50*/  LOP3.LUT R3, R4, R3, RZ, 0x3c, !PT ;  /* 0x0000000304037212 */ /* 0x000fc600078e3cff */
[----:B------:R-:W-:Y:S01]  /*0e60*/  STL [R1+0x60], RZ ;  /* 0x000060ff01007387 */ /* 0x000fe20000100800 */
[----:B------:R-:W-:Y:S01]  /*0e70*/  CS2R R156, SRZ ;  /* 0x00000000009c7805 */ /* 0x000fe2000001ff00 */
[----:B------:R-:W-:Y:S01]  /*0e80*/  IMAD.MOV.U32 R19, RZ, RZ, RZ ;  /* 0x000000ffff137224 */ /* 0x000fe200078e00ff */
[----:B--2---:R-:W-:-:S05]  /*0e90*/  LOP3.LUT R2, R12, 0x1, RZ, 0xfc, !PT ;  /* 0x000000010c027812 */ /* 0x004fca00078efcff */
[----:B------:R0:W-:Y:S02]  /*0ea0*/  STL [R1+0x10], R2 ;  /* 0x0000100201007387 */ /* 0x0001e40000100800 */
[----:B0-----:R-:W-:-:S04]  /*0eb0*/  IMAD.SHL.U32 R2, R6, 0x40, RZ ;  /* 0x0000004006027824 */ /* 0x001fc800078e00ff */
[----:B------:R-:W-:Y:S01]  /*0ec0*/  IMAD.IADD R4, R2, 0x1, R0 ;  /* 0x0000000102047824 */ /* 0x000fe200078e0200 */
[----:B------:R-:W-:Y:S01]  /*0ed0*/  IADD3 R0, R18, R2, R3 ;  /* 0x0000000212007210 */ /* 0x000fe20007ffe003 */
[----:B------:R0:W-:Y:S04]  /*0ee0*/  STL [R1+0x1c], RZ ;  /* 0x00001cff01007387 */ /* 0x0001e80000100800 */
[----:B------:R0:W-:Y:S04]  /*0ef0*/  STL [R1+0x54], R2 ;  /* 0x0000540201007387 */ /* 0x0001e80000100800 */
[----:B------:R0:W-:Y:S04]  /*0f00*/  STL [R1+0x6c], R0 ;  /* 0x00006c0001007387 */ /* 0x0001e80000100800 */
[----:B------:R0:W-:Y:S02]  /*0f10*/  STL [R1+0x48], R4 ;  /* 0x0000480401007387 */ /* 0x0001e40000100800 */
.L_x_1250:
[----:B0-2--5:R-:W2:Y:S01]  /*0f20*/  LDL R27, [R1+0x3c] ;  /* 0x00003c00011b7983 */ /* 0x025ea20000100800 */
[----:B------:R-:W-:Y:S01]  /*0f30*/  ULDC.64 UR4, c[0x0][0xa28] ;  /* 0x00028a0000047ab9 */ /* 0x000fe20000000a00 */
[----:B01--4-:R-:W2:Y:S01]  /*0f40*/  LDC.64 R4, c[0x0][0xa08] ;  /* 0x00028200ff047b82 */ /* 0x013ea20000000a00 */
[----:B------:R-:W-:Y:S01]  /*0f50*/  ISETP.NE.U32.AND P0, PT, RZ, UR4, PT ;  /* 0x00000004ff007c0c */ /* 0x000fe2000bf05070 */
[----:B------:R-:W3:Y:S04]  /*0f60*/  LDL R12, [R1+0x34] ;  /* 0x00003400010c7983 */ /* 0x000ee80000100800 */
[----:B------:R-:W4:Y:S01]  /*0f70*/  LDL R26, [R1+0x38] ;  /* 0x00003800011a7983 */ /* 0x000f220000100800 */
[----:B------:R-:W-:Y:S01]  /*0f80*/  ISETP.NE.AND.EX P0, PT, RZ, UR5, PT, P0 ;  /* 0x00000005ff007c0c */ /* 0x000fe2000bf05300 */
[----:B------:R-:W-:Y:S01]  /*0f90*/  ULDC.64 UR4, c[0x0][0xa18] ;  /* 0x0002860000047ab9 */ /* 0x000fe20000000a00 */
[----:B------:R-:W-:Y:S01]  /*0fa0*/  IMAD.MOV.U32 R0, RZ, RZ, RZ ;  /* 0x000000ffff007224 */ /* 0x000fe200078e00ff */
[----:B------:R-:W-:Y:S01]  /*0fb0*/  ISETP.NE.U32.AND P1, PT, RZ, UR4, PT ;  /* 0x00000004ff007c0c */ /* 0x000fe2000bf25070 */
[----:B------:R-:W-:Y:S01]  /*0fc0*/  IMAD.MOV.U32 R24, RZ, RZ, RZ ;  /* 0x000000ffff187224 */ /* 0x000fe200078e00ff */
[----:B------:R-:W-:-:S02]  /*0fd0*/  ULDC.64 UR6, c[0x0][0xa20] ;  /* 0x0002880000067ab9 */ /* 0x000fc40000000a00 */
[----:B------:R-:W-:Y:S01]  /*0fe0*/  ISETP.NE.AND.EX P1, PT, RZ, UR5, PT, P1 ;  /* 0x00000005ff007c0c */ /* 0x000fe2000bf25310 */
[----:B------:R-:W-:-:S05]  /*0ff0*/  ULDC.64 UR4, c[0x0][0xa08] ;  /* 0x0002820000047ab9 */ /* 0x000fca0000000a00 */
[----:B------:R-:W0:Y:S08]  /*1000*/  @P0 LDC.64 R2, c[0x0][0xa28] ;  /* 0x00028a00ff020b82 */ /* 0x000e300000000a00 */
[----:B------:R-:W1:Y:S01]  /*1010*/  @P1 LDC.64 R6, c[0x0][0xa18] ;  /* 0x00028600ff061b82 */ /* 0x000e620000000a00 */
[----:B------:R-:W-:Y:S01]  /*1020*/  ISETP.NE.U32.AND P3, PT, RZ, UR4, PT ;  /* 0x00000004ff007c0c */ /* 0x000fe2000bf65070 */
[----:B------:R-:W-:-:S02]  /*1030*/  ULDC UR4, c[0x0][0x288] ;  /* 0x0000a20000047ab9 */ /* 0x000fc40000000800 */
[----:B------:R-:W-:Y:S01]  /*1040*/  IMAD.U32 R10, RZ, RZ, UR4 ;  /* 0x00000004ff0a7e24 */ /* 0x000fe2000f8e00ff */
[----:B------:R-:W-:Y:S01]  /*1050*/  ISETP.NE.AND.EX P3, PT, RZ, UR5, PT, P3 ;  /* 0x00000005ff007c0c */ /* 0x000fe2000bf65330 */
[----:B------:R-:W-:Y:S01]  /*1060*/  ULDC.64 UR4, c[0x0][0x3f8] ;  /* 0x0000fe0000047ab9 */ /* 0x000fe20000000a00 */
[----:B--2---:R-:W-:-:S04]  /*1070*/  IMAD.WIDE R8, R27, 0x4, R4 ;  /* 0x000000041b087825 */ /* 0x004fc800078e0204 */
[----:B-1----:R-:W-:-:S07]  /*1080*/  @P1 IMAD.WIDE R4, R27, 0x4, R6 ;  /* 0x000000041b041825 */ /* 0x002fce00078e0206 */
[----:B------:R1:W5:Y:S04]  /*1090*/  @P3 LDG.E R24, desc[UR40][R8.64] ;  /* 0x0000002808183981 */ /* 0x000368000c1e1900 */
[----:B------:R-:W2:Y:S01]  /*10a0*/  @P1 LDG.E R10, desc[UR40][R4.64] ;  /* 0x00000028040a1981 */ /* 0x000ea2000c1e1900 */
[----:B0-----:R-:W-:-:S05]  /*10b0*/  @P0 IMAD.WIDE R2, R27, 0x4, R2 ;  /* 0x000000041b020825 */ /* 0x001fca00078e0202 */
[----:B------:R1:W5:Y:S01]  /*10c0*/  @P0 LDG.E R0, desc[UR40][R2.64] ;  /* 0x0000002802000981 */ /* 0x000362000c1e1900 */
[----:B------:R-:W-:-:S03]  /*10d0*/  UISETP.NE.U32.AND UP0, UPT, UR4, URZ, UPT ;  /* 0x0000003f0400728c */ /* 0x000fc6000bf05070 */
[----:B------:R-:W-:Y:S01]  /*10e0*/  ULDC UR4, c[0x0][0x404] ;  /* 0x0001010000047ab9 */ /* 0x000fe20000000800 */
[----:B------:R-:W-:Y:S01]  /*10f0*/  UISETP.NE.AND.EX UP0, UPT, UR5, URZ, UPT, UP0 ;  /* 0x0000003f0500728c */ /* 0x000fe2000bf05300 */
[----:B------:R-:W-:Y:S02]  /*1100*/  ISETP.NE.U32.AND P2, PT, RZ, UR6, PT ;  /* 0x00000006ff007c0c */ /* 0x000fe4000bf45070 */
[----:B------:R-:W-:Y:S01]  /*1110*/  ULDC UR5, c[0x0][0x2e0] ;  /* 0x0000b80000057ab9 */ /* 0x000fe20000000800 */
[----:B------:R-:W-:Y:S01]  /*1120*/  USEL UR4, UR4, 0x1, UP0 ;  /* 0x0000000104047887 */ /* 0x000fe20008000000 */
[----:B------:R-:W-:-:S03]  /*1130*/  ISETP.NE.AND.EX P2, PT, RZ, UR7, PT, P2 ;  /* 0x00000007ff007c0c */ /* 0x000fc6000bf45320 */
[----:B------:R-:W-:-:S03]  /*1140*/  UIMAD UR4, UR4, UR5, URZ ;  /* 0x00000005040472a4 */ /* 0x000fc6000f8e023f */
[----:B------:R-:W-:Y:S01]  /*1150*/  ULDC UR5, c[0x0][0x338] ;  /* 0x0000ce0000057ab9 */ /* 0x000fe20000000800 */
[----:B--2---:R1:W-:Y:S04]  /*1160*/  STL [R1+0x30], R10 ;  /* 0x0000300a01007387 */ /* 0x0043e80000100800 */
[----:B---3--:R1:W-:Y:S04]  /*1170*/  STL [R1+0x64], R12 ;  /* 0x0000640c01007387 */ /* 0x0083e80000100800 */
[----:B----4-:R1:W-:Y:S04]  /*1180*/  STL [R1+0x58], R26 ;  /* 0x0000581a01007387 */ /* 0x0103e80000100800 */
[----:B------:R1:W-:Y:S01]  /*1190*/  STL [R1+0x5c], R27 ;  /* 0x00005c1b01007387 */ /* 0x0003e20000100800 */
[----:B------:R-:W-:Y:S01]  /*11a0*/  IMAD.MOV.U32 R13, RZ, RZ, R10 ;  /* 0x000000ffff0d7224 */ /* 0x000fe200078e000a */
[----:B------:R-:W-:Y:S06]  /*11b0*/  @P1 BRA `(.L_x_1060) ;  /* 0x0000000000281947 */ /* 0x000fec0003800000 */
[----:B------:R-:W-:Y:S02]  /*11c0*/  ULDC.64 UR6, c[0x0][0xa00] ;  /* 0x0002800000067ab9 */ /* 0x000fe40000000a00 */
[----:B------:R-:W-:-:S04]  /*11d0*/  ISETP.NE.U32.AND P0, PT, RZ, UR6, PT ;  /* 0x00000006ff007c0c */ /* 0x000fc8000bf05070 */
[----:B------:R-:W-:-:S13]  /*11e0*/  ISETP.NE.AND.EX P0, PT, RZ, UR7, PT, P0 ;  /* 0x00000007ff007c0c */ /* 0x000fda000bf05300 */
[----:B------:R-:W-:Y:S05]  /*11f0*/  @!P0 BRA `(.L_x_1060) ;  /* 0x0000000000188947 */ /* 0x000fea0003800000 */
[----:B-1----:R-:W0:Y:S02]  /*1200*/  LDC.64 R2, c[0x0][0xa00] ;  /* 0x00028000ff027b82 */ /* 0x002e240000000a00 */
[----:B0-----:R-:W-:-:S05]  /*1210*/  IMAD.WIDE R2, R27, 0x4, R2 ;  /* 0x000000041b027825 */ /* 0x001fca00078e0202 */
[----:B------:R-:W2:Y:S04]  /*1220*/  LDG.E R4, desc[UR40][R2.64] ;  /* 0x0000002802047981 */ /* 0x000ea8000c1e1900 */
[----:B------:R-:W2:Y:S02]  /*1230*/  LDG.E R5, desc[UR40][R2.64+0x4] ;  /* 0x0000042802057981 */ /* 0x000ea4000c1e1900 */
[----:B--2---:R-:W-:-:S05]  /*1240*/  IMAD.IADD R13, R5, 0x1, -R4 ;  /* 0x00000001050d7824 */ /* 0x004fca00078e0a04 */
[----:B------:R0:W-:Y:S02]  /*1250*/  STL [R1+0x30], R13 ;  /* 0x0000300d01007387 */ /* 0x0001e40000100800 */
.L_x_1060:
[----:B------:R-:W-:Y:S02]  /*1260*/  IMAD.U32 R50, RZ, RZ, UR5 ;  /* 0x00000005ff327e24 */ /* 0x000fe4000f8e00ff */
[----:B------:R-:W-:Y:S01]  /*1270*/  IMAD.U32 R25, RZ, RZ, UR4 ;  /* 0x00000004ff197e24 */ /* 0x000fe2000f8e00ff */
[----:B------:R-:W-:Y:S06]  /*1280*/  @!P2 BRA `(.L_x_1061) ;  /* 0x000000000010a947 */ /* 0x000fec0003800000 */
[----:B-1----:R-:W1:Y:S02]  /*1290*/  LDC.64 R2, c[0x0][0xa20] ;  /* 0x00028800ff027b82 */ /* 0x002e640000000a00 */
[----:B-1----:R-:W-:-:S05]  /*12a0*/  IMAD.WIDE R2, R27, 0x4, R2 ;  /* 0x000000041b027825 */ /* 0x002fca00078e0202 */
[----:B------:R2:W5:Y:S01]  /*12b0*/  LDG.E R25, desc[UR40][R2.64] ;  /* 0x0000002802197981 */ /* 0x000562000c1e1900 */
[----:B------:R-:W-:Y:S05]  /*12c0*/  BRA `(.L_x_1062) ;  /* 0x0000000000107947 */ /* 0x000fea0003800000 */
.L_x_1061:
[----:B------:R-:W-:Y:S05]  /*12d0*/  @!P3 BRA `(.L_x_1062) ;  /* 0x00000000000cb947 */ /* 0x000fea0003800000 */
[----:B-1----:R-:W2:Y:S04]  /*12e0*/  LDG.E R2, desc[UR40][R8.64] ;  /* 0x0000002808027981 */ /* 0x002ea8000c1e1900 */
[----:B------:R-:W2:Y:S02]  /*12f0*/  LDG.E R25, desc[UR40][R8.64+0x4] ;  /* 0x0000042808197981 */ /* 0x000ea4000c1e1900 */
[----:B--2---:R-:W-:-:S07]  /*1300*/  IMAD.IADD R25, R25, 0x1, -R2 ;  /* 0x0000000119197824 */ /* 0x004fce00078e0a02 */
.L_x_1062:
[----:B------:R-:W-:Y:S01]  /*1310*/  ULDC.64 UR4, c[0x0][0xa10] ;  /* 0x0002840000047ab9 */ /* 0x000fe20000000a00 */
[----:B-1----:R-:W1:Y:S01]  /*1320*/  LDC.64 R8, c[0x0][0x9e0] ;  /* 0x00027800ff087b82 */ /* 0x002e620000000a00 */
[----:B------:R-:W-:-:S04]  /*1330*/  ISETP.NE.U32.AND P0, PT, RZ, UR4, PT ;  /* 0x00000004ff007c0c */ /* 0x000fc8000bf05070 */
[----:B------:R-:W-:Y:S01]  /*1340*/  ISETP.NE.AND.EX P0, PT, RZ, UR5, PT, P0 ;  /* 0x00000005ff007c0c */ /* 0x000fe2000bf05300 */
[----:B------:R-:W-:Y:S02]  /*1350*/  ULDC.64 UR4, c[0x0][0xa30] ;  /* 0x00028c0000047ab9 */ /* 0x000fe40000000a00 */
[----:B------:R-:W-:-:S04]  /*1360*/  ISETP.NE.U32.AND P1, PT, RZ, UR4, PT ;  /* 0x00000004ff007c0c */ /* 0x000fc8000bf25070 */
[----:B------:R-:W-:-:S06]  /*1370*/  ISETP.NE.AND.EX P1, PT, RZ, UR5, PT, P1 ;  /* 0x00000005ff007c0c */ /* 0x000fcc000bf25310 */
[----:B--2---:R-:W2:Y:S08]  /*1380*/  @P0 LDC.64 R2, c[0x0][0xa10] ;  /* 0x00028400ff020b82 */ /* 0x004eb00000000a00 */
[----:B------:R-:W3:Y:S01]  /*1390*/  @P1 LDC.64 R4, c[0x0][0xa30] ;  /* 0x00028c00ff041b82 */ /* 0x000ee20000000a00 */
[----:B--2---:R-:W-:-:S05]  /*13a0*/  @P0 IMAD.WIDE R2, R27, 0x4, R2 ;  /* 0x000000041b020825 */ /* 0x004fca00078e0202 */
[----:B------:R-:W2:Y:S04]  /*13b0*/  @P0 LDG.E R6, desc[UR40][R2.64] ;  /* 0x0000002802060981 */ /* 0x000ea8000c1e1900 */
[----:B------:R-:W2:Y:S01]  /*13c0*/  @P0 LDG.E R7, desc[UR40][R2.64+0x4] ;  /* 0x0000042802070981 */ /* 0x000ea2000c1e1900 */
[----:B-----5:R-:W-:Y:S02]  /*13d0*/  IMAD.IADD R10, R25, 0x1, -R0 ;  /* 0x00000001190a7824 */ /* 0x020fe400078e0a00 */
[----:B------:R-:W-:Y:S02]  /*13e0*/  IMAD.MOV.U32 R47, RZ, RZ, R25 ;  /* 0x000000ffff2f7224 */ /* 0x000fe400078e0019 */
[----:B---3--:R-:W-:-:S05]  /*13f0*/  @P1 IMAD.WIDE R4, R27, 0x4, R4 ;  /* 0x000000041b041825 */ /* 0x008fca00078e0204 */
[----:B------:R3:W5:Y:S01]  /*1400*/  @P1 LDG.E R47, desc[UR40][R4.64] ;  /* 0x00000028042f1981 */ /* 0x000762000c1e1900 */
[----:B-1----:R-:W-:Y:S01]  /*1410*/  ISETP.GE.AND P1, PT, R9, 0x1, PT ;  /* 0x000000010900780c */ /* 0x002fe20003f26270 */
[----:B--2---:R-:W-:Y:S02]  /*1420*/  @P0 IMAD.IADD R50, R7, 0x1, -R6 ;  /* 0x0000000107320824 */ /* 0x004fe400078e0a06 */
[----:B------:R-:W-:Y:S02]  /*1430*/  IMAD.MOV.U32 R6, RZ, RZ, 0xc0 ;  /* 0x000000c0ff067424 */ /* 0x000fe400078e00ff */
[----:B------:R-:W-:Y:S02]  /*1440*/  IMAD.IADD R11, R10, 0x1, R50 ;  /* 0x000000010a0b7824 */ /* 0x000fe400078e0232 */
[----:B------:R-:W-:Y:S02]  /*1450*/  IMAD R2, R12, R6, 0xc0 ;  /* 0x000000c00c027424 */ /* 0x000fe400078e0206 */
[C---:B------:R-:W-:Y:S01]  /*1460*/  VIADD R0, R11.reuse, 0x9f ;  /* 0x0000009f0b007836 */ /* 0x040fe20000000000 */
[----:B------:R3:W-:Y:S02]  /*1470*/  STL [R1+0x44], R11 ;  /* 0x0000440b01007387 */ /* 0x0007e40000100800 */
[----:B------:R-:W-:Y:S01]  /*1480*/  IADD3 R7, R11, R2, -R13 ;  /* 0x000000020b077210 */ /* 0x000fe20007ffe80d */
[----:B------:R-:W-:-:S05]  /*1490*/  IMAD.HI R0, R0, 0x66666667, RZ ;  /* 0x6666666700007827 */ /* 0x000fca00078e02ff */
[----:B------:R-:W-:-:S04]  /*14a0*/  SHF.R.U32.HI R3, RZ, 0x1f, R0 ;  /* 0x0000001fff037819 */ /* 0x000fc80000011600 */
[----:B------:R-:W-:Y:S01]  /*14b0*/  LEA.HI.SX32 R106, R0, R3, 0x1a ;  /* 0x00000003006a7211 */ /* 0x000fe200078fd2ff */
[----:B------:R-:W-:Y:S01]  /*14c0*/  IMAD.IADD R0, R7, 0x1, R8 ;  /* 0x0000000107007824 */ /* 0x000fe200078e0208 */
[----:B---3--:R-:W-:Y:S06]  /*14d0*/  @!P1 BRA `(.L_x_1063) ;  /* 0x0000000000489947 */ /* 0x008fec0003800000 */
[C---:B------:R-:W-:Y:S01]  /*14e0*/  ISETP.GT.AND P0, PT, R7.reuse, RZ, PT ;  /* 0x000000ff0700720c */ /* 0x040fe20003f04270 */
[----:B------:R-:W-:Y:S01]  /*14f0*/  BSSY B0, `(.L_x_1064) ;  /* 0x000000e000007945 */ /* 0x000fe20003800000 */
[----:B------:R-:W-:-:S11]  /*1500*/  VIADD R2, R7, 0xffffffff ;  /* 0xffffffff07027836 */ /* 0x000fd60000000000 */
        /* <DEDUP_REMOVED lines=8> */
.L_x_1065:
[----:B------:R-:W-:-:S13]  /*1590*/  ISETP.NE.AND P0, PT, R9, 0x1, PT ;  /* 0x000000010900780c */ /* 0x000fda0003f05270 */
[----:B------:R-:W1:Y:S02]  /*15a0*/  @P0 LDC.64 R4, c[0x0][0x9e8] ;  /* 0x00027a00ff040b82 */ /* 0x000e640000000a00 */
[----:B-1----:R-:W-:-:S05]  /*15b0*/  @P0 IMAD.HI.U32 R4, R2, R4, RZ ;  /* 0x0000000402040227 */ /* 0x002fca00078e00ff */
[----:B------:R-:W-:-:S07]  /*15c0*/  @P0 SHF.R.U32.HI R2, RZ, R5, R4 ;  /* 0x00000005ff020219 */ /* 0x000fce0000011604 */
.L_x_1066:
[----:B------:R-:W-:Y:S05]  /*15d0*/  BSYNC B0 ;  /* 0x0000000000007941 */ /* 0x000fea0003800000 */
.L_x_1064:
[----:B------:R-:W-:-:S05]  /*15e0*/  IMAD R3, R2, R9, R9 ;  /* 0x0000000902037224 */ /* 0x000fca00078e0209 */
[----:B------:R-:W-:-:S07]  /*15f0*/  VIMNMX R0, R0, R3, PT ;  /* 0x0000000300007248 */ /* 0x000fce0003fe0100 */
.L_x_1063:
[----:B------:R-:W-:Y:S01]  /*1600*/  IMAD R2, R12, 0xc0, -R13 ;  /* 0x000000c00c027824 */ /* 0x000fe200078e0a0d */
[----:B------:R-:W-:-:S03]  /*1610*/  ULDC UR4, c[0x0][0x9dc] ;  /* 0x0002770000047ab9 */ /* 0x000fc60000000800 */
[----:B------:R-:W-:-:S04]  /*1620*/  IMAD.IADD R2, R11, 0x1, R2 ;  /* 0x000000010b027824 */ /* 0x000fc800078e0202 */
[----:B------:R-:W-:Y:S01]  /*1630*/  VIADD R3, R2, -UR4 ;  /* 0x8000000402037c36 */ /* 0x000fe20008000000 */
[----:B------:R-:W-:Y:S06]  /*1640*/  @!P1 BRA `(.L_x_1067) ;  /* 0x0000000000449947 */ /* 0x000fec0003800000 */
[----:B------:R-:W-:Y:S01]  /*1650*/  ISETP.GT.AND P0, PT, R2, -0x1, PT ;  /* 0xffffffff0200780c */ /* 0x000fe20003f04270 */
[----:B------:R-:W-:-:S12]  /*1660*/  BSSY B0, `(.L_x_1068) ;  /* 0x000000d000007945 */ /* 0x000fd80003800000 */
        /* <DEDUP_REMOVED lines=8> */
.L_x_1069:
[----:B------:R-:W-:-:S13]  /*16f0*/  ISETP.NE.AND P0, PT, R9, 0x1, PT ;  /* 0x000000010900780c */ /* 0x000fda0003f05270 */
[----:B------:R-:W1:Y:S02]  /*1700*/  @P0 LDC.64 R4, c[0x0][0x9e8] ;  /* 0x00027a00ff040b82 */ /* 0x000e640000000a00 */
[----:B-1----:R-:W-:-:S05]  /*1710*/  @P0 IMAD.HI.U32 R4, R2, R4, RZ ;  /* 0x0000000402040227 */ /* 0x002fca00078e00ff */
[----:B------:R-:W-:-:S07]  /*1720*/  @P0 SHF.R.U32.HI R2, RZ, R5, R4 ;  /* 0x00000005ff020219 */ /* 0x000fce0000011604 */
.L_x_1070:
[----:B------:R-:W-:Y:S05]  /*1730*/  BSYNC B0 ;  /* 0x0000000000007941 */ /* 0x000fea0003800000 */
.L_x_1068:
[----:B------:R-:W-:-:S05]  /*1740*/  IMAD R2, R2, R9, RZ ;  /* 0x0000000902027224 */ /* 0x000fca00078e02ff */
[----:B------:R-:W-:-:S07]  /*1750*/  VIMNMX R3, R3, R2, !PT ;  /* 0x0000000203037248 */ /* 0x000fce0007fe0100 */
.L_x_1067:
[----:B------:R-:W-:Y:S02]  /*1760*/  VIADD R0, R0, 0x9f ;  /* 0x0000009f00007836 */ /* 0x000fe40000000000 */
[----:B------:R-:W-:-:S04]  /*1770*/  IMAD.HI R2, R3, 0x66666667, RZ ;  /* 0x6666666703027827 */ /* 0x000fc800078e02ff */
[----:B------:R-:W-:Y:S01]  /*1780*/  IMAD.HI R0, R0, 0x66666667, RZ ;  /* 0x6666666700007827 */ /* 0x000fe200078e02ff */
[----:B------:R-:W-:-:S04]  /*1790*/  SHF.R.U32.HI R5, RZ, 0x1f, R2 ;  /* 0x0000001fff057819 */ /* 0x000fc80000011602 */
[----:B------:R-:W-:Y:S02]  /*17a0*/  SHF.R.U32.HI R3, RZ, 0x1f, R0 ;  /* 0x0000001fff037819 */ /* 0x000fe40000011600 */
[----:B------:R-:W-:Y:S02]  /*17b0*/  LEA.HI.SX32 R5, R2, R5, 0x1a ;  /* 0x0000000502057211 */ /* 0x000fe400078fd2ff */
[----:B------:R-:W-:Y:S02]  /*17c0*/  LEA.HI.SX32 R3, R0, R3, 0x1a ;  /* 0x0000000300037211 */ /* 0x000fe400078fd2ff */
[----:B------:R-:W-:Y:S02]  /*17d0*/  VIMNMX R5, RZ, R5, !PT ;  /* 0x00000005ff057248 */ /* 0x000fe40007fe0100 */
[----:B------:R-:W-:-:S03]  /*17e0*/  VIMNMX R3, R106, R3, PT ;  /* 0x000000036a037248 */ /* 0x000fc60003fe0100 */
[--C-:B------:R-:W-:Y:S02]  /*17f0*/  IMAD R5, R5, 0xa0, -R10.reuse ;  /* 0x000000a005057824 */ /* 0x100fe400078e0a0a */
[----:B------:R-:W-:-:S03]  /*1800*/  IMAD R3, R3, 0xa0, -R10 ;  /* 0x000000a003037824 */ /* 0x000fc600078e0a0a */
[----:B------:R-:W-:Y:S02]  /*1810*/  VIMNMX R5, RZ, R5, !PT ;  /* 0x00000005ff057248 */ /* 0x000fe40007fe0100 */
[----:B------:R-:W-:-:S03]  /*1820*/  VIMNMX R0, R3, R50, PT ;  /* 0x0000003203007248 */ /* 0x000fc60003fe0100 */
[----:B------:R-:W-:Y:S01]  /*1830*/  IMAD.WIDE.U32 R2, R5, -0x33333333, RZ ;  /* 0xcccccccd05027825 */ /* 0x000fe200078e00ff */
[----:B------:R-:W-:-:S04]  /*1840*/  ISETP.GT.AND P0, PT, R0, R5, PT ;  /* 0x000000050000720c */ /* 0x000fc80003f04270 */
[----:B------:R-:W-:-:S05]  /*1850*/  SHF.R.U32.HI R46, RZ, 0x7, R3 ;  /* 0x00000007ff2e7819 */ /* 0x000fca0000011603 */
[----:B------:R-:W-:-:S04]  /*1860*/  IMAD.MOV.U32 R51, RZ, RZ, R46 ;  /* 0x000000ffff337224 */ /* 0x000fc800078e002e */
        /* <DEDUP_REMOVED lines=24> */
[----:B01----:R-:W-:-:S07]  /*19f0*/  IMAD.MOV.U32 R13, RZ, RZ, RZ ;  /* 0x000000ffff0d7224 */ /* 0x003fce00078e00ff */
[----:B------:R-:W-:-:S07]  /*1a00*/  LEPC R20, `(.L_x_1073) ;  /* 0x000000001014794e */ /* 0x000fce0000000000 */
[----:B--2--5:R-:W-:Y:S05]  /*1a10*/  CALL.ABS.NOINC R2 ;  /* 0x0000000002007343 */ /* 0x024fea0003c00000 */
.L_x_1073:
[----:B------:R-:W-:Y:S05]  /*1a20*/  BSYNC B6 ;  /* 0x0000000000067941 */ /* 0x000fea0003800000 */
.L_x_1072:
        /* <DEDUP_REMOVED lines=20> */
.L_x_1075:
[----:B------:R-:W-:Y:S05]  /*1b70*/  BSYNC B6 ;  /* 0x0000000000067941 */ /* 0x000fea0003800000 */
.L_x_1074:
[----:B------:R-:W-:Y:S01]  /*1b80*/  ULDC.64 UR4, c[0x0][0x9f8] ;  /* 0x00027e0000047ab9 */ /* 0x000fe20000000a00 */
[----:B------:R-:W1:Y:S01]  /*1b90*/  LDC R0, c[0x0][0x428] ;  /* 0x00010a00ff007b82 */ /* 0x000e620000000800 */
[----:B------:R-:W-:Y:S01]  /*1ba0*/  ISETP.NE.U32.AND P0, PT, RZ, UR4, PT ;  /* 0x00000004ff007c0c */ /* 0x000fe2000bf05070 */
[----:B------:R-:W2:Y:S01]  /*1bb0*/  S2R R49, SR_TID.X ;  /* 0x0000000000317919 */ /* 0x000ea20000002100 */
[----:B------:R-:W-:Y:S01]  /*1bc0*/  IMAD.MOV.U32 R6, RZ, RZ, R27 ;  /* 0x000000ffff067224 */ /* 0x000fe200078e001b */
[----:B------:R-:W-:Y:S01]  /*1bd0*/  ULDC.64 UR6, c[0x0][0x320] ;  /* 0x0000c80000067ab9 */ /* 0x000fe20000000a00 */
[----:B------:R-:W-:-:S03]  /*1be0*/  ISETP.NE.AND.EX P0, PT, RZ, UR5, PT, P0 ;  /* 0x00000005ff007c0c */ /* 0x000fc6000bf05300 */
[----:B------:R-:W3:Y:S01]  /*1bf0*/  LDC.64 R38, c[0x0][0x2f0] ;  /* 0x0000bc00ff267b82 */ /* 0x000ee20000000a00 */
[----:B------:R-:W-:Y:S01]  /*1c00*/  IMAD.IADD R24, R24, 0x1, R25 ;  /* 0x0000000118187824 */ /* 0x000fe200078e0219 */
[----:B------:R-:W4:Y:S01]  /*1c10*/  LDL R14, [R1+0x54] ;  /* 0x00005400010e7983 */ /* 0x000f220000100800 */
[----:B------:R-:W-:-:S05]  /*1c20*/  ULDC.64 UR4, c[0x0][0xa08] ;  /* 0x0002820000047ab9 */ /* 0x000fca0000000a00 */
[----:B------:R-:W3:Y:S08]  /*1c30*/  LDC.64 R32, c[0x0][0x3d8] ;  /* 0x0000f600ff207b82 */ /* 0x000ef00000000a00 */
[----:B------:R-:W0:Y:S01]  /*1c40*/  @P0 LDC.64 R2, c[0x0][0x9f8] ;  /* 0x00027e00ff020b82 */ /* 0x000e220000000a00 */
[----:B-1----:R-:W-:-:S07]  /*1c50*/  ISETP.NE.AND P1, PT, R0, 0x1, PT ;  /* 0x000000010000780c */ /* 0x002fce0003f25270 */
[----:B------:R-:W1:Y:S01]  /*1c60*/  LDC R25, c[0x0][0x3d4] ;  /* 0x0000f500ff197b82 */ /* 0x000e620000000800 */
[----:B--2---:R-:W-:-:S07]  /*1c70*/  VIADD R8, R49, 0xffffff80 ;  /* 0xffffff8031087836 */ /* 0x004fce0000000000 */
[----:B------:R-:W2:Y:S01]  /*1c80*/  @P1 LDC R4, c[0x0][0x42c] ;  /* 0x00010b00ff041b82 */ /* 0x000ea20000000800 */
[----:B0-----:R-:W-:Y:S01]  /*1c90*/  @P0 IMAD.WIDE R2, R27, 0x4, R2 ;  /* 0x000000041b020825 */ /* 0x001fe200078e0202 */
[----:B------:R-:W-:-:S06]  /*1ca0*/  SHF.R.S32.HI R10, RZ, 0x1f, R24 ;  /* 0x0000001fff0a7819 */ /* 0x000fcc0000011418 */
[----:B------:R-:W0:Y:S01]  /*1cb0*/  @P1 LDC R9, c[0x0][0x430] ;  /* 0x00010c00ff091b82 */ /* 0x000e220000000800 */
[----:B------:R3:W4:Y:S01]  /*1cc0*/  @P0 LDG.E R6, desc[UR40][R2.64] ;  /* 0x0000002802060981 */ /* 0x000722000c1e1900 */
[----:B------:R-:W-:Y:S02]  /*1cd0*/  SHF.R.S32.HI R5, RZ, 0x1f, R8 ;  /* 0x0000001fff057819 */ /* 0x000fe40000011408 */
[-C--:B------:R-:W-:Y:S02]  /*1ce0*/  LEA.HI R12, R8, R8.reuse, RZ, 0x1 ;  /* 0x00000008080c7211 */ /* 0x080fe400078f08ff */
[----:B------:R-:W-:Y:S02]  /*1cf0*/  LEA.HI R5, R5, R8, RZ, 0x2 ;  /* 0x0000000805057211 */ /* 0x000fe400078f10ff */
[----:B------:R-:W1:Y:S01]  /*1d00*/  LDC.64 R20, c[0x0][0x3e8] ;  /* 0x0000fa00ff147b82 */ /* 0x000e620000000a00 */
[----:B------:R-:W-:Y:S02]  /*1d10*/  ISETP.NE.U32.AND P0, PT, RZ, UR4, PT ;  /* 0x00000004ff007c0c */ /* 0x000fe4000bf05070 */
[----:B------:R-:W-:-:S02]  /*1d20*/  SHF.R.S32.HI R7, RZ, 0x2, R5 ;  /* 0x00000002ff077819 */ /* 0x000fc40000011405 */
[----:B------:R-:W-:Y:S02]  /*1d30*/  SHF.R.S32.HI R0, RZ, 0x1f, R5 ;  /* 0x0000001fff007819 */ /* 0x000fe40000011405 */
[----:B------:R-:W-:Y:S02]  /*1d40*/  LOP3.LUT R13, R12, 0xfffffffe, RZ, 0xc0, !PT ;  /* 0xfffffffe0c0d7812 */ /* 0x000fe400078ec0ff */
[----:B------:R-:W-:-:S04]  /*1d50*/  LEA.HI R0, R0, R7, RZ, 0x2 ;  /* 0x0000000700007211 */ /* 0x000fc800078f10ff */
[----:B---3--:R-:W-:Y:S01]  /*1d60*/  LOP3.LUT R2, R0, 0xfffffffc, RZ, 0xc0, !PT ;  /* 0xfffffffc00027812 */ /* 0x008fe200078ec0ff */
[----:B------:R-:W-:-:S04]  /*1d70*/  IMAD R0, R10, R38, RZ ;  /* 0x000000260a007224 */ /* 0x000fc800078e02ff */
[----:B------:R-:W-:Y:S02]  /*1d80*/  IMAD.IADD R11, R7, 0x1, -R2 ;  /* 0x00000001070b7824 */ /* 0x000fe400078e0a02 */
[----:B------:R-:W-:Y:S02]  /*1d90*/  IMAD R5, R24, R39, R0 ;  /* 0x0000002718057224 */ /* 0x000fe400078e0200 */
[----:B------:R-:W-:Y:S02]  /*1da0*/  IMAD.MOV.U32 R7, RZ, RZ, R26 ;  /* 0x000000ffff077224 */ /* 0x000fe400078e001a */
[----:B--2---:R-:W-:Y:S02]  /*1db0*/  @P1 IMAD.HI.U32 R0, R26, R4, RZ ;  /* 0x000000041a001227 */ /* 0x004fe400078e00ff */
[----:B------:R-:W2:Y:S01]  /*1dc0*/  LDL R26, [R1+0x50] ;  /* 0x00005000011a7983 */ /* 0x000ea20000100800 */
[----:B------:R-:W-:Y:S01]  /*1dd0*/  ISETP.NE.AND.EX P0, PT, RZ, UR5, PT, P0 ;  /* 0x00000005ff007c0c */ /* 0x000fe2000bf05300 */
[C---:B------:R-:W-:Y:S01]  /*1de0*/  VIADD R48, R49.reuse, 0xffffff80 ;  /* 0xffffff8031307836 */ /* 0x040fe20000000000 */
[----:B0-----:R-:W-:Y:S01]  /*1df0*/  @P1 SHF.R.U32.HI R7, RZ, R9, R0 ;  /* 0x00000009ff071219 */ /* 0x001fe20000011600 */
[----:B------:R-:W-:Y:S01]  /*1e00*/  VIADD R27, R49, 0xffffff80 ;  /* 0xffffff80311b7836 */ /* 0x000fe20000000000 */
[----:B------:R-:W-:Y:S01]  /*1e10*/  ULDC.64 UR4, c[0x0][0x2f8] ;  /* 0x0000be0000047ab9 */ /* 0x000fe20000000a00 */
[----:B------:R-:W-:Y:S01]  /*1e20*/  IMAD.WIDE.U32 R2, R24, R38, RZ ;  /* 0x0000002618027225 */ /* 0x000fe200078e00ff */
[----:B------:R-:W-:-:S03]  /*1e30*/  SHF.R.S32.HI R0, RZ, 0x1f, R7 ;  /* 0x0000001fff007819 */ /* 0x000fc60000011407 */
[----:B------:R-:W-:Y:S01]  /*1e40*/  IMAD.IADD R13, R8, 0x1, -R13 ;  /* 0x00000001080d7824 */ /* 0x000fe200078e0a0d */
[----:B------:R-:W-:Y:S01]  /*1e50*/  LEA.HI R27, R27, R48, RZ, 0x1 ;  /* 0x000000301b1b7211 */ /* 0x000fe200078f08ff */
[C---:B------:R-:W-:Y:S02]  /*1e60*/  IMAD R12, R0.reuse, UR6, RZ ;  /* 0x00000006000c7c24 */ /* 0x040fe4000f8e02ff */
[----:B------:R-:W-:Y:S02]  /*1e70*/  IMAD R8, R0, UR4, RZ ;  /* 0x0000000400087c24 */ /* 0x000fe4000f8e02ff */
[----:B------:R-:W-:Y:S01]  /*1e80*/  IMAD.IADD R3, R3, 0x1, R5 ;  /* 0x0000000103037824 */ /* 0x000fe200078e0205 */
[----:B------:R-:W-:Y:S01]  /*1e90*/  SHF.R.S32.HI R27, RZ, 0x1, R27 ;  /* 0x00000001ff1b7819 */ /* 0x000fe2000001141b */
[C---:B------:R-:W-:Y:S02]  /*1ea0*/  IMAD R9, R7.reuse, UR5, R8 ;  /* 0x0000000507097c24 */ /* 0x040fe4000f8e0208 */
[----:B------:R-:W-:Y:S01]  /*1eb0*/  IMAD.WIDE.U32 R2, R7, UR4, R2 ;  /* 0x0000000407027c25 */ /* 0x000fe2000f8e0002 */
[--C-:B------:R-:W-:Y:S01]  /*1ec0*/  SHF.R.S32.HI R23, RZ, 0x1f, R22.reuse ;  /* 0x0000001fff177819 */ /* 0x100fe20000011416 */
[----:B------:R-:W-:Y:S01]  /*1ed0*/  ULDC.64 UR4, c[0x0][0x300] ;  /* 0x0000c00000047ab9 */ /* 0x000fe20000000a00 */
[----:B------:R-:W-:Y:S01]  /*1ee0*/  SHF.R.S32.HI R57, RZ, 0x1f, R27 ;  /* 0x0000001fff397819 */ /* 0x000fe2000001141b */
[----:B------:R-:W-:Y:S01]  /*1ef0*/  IMAD.IADD R3, R3, 0x1, R9 ;  /* 0x0000000103037824 */ /* 0x000fe200078e0209 */
[----:B------:R-:W-:Y:S01]  /*1f00*/  LOP3.LUT P4, RZ, R11, 0x2, RZ, 0xc0, !PT ;  /* 0x000000020bff7812 */ /* 0x000fe2000788c0ff */
[----:B------:R-:W-:-:S04]  /*1f10*/  IMAD.WIDE.U32 R4, R7, UR6, R22 ;  /* 0x0000000607047c25 */ /* 0x000fc8000f8e0016 */
[----:B------:R-:W-:Y:S02]  /*1f20*/  IMAD R11, R7, UR7, R12 ;  /* 0x00000007070b7c24 */ /* 0x000fe4000f8e020c */
[----:B------:R-:W-:Y:S02]  /*1f30*/  IMAD R8, R57, R38, RZ ;  /* 0x0000002639087224 */ /* 0x000fe400078e02ff */
[----:B------:R-:W-:Y:S01]  /*1f40*/  IMAD.SHL.U32 R40, R13, 0x8, RZ ;  /* 0x000000080d287824 */ /* 0x000fe200078e00ff */
[----:B-1----:R-:W-:Y:S01]  /*1f50*/  ISETP.GE.AND P2, PT, R22, R25, PT ;  /* 0x000000191600720c */ /* 0x002fe20003f46270 */
[----:B------:R-:W-:Y:S02]  /*1f60*/  IMAD R9, R27, R39, R8 ;  /* 0x000000271b097224 */ /* 0x000fe400078e0208 */
[----:B------:R-:W-:Y:S01]  /*1f70*/  IMAD.IADD R5, R5, 0x1, R11 ;  /* 0x0000000105057824 */ /* 0x000fe200078e020b */
[----:B------:R-:W-:Y:S02]  /*1f80*/  SHF.R.S32.HI R41, RZ, 0x1f, R40 ;  /* 0x0000001fff297819 */ /* 0x000fe40000011428 */
[----:B------:R-:W-:-:S05]  /*1f90*/  SEL R11, R25, RZ, P2 ;  /* 0x000000ff190b7207 */ /* 0x000fca0001000000 */
[----:B------:R-:W-:-:S05]  /*1fa0*/  IMAD.IADD R11, R22, 0x1, R11 ;  /* 0x00000001160b7824 */ /* 0x000fca00078e020b */
[----:B------:R-:W-:-:S04]  /*1fb0*/  SHF.R.S32.HI R58, RZ, 0x1f, R11 ;  /* 0x0000001fff3a7819 */ /* 0x000fc8000001140b */
[----:B------:R-:W-:Y:S01]  /*1fc0*/  LEA.HI R58, R58, R11, RZ, 0x4 ;  /* 0x0000000b3a3a7211 */ /* 0x000fe200078f20ff */
[----:B------:R-:W-:Y:S01]  /*1fd0*/  IMAD R63, R39, 0xa0, RZ ;  /* 0x000000a0273f7824 */ /* 0x000fe200078e02ff */
[----:B------:R-:W-:Y:S01]  /*1fe0*/  LOP3.LUT R16, R16, 0xfffffffb, RZ, 0xc0, !PT ;  /* 0xfffffffb10107812 */ /* 0x000fe200078ec0ff */
[----:B------:R-:W-:Y:S01]  /*1ff0*/  IMAD R11, R33, 0xa0, RZ ;  /* 0x000000a0210b7824 */ /* 0x000fe200078e02ff */
[----:B------:R-:W-:Y:S01]  /*2000*/  SHF.R.U32.HI R61, RZ, 0x7, R49 ;  /* 0x00000007ff3d7819 */ /* 0x000fe20000011631 */
[----:B------:R-:W-:Y:S01]  /*2010*/  IMAD R65, R21, 0xa0, RZ ;  /* 0x000000a015417824 */ /* 0x000fe200078e02ff */
[----:B------:R-:W-:Y:S01]  /*2020*/  LOP3.LUT R67, R58, 0xfffffff0, RZ, 0xc0, !PT ;  /* 0xfffffff03a437812 */ /* 0x000fe200078ec0ff */
[----:B------:R-:W-:Y:S01]  /*2030*/  VIADD R82, R22, 0x20 ;  /* 0x0000002016527836 */ /* 0x000fe20000000000 */
[----:B------:R-:W-:Y:S01]  /*2040*/  @P2 LOP3.LUT R16, R16, 0x4, RZ, 0xfc, !PT ;  /* 0x0000000410102812 */ /* 0x000fe200078efcff */
[----:B------:R-:W-:Y:S01]  /*2050*/  VIADD R61, R61, 0x8 ;  /* 0x000000083d3d7836 */ /* 0x000fe20000000000 */
[----:B------:R-:W-:Y:S01]  /*2060*/  SHF.R.S32.HI R69, RZ, 0x1f, R67 ;  /* 0x0000001fff457819 */ /* 0x000fe20000011443 */
[----:B------:R-:W-:Y:S01]  /*2070*/  IMAD.SHL.U32 R62, R25, 0x2, RZ ;  /* 0x00000002193e7824 */ /* 0x000fe200078e00ff */
[----:B----4-:R-:W-:-:S04]  /*2080*/  SHF.R.S32.HI R0, RZ, 0x1f, R6 ;  /* 0x0000001fff007819 */ /* 0x010fc80000011406 */
[----:B------:R-:W-:Y:S02]  /*2090*/  SEL R0, R0, RZ, !P0 ;  /* 0x000000ff00007207 */ /* 0x000fe40004000000 */
[----:B------:R-:W-:-:S03]  /*20a0*/  SEL R43, R6, RZ, !P0 ;  /* 0x000000ff062b7207 */ /* 0x000fc60004000000 */
[----:B------:R-:W-:Y:S02]  /*20b0*/  IMAD R6, R0, UR4, RZ ;  /* 0x0000000400067c24 */ /* 0x000fe4000f8e02ff */
[----:B------:R-:W-:-:S04]  /*20c0*/  IMAD.WIDE.U32 R44, R43, UR4, R2 ;  /* 0x000000042b2c7c25 */ /* 0x000fc8000f8e0002 */
[----:B------:R-:W-:Y:S01]  /*20d0*/  IMAD R7, R43, UR5, R6 ;  /* 0x000000052b077c24 */ /* 0x000fe2000f8e0206 */
[----:B------:R-:W-:Y:S01]  /*20e0*/  ULDC.64 UR4, c[0x0][0x328] ;  /* 0x0000ca0000047ab9 */ /* 0x000fe20000000a00 */
[----:B------:R-:W-:-:S04]  /*20f0*/  IMAD.WIDE.U32 R2, R27, R38, R22 ;  /* 0x000000261b027225 */ /* 0x000fc800078e0016 */
[----:B------:R-:W-:Y:S01]  /*2100*/  IMAD R12, R0, UR4, RZ ;  /* 0x00000004000c7c24 */ /* 0x000fe2000f8e02ff */
[----:B------:R-:W-:Y:S01]  /*2110*/  IADD3 R59, P0, R44, R2, RZ ;  /* 0x000000022c3b7210 */ /* 0x000fe20007f1e0ff */
[----:B------:R-:W-:Y:S02]  /*2120*/  IMAD.IADD R0, R45, 0x1, R7 ;  /* 0x000000012d007824 */ /* 0x000fe400078e0207 */
[----:B------:R-:W-:Y:S02]  /*2130*/  IMAD R6, R57, R32, RZ ;  /* 0x0000002039067224 */ /* 0x000fe400078e02ff */
[----:B------:R-:W-:Y:S01]  /*2140*/  IMAD R71, R43, UR5, R12 ;  /* 0x000000052b477c24 */ /* 0x000fe2000f8e020c */
[----:B------:R-:W-:Y:S01]  /*2150*/  IADD3.X R56, R0, R3, R9, P0, !PT ;  /* 0x0000000300387210 */ /* 0x000fe200007fe409 */
[----:B------:R-:W-:Y:S02]  /*2160*/  IMAD R13, R27, R33, R6 ;  /* 0x000000211b0d7224 */ /* 0x000fe400078e0206 */
[----:B------:R-:W-:Y:S01]  /*2170*/  IMAD.WIDE.U32 R42, R43, UR4, R4 ;  /* 0x000000042b2a7c25 */ /* 0x000fe2000f8e0004 */
[----:B--2---:R-:W-:Y:S01]  /*2180*/  SHF.R.U32.HI R60, RZ, 0x3, R26 ;  /* 0x00000003ff3c7819 */ /* 0x004fe2000001161a */
[----:B------:R-:W-:-:S02]  /*2190*/  ULDC UR4, c[0x0][0x2e4] ;  /* 0x0000b90000047ab9 */ /* 0x000fc40000000800 */
[----:B------:R-:W-:-:S04]  /*21a0*/  IMAD.WIDE.U32 R6, R27, R32, R22 ;  /* 0x000000201b067225 */ /* 0x000fc800078e0016 */
[----:B------:R-:W-:-:S04]  /*21b0*/  IMAD.WIDE.U32 R2, R27, R32, R40 ;  /* 0x000000201b027225 */ /* 0x000fc800078e0028 */
[-C--:B------:R-:W-:Y:S02]  /*21c0*/  IMAD R4, R57, R20.reuse, RZ ;  /* 0x0000001439047224 */ /* 0x080fe400078e02ff */
[----:B------:R-:W-:Y:S02]  /*21d0*/  IMAD.IADD R7, R13, 0x1, R7 ;  /* 0x000000010d077824 */ /* 0x000fe400078e0207 */
[----:B------:R-:W-:Y:S01]  /*21e0*/  IMAD.IADD R3, R3, 0x1, R13 ;  /* 0x0000000103037824 */ /* 0x000fe200078e020d */
[----:B-----5:R-:W-:Y:S01]  /*21f0*/  SHF.R.S32.HI R13, RZ, 0x1f, R47 ;  /* 0x0000001fff0d7819 */ /* 0x020fe2000001142f */
[C---:B------:R-:W-:Y:S02]  /*2200*/  IMAD R15, R27.reuse, R21, R4 ;  /* 0x000000151b0f7224 */ /* 0x040fe400078e0204 */
[----:B------:R-:W-:-:S04]  /*2210*/  IMAD.WIDE.U32 R4, R27, R20, R40 ;  /* 0x000000141b047225 */ /* 0x000fc800078e0028 */
[----:B------:R-:W-:-:S04]  /*2220*/  IMAD.WIDE.U32 R8, R27, R20, R22 ;  /* 0x000000141b087225 */ /* 0x000fc800078e0016 */
[----:B------:R-:W-:Y:S02]  /*2230*/  IMAD.IADD R5, R5, 0x1, R15 ;  /* 0x0000000105057824 */ /* 0x000fe400078e020f */
[----:B------:R-:W-:Y:S02]  /*2240*/  IMAD R12, R13, R32, RZ ;  /* 0x000000200d0c7224 */ /* 0x000fe400078e02ff */
[----:B------:R-:W-:Y:S02]  /*2250*/  IMAD.IADD R9, R15, 0x1, R9 ;  /* 0x000000010f097824 */ /* 0x000fe400078e0209 */
[C---:B------:R-:W-:Y:S02]  /*2260*/  IMAD R15, R47.reuse, R33, R12 ;  /* 0x000000212f0f7224 */ /* 0x040fe400078e020c */
[----:B------:R-:W-:Y:S01]  /*2270*/  IMAD.WIDE.U32 R28, R47, R20, R4 ;  /* 0x000000142f1c7225 */ /* 0x000fe200078e0004 */
[----:B------:R-:W-:-:S03]  /*2280*/  LOP3.LUT R5, R26, 0x30, R58, 0xf8, !PT ;  /* 0x000000301a057812 */ /* 0x000fc600078ef83a */
[----:B------:R-:W-:Y:S01]  /*2290*/  IMAD R12, R13, R20, RZ ;  /* 0x000000140d0c7224 */ /* 0x000fe200078e02ff */
[----:B------:R-:W-:Y:S01]  /*22a0*/  LOP3.LUT R5, R5, R60, RZ, 0x3c, !PT ;  /* 0x0000003c05057212 */ /* 0x000fe200078e3cff */
[----:B------:R-:W-:Y:S01]  /*22b0*/  IMAD.WIDE.U32 R34, R47, R32, R2 ;  /* 0x000000202f227225 */ /* 0x000fe200078e0002 */
[----:B------:R-:W-:-:S03]  /*22c0*/  IADD3 R2, P0, R27, R24, RZ ;  /* 0x000000181b027210 */ /* 0x000fc60007f1e0ff */
[----:B------:R-:W-:-:S04]  /*22d0*/  IMAD.WIDE.U32 R36, R47, R32, R6 ;  /* 0x000000202f247225 */ /* 0x000fc800078e0006 */
[C---:B------:R-:W-:Y:S02]  /*22e0*/  IMAD R73, R47.reuse, R21, R12 ;  /* 0x000000152f497224 */ /* 0x040fe400078e020c */
[----:B------:R-:W-:-:S04]  /*22f0*/  IMAD.WIDE.U32 R30, R47, R20, R8 ;  /* 0x000000142f1e7225 */ /* 0x000fc800078e0008 */
[----:B------:R-:W-:-:S04]  /*2300*/  IMAD.WIDE.U32 R38, R38, 0xa0, RZ ;  /* 0x000000a026267825 */ /* 0x000fc800078e00ff */
[----:B------:R-:W-:-:S04]  /*2310*/  IMAD.WIDE.U32 R32, R32, 0xa0, RZ ;  /* 0x000000a020207825 */ /* 0x000fc800078e00ff */
[----:B------:R-:W-:Y:S01]  /*2320*/  IMAD.WIDE.U32 R20, R20, 0xa0, RZ ;  /* 0x000000a014147825 */ /* 0x000fe200078e00ff */
[----:B------:R-:W-:Y:S02]  /*2330*/  ISETP.GE.AND P3, PT, R22, UR4, PT ;  /* 0x0000000416007c0c */ /* 0x000fe4000bf66270 */
[----:B------:R-:W-:Y:S01]  /*2340*/  ISETP.GE.AND P2, PT, R82, UR4, PT ;  /* 0x0000000452007c0c */ /* 0x000fe2000bf46270 */
[----:B------:R-:W-:Y:S02]  /*2350*/  IMAD.IADD R68, R73, 0x1, R31 ;  /* 0x0000000149447824 */ /* 0x000fe400078e021f */
[----:B------:R-:W-:Y:S02]  /*2360*/  IMAD.X R3, R57, 0x1, R10, P0 ;  /* 0x0000000139037824 */ /* 0x000fe400000e060a */
[----:B------:R-:W-:Y:S02]  /*2370*/  IMAD.IADD R63, R39, 0x1, R63 ;  /* 0x00000001273f7824 */ /* 0x000fe400078e023f */
[----:B------:R-:W-:-:S02]  /*2380*/  IMAD.IADD R64, R33, 0x1, R11 ;  /* 0x0000000121407824 */ /* 0x000fc400078e020b */
[----:B------:R-:W-:Y:S02]  /*2390*/  IMAD.IADD R65, R21, 0x1, R65 ;  /* 0x0000000115417824 */ /* 0x000fe400078e0241 */
[----:B------:R-:W-:Y:S02]  /*23a0*/  IMAD.IADD R66, R15, 0x1, R37 ;  /* 0x000000010f427824 */ /* 0x000fe400078e0225 */
[----:B------:R-:W-:Y:S02]  /*23b0*/  IMAD.IADD R70, R14, 0x1, R5 ;  /* 0x000000010e467824 */ /* 0x000fe400078e0205 */
[----:B------:R-:W-:Y:S02]  /*23c0*/  IMAD.IADD R71, R43, 0x1, R71 ;  /* 0x000000012b477824 */ /* 0x000fe400078e0247 */
[----:B------:R-:W-:Y:S02]  /*23d0*/  IMAD.IADD R72, R35, 0x1, R15 ;  /* 0x0000000123487824 */ /* 0x000fe400078e020f */
[----:B------:R-:W-:-:S07]  /*23e0*/  IMAD.IADD R73, R29, 0x1, R73 ;  /* 0x000000011d497824 */ /* 0x000fce00078e0249 */
.L_x_1105:
[----:B--2---:R-:W2:Y:S01]  /*23f0*/  LDL R4, [R1+0x48] ;  /* 0x0000480001047983 */ /* 0x004ea20000100800 */
[----:B----4-:R-:W0:Y:S01]  /*2400*/  LDC.64 R48, c[0x0][0x2d8] ;  /* 0x0000b600ff307b82 */ /* 0x010e220000000a00 */
[----:B------:R-:W-:Y:S01]  /*2410*/  VIADD R51, R51, 0xffffffff ;  /* 0xffffffff33337836 */ /* 0x000fe20000000000 */
[----:B------:R-:W-:Y:S01]  /*2420*/  LOP3.LUT R16, R16, 0xfffffffd, RZ, 0xc0, !PT ;  /* 0xfffffffd10107812 */ /* 0x000fe200078ec0ff */
[----:B------:R-:W-:Y:S05]  /*2430*/  YIELD ;  /* 0x0000000000007946 */ /* 0x000fea0003800000 */
[----:B------:R-:W1:Y:S01]  /*2440*/  LDC R27, c[0x0][0x3d4] ;  /* 0x0000f500ff1b7b82 */ /* 0x000e620000000800 */
[----:B------:R-:W-:Y:S01]  /*2450*/  SHF.R.S32.HI R11, RZ, 0x1f, R51 ;  /* 0x0000001fff0b7819 */ /* 0x000fe20000011433 */
[-C--:B------:R-:W-:Y:S01]  /*2460*/  IMAD R7, R63, R51.reuse, RZ ;  /* 0x000000333f077224 */ /* 0x080fe200078e02ff */
        /* <DEDUP_REMOVED lines=18> */
[-C--:B------:R-:W-:Y:S02]  /*2590*/  IMAD R7, R65, R51.reuse, RZ ;  /* 0x0000003341077224 */ /* 0x080fe400078e02ff */
[C---:B------:R-:W-:Y:S02]  /*25a0*/  IMAD R9, R11.reuse, R32, R5 ;  /* 0x000000200b097224 */ /* 0x040fe400078e0205 */
[----:B------:R-:W-:Y:S02]  /*25b0*/  IMAD R11, R11, R20, R7 ;  /* 0x000000140b0b7224 */ /* 0x000fe400078e0207 */
[----:B------:R-:W-:-:S04]  /*25c0*/  IMAD.WIDE.U32 R6, R32, R51, RZ ;  /* 0x0000003320067225 */ /* 0x000fc800078e00ff */
[----:B------:R-:W-:-:S04]  /*25d0*/  IMAD.WIDE.U32 R4, R20, R51, RZ ;  /* 0x0000003314047225 */ /* 0x000fc800078e00ff */
[----:B------:R-:W-:Y:S02]  /*25e0*/  IMAD.IADD R55, R7, 0x1, R9 ;  /* 0x0000000107377824 */ /* 0x000fe400078e0209 */
[----:B------:R-:W-:Y:S01]  /*25f0*/  IMAD.IADD R26, R5, 0x1, R11 ;  /* 0x00000001051a7824 */ /* 0x000fe200078e020b */
[----:B------:R-:W-:Y:S06]  /*2600*/  @!P0 BRA `(.L_x_1078) ;  /* 0x0000001000508947 */ /* 0x000fec0003800000 */
[----:B------:R-:W0:Y:S01]  /*2610*/  S2R R8, SR_TID.X ;  /* 0x0000000000087919 */ /* 0x000e220000002100 */
[----:B------:R-:W-:Y:S01]  /*2620*/  BSSY B1, `(.L_x_1079) ;  /* 0x000001c000017945 */ /* 0x000fe20003800000 */
[----:B------:R-:W-:Y:S01]  /*2630*/  CS2R R14, SRZ ;  /* 0x00000000000e7805 */ /* 0x000fe2000001ff00 */
[C---:B0-----:R-:W-:Y:S02]  /*2640*/  VIADD R24, R8.reuse, 0xffffff80 ;  /* 0xffffff8008187836 */ /* 0x041fe40000000000 */
[----:B------:R-:W-:Y:S02]  /*2650*/  VIADD R10, R8, 0xffffff80 ;  /* 0xffffff80080a7836 */ /* 0x000fe40000000000 */
[----:B------:R-:W-:-:S03]  /*2660*/  IMAD R8, R51, -0xa0, R50 ;  /* 0xffffff6033087824 */ /* 0x000fc600078e0232 */
[----:B------:R-:W-:Y:S02]  /*2670*/  LEA.HI R10, R10, R24, RZ, 0x1 ;  /* 0x000000180a0a7211 */ /* 0x000fe400078f08ff */
[----:B------:R-:W-:Y:S02]  /*2680*/  CS2R R24, SRZ ;  /* 0x0000000000187805 */ /* 0x000fe4000001ff00 */
[----:B------:R-:W-:Y:S02]  /*2690*/  VIMNMX R8, R8, 0xa0, PT ;  /* 0x000000a008087848 */ /* 0x000fe40003fe0100 */
[----:B------:R-:W-:-:S04]  /*26a0*/  SHF.R.S32.HI R10, RZ, 0x1, R10 ;  /* 0x00000001ff0a7819 */ /* 0x000fc8000001140a */
[----:B------:R-:W-:Y:S02]  /*26b0*/  ISETP.GE.AND P1, PT, R10, R8, PT ;  /* 0x000000080a00720c */ /* 0x000fe40003f26270 */
[----:B------:R-:W-:Y:S02]  /*26c0*/  CS2R R10, SRZ ;  /* 0x00000000000a7805 */ /* 0x000fe4000001ff00 */
[----:B------:R-:W-:-:S09]  /*26d0*/  CS2R R8, SRZ ;  /* 0x0000000000087805 */ /* 0x000fd2000001ff00 */
        /* <DEDUP_REMOVED lines=16> */
.L_x_1080:
[----:B------:R-:W-:Y:S05]  /*27e0*/  BSYNC B1 ;  /* 0x0000000000017941 */ /* 0x000fea0003800000 */
.L_x_1079:
[----:B0-----:R-:W2:Y:S01]  /*27f0*/  LDL R4, [R1+0x10] ;  /* 0x0000100001047983 */ /* 0x001ea20000100800 */
[----:B-----5:R-:W-:Y:S02]  /*2800*/  IMAD.MOV.U32 R26, RZ, RZ, R10 ;  /* 0x000000ffff1a7224 */ /* 0x020fe400078e000a */
[----:B------:R-:W-:Y:S02]  /*2810*/  IMAD.MOV.U32 R81, RZ, RZ, R14 ;  /* 0x000000ffff517224 */ /* 0x000fe400078e000e */
[----:B------:R-:W-:Y:S02]  /*2820*/  IMAD.MOV.U32 R48, RZ, RZ, R8 ;  /* 0x000000ffff307224 */ /* 0x000fe400078e0008 */
[----:B------:R-:W-:Y:S01]  /*2830*/  IMAD.MOV.U32 R83, RZ, RZ, R24 ;  /* 0x000000ffff537224 */ /* 0x000fe200078e0018 */
[----:B--2---:R-:W-:-:S13]  /*2840*/  ISETP.NE.AND P0, PT, R4, 0x3, PT ;  /* 0x000000030400780c */ /* 0x004fda0003f05270 */
[----:B------:R-:W-:Y:S05]  /*2850*/  @!P0 BRA `(.L_x_1081) ;  /* 0x0000000000048947 */ /* 0x000fea0003800000 */
[----:B------:R-:W-:Y:S01]  /*2860*/  BPT.TRAP 0x1 ;  /* 0x000000040000795c */ /* 0x000fe20000300000 */
.L_x_1081:
[----:B------:R-:W2:Y:S01]  /*2870*/  LDL R4, [R1+0x1c] ;  /* 0x00001c0001047983 */ /* 0x000ea20000100800 */
[----:B------:R-:W-:Y:S01]  /*2880*/  IMAD R74, R157, 0x8, R18 ;  /* 0x000000089d4a7824 */ /* 0x000fe200078e0212 */
[----:B------:R-:W-:Y:S01]  /*2890*/  BSSY B1, `(.L_x_1082) ;  /* 0x0000004000017945 */ /* 0x000fe20003800000 */
[----:B--2---:R-:W-:-:S04]  /*28a0*/  SHF.L.U32 R77, R4, 0x1f, RZ ;  /* 0x0000001f044d7819 */ /* 0x004fc800000006ff */
[----:B------:R-:W0:Y:S02]  /*28b0*/  SYNCS.PHASECHK.TRANS64.TRYWAIT P5, [R74+URZ+0x13290], R77 ;  /* 0x0132904d4a0075a7 */ /* 0x000e2400080a017f */
[----:B0-----:R-:W-:Y:S05]  /*28c0*/  @!P5 BRA `(.L_x_1083) ;  /* 0x000001d00034d947 */ /* 0x001fea0003800000 */
.L_x_1388:
[----:B------:R-:W-:Y:S05]  /*28d0*/  BSYNC B1 ;  /* 0x0000000000017941 */ /* 0x000fea0003800000 */
.L_x_1082:
[----:B------:R-:W-:Y:S05]  /*28e0*/  @P1 BRA `(.L_x_1084) ;  /* 0x0000002000941947 */ /* 0x000fea0003800000 */
[----:B------:R-:W-:Y:S04]  /*28f0*/  BSSY B1, `(.L_x_1085) ;  /* 0x000006f000017945 */ /* 0x000fe80003800000 */
[----:B------:R-:W-:Y:S05]  /*2900*/  @P3 BRA `(.L_x_1086) ;  /* 0x0000000400b43947 */ /* 0x000fea0003800000 */
[----:B------:R1:W2:Y:S01]  /*2910*/  LDS.128 R4, [R76+0xe000] ;  /* 0x00e000004c047984 */ /* 0x0002a20000000c00 */
[----:B------:R-:W-:Y:S01]  /*2920*/  ISETP.GE.AND P5, PT, R40, R27, PT ;  /* 0x0000001b2800720c */ /* 0x000fe20003fa6270 */
[----:B------:R-:W-:-:S12]  /*2930*/  BSSY B2, `(.L_x_1087) ;  /* 0x0000069000027945 */ /* 0x000fd80003800000 */
[----:B-1----:R-:W-:Y:S05]  /*2940*/  @P5 BRA `(.L_x_1088) ;  /* 0x00000004009c5947 */ /* 0x002fea0003800000 */
[----:B------:R-:W-:Y:S02]  /*2950*/  SHF.R.U32.HI R53, RZ, 0x8, R15 ;  /* 0x00000008ff357819 */ /* 0x000fe4000001160f */
[----:B------:R-:W-:Y:S02]  /*2960*/  SHF.R.U32.HI R14, RZ, 0x8, R25 ;  /* 0x00000008ff0e7819 */ /* 0x000fe40000011619 */
[----:B------:R-:W-:Y:S02]  /*2970*/  SHF.R.U32.HI R54, RZ, 0x10, R15 ;  /* 0x00000010ff367819 */ /* 0x000fe4000001160f */
[----:B------:R-:W-:Y:S01]  /*2980*/  LOP3.LUT R24, R15, 0xff0000ff, RZ, 0xc0, !PT ;  /* 0xff0000ff0f187812 */ /* 0x000fe200078ec0ff */
[----:B------:R-:W-:Y:S01]  /*2990*/  IMAD.SHL.U32 R15, R53, 0x100, RZ ;  /* 0x00000100350f7824 */ /* 0x000fe200078e00ff */
[----:B------:R-:W-:Y:S02]  /*29a0*/  SHF.R.U32.HI R49, RZ, 0x10, R25 ;  /* 0x00000010ff317819 */ /* 0x000fe40000011619 */
[----:B------:R-:W-:Y:S01]  /*29b0*/  LOP3.LUT R52, R25, 0xff0000ff, RZ, 0xc0, !PT ;  /* 0xff0000ff19347812 */ /* 0x000fe200078ec0ff */
[----:B------:R-:W-:Y:S01]  /*29c0*/  IMAD.SHL.U32 R25, R14, 0x100, RZ ;  /* 0x000001000e197824 */ /* 0x000fe200078e00ff */
[----:B------:R-:W-:Y:S01]  /*29d0*/  LOP3.LUT R24, R24, 0xff00, R15, 0xf8, !PT ;  /* 0x0000ff0018187812 */ /* 0x000fe200078ef80f */
[----:B--2---:R-:W-:Y:S01]  /*29e0*/  IMAD.MOV.U32 R14, RZ, RZ, R4 ;  /* 0x000000ffff0e7224 */ /* 0x004fe200078e0004 */
        /* <DEDUP_REMOVED lines=15> */
[C---:B------:R-:W-:Y:S01]  /*2ae0*/  FMUL.FTZ R80, R4.reuse, R54 ;  /* 0x0000003604507220 */ /* 0x040fe20000410000 */
[--C-:B------:R-:W-:Y:S01]  /*2af0*/  HADD2.F32 R25, -RZ, R5.reuse.H1_H1 ;  /* 0x30000005ff197230 */ /* 0x100fe20000004100 */
[----:B------:R-:W-:Y:S01]  /*2b00*/  F2FP.F16.E4M3.UNPACK_B R54, R83 ;  /* 0x00000053ff36723e */ /* 0x000fe200020006ff */
[----:B------:R-:W-:Y:S02]  /*2b10*/  HADD2.F32 R24, -RZ, R5.H0_H0 ;  /* 0x20000005ff187230 */ /* 0x000fe40000004100 */
[-C--:B------:R-:W-:Y:S01]  /*2b20*/  FFMA.FTZ R4, R4, R52.reuse, -R79 ;  /* 0x0000003404047223 */ /* 0x080fe2000001084f */
[----:B------:R-:W-:Y:S02]  /*2b30*/  HADD2.F32 R49, -RZ, R49.H1_H1 ;  /* 0x30000031ff317230 */ /* 0x000fe40000004100 */
[----:B------:R-:W-:Y:S01]  /*2b40*/  FFMA.FTZ R5, R15, R52, R80 ;  /* 0x000000340f057223 */ /* 0x000fe20000010050 */
[CC--:B------:R-:W-:Y:S01]  /*2b50*/  FMUL.FTZ R79, R25.reuse, R55.reuse ;  /* 0x00000037194f7220 */ /* 0x0c0fe20000410000 */
[C---:B------:R-:W-:Y:S01]  /*2b60*/  FMUL.FTZ R84, R24.reuse, R55 ;  /* 0x0000003718547220 */ /* 0x040fe20000410000 */
[-C--:B------:R-:W-:Y:S01]  /*2b70*/  F2FP.F16.E4M3.UNPACK_B R15, R14.reuse.H1 ;  /* 0x0000000eff0f723e */ /* 0x080fe200030006ff */
[----:B------:R-:W-:Y:S01]  /*2b80*/  HADD2.F32 R55, -RZ, R54.H1_H1 ;  /* 0x30000036ff377230 */ /* 0x000fe20000004100 */
[----:B------:R-:W-:Y:S01]  /*2b90*/  F2FP.F16.E4M3.UNPACK_B R14, R14 ;  /* 0x0000000eff0e723e */ /* 0x000fe200020006ff */
[-C--:B------:R-:W-:Y:S01]  /*2ba0*/  FFMA.FTZ R83, R24, R49.reuse, -R79 ;  /* 0x0000003118537223 */ /* 0x080fe2000001084f */
[----:B------:R-:W-:Y:S01]  /*2bb0*/  FFMA.FTZ R86, R25, R49, R84 ;  /* 0x0000003119567223 */ /* 0x000fe20000010054 */
[----:B------:R-:W-:Y:S01]  /*2bc0*/  F2FP.F16.E4M3.UNPACK_B R49, R81 ;  /* 0x00000051ff31723e */ /* 0x000fe200020006ff */
[----:B------:R-:W-:-:S02]  /*2bd0*/  HADD2.F32 R24, -RZ, R15.H0_H0 ;  /* 0x2000000fff187230 */ /* 0x000fc40000004100 */
[----:B------:R-:W-:Y:S01]  /*2be0*/  HADD2.F32 R25, -RZ, R15.H1_H1 ;  /* 0x3000000fff197230 */ /* 0x000fe20000004100 */
[----:B------:R-:W-:Y:S01]  /*2bf0*/  F2FP.SATFINITE.E4M3.F32.PACK_AB_MERGE_C R87, R86, R83, RZ ;  /* 0x000000535657723e */ /* 0x000fe200048070ff */
[----:B------:R-:W-:Y:S02]  /*2c00*/  HADD2.F32 R15, -RZ, R14.H0_H0 ;  /* 0x2000000eff0f7230 */ /* 0x000fe40000004100 */
[-C--:B------:R-:W-:Y:S01]  /*2c10*/  FMUL.FTZ R84, R24, R55.reuse ;  /* 0x0000003718547220 */ /* 0x080fe20000410000 */
[----:B------:R-:W-:Y:S02]  /*2c20*/  HADD2.F32 R54, -RZ, R54.H0_H0 ;  /* 0x20000036ff367230 */ /* 0x000fe40000004100 */
[----:B------:R-:W-:Y:S01]  /*2c30*/  FMUL.FTZ R79, R25, R55 ;  /* 0x00000037194f7220 */ /* 0x000fe20000410000 */
[----:B------:R-:W-:Y:S01]  /*2c40*/  HADD2.F32 R14, -RZ, R14.H1_H1 ;  /* 0x3000000eff0e7230 */ /* 0x000fe20000004100 */
[----:B------:R-:W-:Y:S01]  /*2c50*/  F2FP.SATFINITE.E4M3.F32.PACK_AB_MERGE_C R5, R5, R4, R87 ;  /* 0x000000040505723e */ /* 0x000fe20004807057 */
[----:B------:R-:W-:-:S02]  /*2c60*/  HADD2.F32 R52, -RZ, R49.H1_H1 ;  /* 0x30000031ff347230 */ /* 0x000fc40000004100 */
[-C--:B------:R-:W-:Y:S01]  /*2c70*/  FMUL.FTZ R55, R15, R54.reuse ;  /* 0x000000360f377220 */ /* 0x080fe20000410000 */
[----:B------:R-:W-:Y:S02]  /*2c80*/  HADD2.F32 R49, -RZ, R49.H0_H0 ;  /* 0x20000031ff317230 */ /* 0x000fe40000004100 */
[----:B------:R-:W-:Y:S01]  /*2c90*/  FMUL.FTZ R80, R14, R54 ;  /* 0x000000360e507220 */ /* 0x000fe20000410000 */
[----:B------:R-:W-:Y:S01]  /*2ca0*/  F2FP.F16.E4M3.UNPACK_B R54, R78.H1 ;  /* 0x0000004eff36723e */ /* 0x000fe200030006ff */
[-C--:B------:R-:W-:Y:S01]  /*2cb0*/  FFMA.FTZ R79, R24, R52.reuse, -R79 ;  /* 0x00000034184f7223 */ /* 0x080fe2000001084f */
[----:B------:R-:W-:Y:S01]  /*2cc0*/  FFMA.FTZ R84, R25, R52, R84 ;  /* 0x0000003419547223 */ /* 0x000fe20000010054 */
[----:B------:R-:W-:Y:S01]  /*2cd0*/  FFMA.FTZ R80, R15, R49, -R80 ;  /* 0x000000310f507223 */ /* 0x000fe20000010850 */
[----:B------:R-:W-:Y:S01]  /*2ce0*/  F2FP.F16.E4M3.UNPACK_B R15, R7.H1 ;  /* 0x00000007ff0f723e */ /* 0x000fe200030006ff */
[----:B------:R-:W-:Y:S01]  /*2cf0*/  FFMA.FTZ R81, R14, R49, R55 ;  /* 0x000000310e517223 */ /* 0x000fe20000010037 */
[----:B------:R-:W-:-:S02]  /*2d00*/  F2FP.F16.E4M3.UNPACK_B R49, R53.H1 ;  /* 0x00000035ff31723e */ /* 0x000fc400030006ff */
[----:B------:R-:W-:Y:S01]  /*2d10*/  F2FP.SATFINITE.E4M3.F32.PACK_AB_MERGE_C R85, R84, R79, RZ ;  /* 0x0000004f5455723e */ /* 0x000fe200048070ff */
[--C-:B------:R-:W-:Y:S01]  /*2d20*/  HADD2.F32 R25, -RZ, R15.reuse.H1_H1 ;  /* 0x3000000fff197230 */ /* 0x100fe20000004100 */
[----:B------:R-:W-:Y:S01]  /*2d30*/  F2FP.F16.E4M3.UNPACK_B R14, R6.H1 ;  /* 0x00000006ff0e723e */ /* 0x000fe200030006ff */
[----:B------:R-:W-:Y:S01]  /*2d40*/  HADD2.F32 R79, -RZ, R54.H1_H1 ;  /* 0x30000036ff4f7230 */ /* 0x000fe20000004100 */
[----:B------:R-:W-:Y:S01]  /*2d50*/  F2FP.F16.E4M3.UNPACK_B R78, R78 ;  /* 0x0000004eff4e723e */ /* 0x000fe200020006ff */
[----:B------:R-:W-:Y:S01]  /*2d60*/  HADD2.F32 R24, -RZ, R15.H0_H0 ;  /* 0x2000000fff187230 */ /* 0x000fe20000004100 */
[----:B------:R-:W-:Y:S01]  /*2d70*/  F2FP.F16.E4M3.UNPACK_B R53, R53 ;  /* 0x00000035ff35723e */ /* 0x000fe200020006ff */
[----:B------:R-:W-:Y:S02]  /*2d80*/  HADD2.F32 R52, -RZ, R49.H1_H1 ;  /* 0x30000031ff347230 */ /* 0x000fe40000004100 */
[----:B------:R-:W-:Y:S01]  /*2d90*/  FMUL.FTZ R83, R25, R79 ;  /* 0x0000004f19537220 */ /* 0x000fe20000410000 */
[----:B------:R-:W-:-:S02]  /*2da0*/  HADD2.F32 R15, -RZ, R14.H1_H1 ;  /* 0x3000000eff0f7230 */ /* 0x000fc40000004100 */
[C---:B------:R-:W-:Y:S01]  /*2db0*/  FMUL.FTZ R86, R24.reuse, R79 ;  /* 0x0000004f18567220 */ /* 0x040fe20000410000 */
[----:B------:R-:W-:Y:S02]  /*2dc0*/  HADD2.F32 R55, -RZ, R78.H1_H1 ;  /* 0x3000004eff377230 */ /* 0x000fe40000004100 */
[----:B------:R-:W-:Y:S01]  /*2dd0*/  FFMA.FTZ R83, R24, R52, -R83 ;  /* 0x0000003418537223 */ /* 0x000fe20000010853 */
[----:B------:R-:W-:Y:S01]  /*2de0*/  HADD2.F32 R14, -RZ, R14.H0_H0 ;  /* 0x2000000eff0e7230 */ /* 0x000fe20000004100 */
[----:B------:R-:W-:Y:S01]  /*2df0*/  F2FP.F16.E4M3.UNPACK_B R7, R7 ;  /* 0x00000007ff07723e */ /* 0x000fe200020006ff */
[----:B------:R-:W-:Y:S02]  /*2e00*/  HADD2.F32 R24, -RZ, R53.H1_H1 ;  /* 0x30000035ff187230 */ /* 0x000fe40000004100 */
[-C--:B------:R-:W-:Y:S01]  /*2e10*/  FMUL.FTZ R79, R15, R55.reuse ;  /* 0x000000370f4f7220 */ /* 0x080fe20000410000 */
        /* <DEDUP_REMOVED lines=10> */
[----:B------:R-:W-:Y:S02]  /*2ec0*/  HADD2.F32 R6, -RZ, R6.H1_H1 ;  /* 0x30000006ff067230 */ /* 0x000fe40000004100 */
[----:B------:R-:W-:Y:S01]  /*2ed0*/  FMUL.FTZ R55, R15, R54 ;  /* 0x000000360f377220 */ /* 0x000fe20000410000 */
[----:B------:R-:W-:-:S02]  /*2ee0*/  HADD2.F32 R78, -RZ, R78.H0_H0 ;  /* 0x2000004eff4e7230 */ /* 0x000fc40000004100 */
[----:B------:R-:W-:Y:S01]  /*2ef0*/  FMUL.FTZ R54, R14, R54 ;  /* 0x000000360e367220 */ /* 0x000fe20000410000 */
[----:B------:R-:W-:Y:S01]  /*2f00*/  HADD2.F32 R49, -RZ, R49.H0_H0 ;  /* 0x20000031ff317230 */ /* 0x000fe20000004100 */
[----:B------:R-:W-:Y:S01]  /*2f10*/  F2FP.SATFINITE.E4M3.F32.PACK_AB_MERGE_C R79, R84, R79, RZ ;  /* 0x0000004f544f723e */ /* 0x000fe200048070ff */
[----:B------:R-:W-:Y:S02]  /*2f20*/  HADD2.F32 R53, -RZ, R53.H0_H0 ;  /* 0x20000035ff357230 */ /* 0x000fe40000004100 */
[-C--:B------:R-:W-:Y:S01]  /*2f30*/  FMUL.FTZ R24, R6, R78.reuse ;  /* 0x0000004e06187220 */ /* 0x080fe20000410000 */
[----:B------:R-:W-:Y:S01]  /*2f40*/  FMUL.FTZ R25, R7, R78 ;  /* 0x0000004e07197220 */ /* 0x000fe20000410000 */
[-C--:B------:R-:W-:Y:S01]  /*2f50*/  FFMA.FTZ R55, R14, R49.reuse, -R55 ;  /* 0x000000310e377223 */ /* 0x080fe20000010837 */
[----:B------:R-:W-:Y:S01]  /*2f60*/  FFMA.FTZ R54, R15, R49, R54 ;  /* 0x000000310f367223 */ /* 0x000fe20000010036 */
[-C--:B------:R-:W-:Y:S01]  /*2f70*/  FFMA.FTZ R24, R7, R53.reuse, -R24 ;  /* 0x0000003507187223 */ /* 0x080fe20000010818 */
[----:B------:R-:W-:Y:S01]  /*2f80*/  FFMA.FTZ R25, R6, R53, R25 ;  /* 0x0000003506197223 */ /* 0x000fe20000010019 */
[----:B------:R-:W-:-:S04]  /*2f90*/  F2FP.SATFINITE.E4M3.F32.PACK_AB_MERGE_C R83, R86, R83, RZ ;  /* 0x000000535653723e */ /* 0x000fc800048070ff */
[----:B------:R-:W-:Y:S02]  /*2fa0*/  F2FP.SATFINITE.E4M3.F32.PACK_AB_MERGE_C R6, R25, R24, R79 ;  /* 0x000000181906723e */ /* 0x000fe4000480704f */
[----:B------:R-:W-:-:S07]  /*2fb0*/  F2FP.SATFINITE.E4M3.F32.PACK_AB_MERGE_C R7, R54, R55, R83 ;  /* 0x000000373607723e */ /* 0x000fce0004807053 */
.L_x_1088:
[----:B------:R-:W-:Y:S05]  /*2fc0*/  BSYNC B2 ;  /* 0x0000000000027941 */ /* 0x000fea0003800000 */
.L_x_1087:
[----:B--2---:R1:W-:Y:S02]  /*2fd0*/  STG.E.128 desc[UR40][R12.64], R4 ;  /* 0x000000040c007986 */ /* 0x0043e4000c101d28 */
.L_x_1086:
[----:B------:R-:W-:Y:S05]  /*2fe0*/  BSYNC B1 ;  /* 0x0000000000017941 */ /* 0x000fea0003800000 */
.L_x_1085:
[----:B------:R-:W-:Y:S05]  /*2ff0*/  @P2 BRA `(.L_x_1084) ;  /* 0x0000001800d02947 */ /* 0x000fea0003800000 */
[----:B-1----:R-:W2:Y:S01]  /*3000*/  LDL R6, [R1+0x48] ;  /* 0x0000480001067983 */ /* 0x002ea20000100800 */
        /* <DEDUP_REMOVED lines=8> */
[----:B------:R-:W1:Y:S01]  /*3090*/  LDS.128 R4, [R4+0xe000] ;  /* 0x00e0000004047984 */ /* 0x000e620000000c00 */
        /* <DEDUP_REMOVED lines=10> */
[----:B-1----:R-:W-:Y:S01]  /*3140*/  IMAD.MOV.U32 R8, RZ, RZ, R4 ;  /* 0x000000ffff087224 */ /* 0x002fe200078e0004 */
[----:B------:R-:W-:Y:S01]  /*3150*/  F2FP.F16.E4M3.UNPACK_B R4, R5 ;  /* 0x00000005ff04723e */ /* 0x000fe200020006ff */
[----:B------:R-:W-:Y:S01]  /*3160*/  IMAD.U32 R15, R15, 0x10000, RZ ;  /* 0x000100000f0f7824 */ /* 0x000fe200078e00ff */
[----:B------:R-:W-:Y:S01]  /*3170*/  LOP3.LUT R9, R10, 0xff00, R9, 0xf8, !PT ;  /* 0x0000ff000a097812 */ /* 0x000fe200078ef809 */
[----:B------:R-:W-:Y:S01]  /*3180*/  IMAD.U32 R10, R24, 0x10000, RZ ;  /* 0x00010000180a7824 */ /* 0x000fe200078e00ff */
[----:B------:R-:W-:-:S02]  /*3190*/  F2FP.F16.E4M3.UNPACK_B R11, R48.H1 ;  /* 0x00000030ff0b723e */ /* 0x000fc400030006ff */
[----:B------:R-:W-:Y:S02]  /*31a0*/  LOP3.LUT R49, R14, 0xff0000, R15, 0xf8, !PT ;  /* 0x00ff00000e317812 */ /* 0x000fe400078ef80f */
[----:B------:R-:W-:Y:S01]  /*31b0*/  LOP3.LUT R24, R9, 0xff0000, R10, 0xf8, !PT ;  /* 0x00ff000009187812 */ /* 0x000fe200078ef80a */
[--C-:B------:R-:W-:Y:S01]  /*31c0*/  HADD2.F32 R9, -RZ, R4.reuse.H1_H1 ;  /* 0x30000004ff097230 */ /* 0x100fe20000004100 */
[----:B------:R-:W-:Y:S01]  /*31d0*/  F2FP.F16.E4M3.UNPACK_B R14, R26.H1 ;  /* 0x0000001aff0e723e */ /* 0x000fe200030006ff */
[--C-:B------:R-:W-:Y:S01]  /*31e0*/  HADD2.F32 R25, -RZ, R11.reuse.H0_H0 ;  /* 0x2000000bff197230 */ /* 0x100fe20000004100 */
[----:B------:R-:W-:Y:S01]  /*31f0*/  F2FP.F16.E4M3.UNPACK_B R5, R5.H1 ;  /* 0x00000005ff05723e */ /* 0x000fe200030006ff */
[----:B------:R-:W-:Y:S01]  /*3200*/  HADD2.F32 R4, -RZ, R4.H0_H0 ;  /* 0x20000004ff047230 */ /* 0x000fe20000004100 */
[----:B------:R-:W-:Y:S01]  /*3210*/  F2FP.F16.E4M3.UNPACK_B R48, R48 ;  /* 0x00000030ff30723e */ /* 0x000fe200020006ff */
        /* <DEDUP_REMOVED lines=16> */
[----:B------:R-:W-:-:S02]  /*3320*/  HADD2.F32 R15, -RZ, R48.H1_H1 ;  /* 0x30000030ff0f7230 */ /* 0x000fc40000004100 */
[--C-:B------:R-:W-:Y:S02]  /*3330*/  HADD2.F32 R10, -RZ, R9.reuse.H0_H0 ;  /* 0x20000009ff0a7230 */ /* 0x100fe40000004100 */
[----:B------:R-:W-:Y:S01]  /*3340*/  HADD2.F32 R11, -RZ, R9.H1_H1 ;  /* 0x30000009ff0b7230 */ /* 0x000fe20000004100 */
[----:B------:R-:W-:Y:S01]  /*3350*/  F2FP.SATFINITE.E4M3.F32.PACK_AB_MERGE_C R79, R78, R27, RZ ;  /* 0x0000001b4e4f723e */ /* 0x000fe200048070ff */
        /* <DEDUP_REMOVED lines=60> */
.L_x_1090:
[----:B------:R-:W-:Y:S05]  /*3720*/  BSYNC B1 ;  /* 0x0000000000017941 */ /* 0x000fea0003800000 */
.L_x_1089:
[----:B-1----:R2:W-:Y:S01]  /*3730*/  STG.E.128 desc[UR40][R12.64+0x20], R4 ;  /* 0x000020040c007986 */ /* 0x0025e2000c101d28 */
[----:B------:R-:W-:Y:S05]  /*3740*/  BRA `(.L_x_1084) ;  /* 0x0000001000fc7947 */ /* 0x000fea0003800000 */
.L_x_1078:
[----:B------:R-:W0:Y:S01]  /*3750*/  S2R R5, SR_TID.X ;  /* 0x0000000000057919 */ /* 0x000e220000002100 */
[----:B------:R-:W2:Y:S01]  /*3760*/  LDL R52, [R1+0x10] ;  /* 0x0000100001347983 */ /* 0x000ea20000100800 */
[C---:B0-----:R-:W-:Y:S02]  /*3770*/  VIADD R9, R5.reuse, 0xffffff80 ;  /* 0xffffff8005097836 */ /* 0x041fe40000000000 */
[----:B------:R-:W-:Y:S02]  /*3780*/  VIADD R8, R5, 0xffffff80 ;  /* 0xffffff8005087836 */ /* 0x000fe40000000000 */
[----:B------:R-:W-:-:S03]  /*3790*/  IMAD R5, R51, -0xa0, R50 ;  /* 0xffffff6033057824 */ /* 0x000fc600078e0232 */
[----:B------:R-:W-:Y:S02]  /*37a0*/  LEA.HI R8, R8, R9, RZ, 0x1 ;  /* 0x0000000908087211 */ /* 0x000fe400078f08ff */
[----:B------:R-:W-:Y:S02]  /*37b0*/  VIMNMX R5, R5, 0xa0, PT ;  /* 0x000000a005057848 */ /* 0x000fe40003fe0100 */
[----:B------:R-:W-:-:S04]  /*37c0*/  SHF.R.S32.HI R8, RZ, 0x1, R8 ;  /* 0x00000001ff087819 */ /* 0x000fc80000011408 */
[----:B------:R-:W-:-:S04]  /*37d0*/  ISETP.GE.AND P1, PT, R8, R5, PT ;  /* 0x000000050800720c */ /* 0x000fc80003f26270 */
[----:B------:R-:W-:-:S13]  /*37e0*/  ISETP.GE.OR P0, PT, R22, R27, P1 ;  /* 0x0000001b1600720c */ /* 0x000fda0000f06670 */
[----:B------:R-:W0:Y:S08]  /*37f0*/  @!P0 LDC.64 R12, c[0x0][0x3c8] ;  /* 0x0000f200ff0c8b82 */ /* 0x000e300000000a00 */
[----:B------:R-:W1:Y:S01]  /*3800*/  @!P0 LDC.64 R24, c[0x0][0x3e0] ;  /* 0x0000f800ff188b82 */ /* 0x000e620000000a00 */
[----:B------:R-:W-:Y:S02]  /*3810*/  CS2R R10, SRZ ;  /* 0x00000000000a7805 */ /* 0x000fe4000001ff00 */
[----:B------:R-:W-:-:S02]  /*3820*/  CS2R R8, SRZ ;  /* 0x0000000000087805 */ /* 0x000fc4000001ff00 */
[----:B0-----:R-:W-:-:S04]  /*3830*/  @!P0 IADD3 R12, P5, P6, R36, R12, R6 ;  /* 0x0000000c240c8210 */ /* 0x001fc80007ebe006 */
[----:B------:R-:W-:Y:S02]  /*3840*/  @!P0 IADD3.X R13, R66, R13, R55, P5, P6 ;  /* 0x0000000d420d8210 */ /* 0x000fe40002fec437 */
[----:B------:R-:W-:Y:S02]  /*3850*/  CS2R R6, SRZ ;  /* 0x0000000000067805 */ /* 0x000fe4000001ff00 */
[----:B-1----:R-:W-:Y:S02]  /*3860*/  @!P0 IADD3 R24, P5, P6, R30, R24, R4 ;  /* 0x000000181e188210 */ /* 0x002fe40007ebe004 */
[----:B------:R-:W-:Y:S02]  /*3870*/  CS2R R4, SRZ ;  /* 0x0000000000047805 */ /* 0x000fe4000001ff00 */
[----:B------:R-:W-:-:S04]  /*3880*/  @!P0 IADD3.X R25, R68, R25, R26, P5, P6 ;  /* 0x0000001944198210 */ /* 0x000fc80002fec41a */
[----:B------:R-:W3:Y:S04]  /*3890*/  @!P0 LDG.E.128 R4, desc[UR40][R12.64] ;  /* 0x000000280c048981 */ /* 0x000ee8000c1e1d00 */
[----:B------:R-:W4:Y:S01]  /*38a0*/  @!P0 LDG.E.128 R8, desc[UR40][R24.64] ;  /* 0x0000002818088981 */ /* 0x000f22000c1e1d00 */
[----:B------:R-:W-:Y:S02]  /*38b0*/  ISETP.GE.AND P0, PT, R22, R27, PT ;  /* 0x0000001b1600720c */ /* 0x000fe40003f06270 */
[----:B------:R-:W-:-:S11]  /*38c0*/  LOP3.LUT R16, R16, 0xfffffffe, RZ, 0xc0, !PT ;  /* 0xfffffffe10107812 */ /* 0x000fd600078ec0ff */
[----:B------:R-:W-:Y:S02]  /*38d0*/  @P0 LOP3.LUT R16, R16, 0x1, RZ, 0xfc, !PT ;  /* 0x0000000110100812 */ /* 0x000fe400078efcff */
[----:B--2---:R-:W-:Y:S01]  /*38e0*/  ISETP.NE.AND P0, PT, R52, 0x3, PT ;  /* 0x000000033400780c */ /* 0x004fe20003f05270 */
[----:B---3--:R-:W-:Y:S02]  /*38f0*/  IMAD.MOV.U32 R78, RZ, RZ, R6 ;  /* 0x000000ffff4e7224 */ /* 0x008fe400078e0006 */
[----:B------:R-:W-:Y:S02]  /*3900*/  IMAD.MOV.U32 R84, RZ, RZ, R4 ;  /* 0x000000ffff547224 */ /* 0x000fe400078e0004 */
[----:B----4-:R-:W-:Y:S02]  /*3910*/  IMAD.MOV.U32 R80, RZ, RZ, R10 ;  /* 0x000000ffff507224 */ /* 0x010fe400078e000a */
[----:B------:R-:W-:-:S06]  /*3920*/  IMAD.MOV.U32 R85, RZ, RZ, R8 ;  /* 0x000000ffff557224 */ /* 0x000fcc00078e0008 */
[----:B------:R-:W-:Y:S05]  /*3930*/  @!P0 BRA `(.L_x_1091) ;  /* 0x0000000000048947 */ /* 0x000fea0003800000 */
[----:B------:R-:W-:Y:S01]  /*3940*/  BPT.TRAP 0x1 ;  /* 0x000000040000795c */ /* 0x000fe20000300000 */
.L_x_1091:
[----:B------:R-:W2:Y:S01]  /*3950*/  LDL R12, [R1+0x1c] ;  /* 0x00001c00010c7983 */ /* 0x000ea20000100800 */
[----:B------:R-:W-:Y:S01]  /*3960*/  IMAD R74, R157, 0x8, R18 ;  /* 0x000000089d4a7824 */ /* 0x000fe200078e0212 */
[----:B------:R-:W0:Y:S01]  /*3970*/  LDC R79, c[0x0][0x2e4] ;  /* 0x0000b900ff4f7b82 */ /* 0x000e220000000800 */
[----:B------:R-:W-:Y:S01]  /*3980*/  BSSY B1, `(.L_x_1092) ;  /* 0x0000004000017945 */ /* 0x000fe20003800000 */
[----:B--2---:R-:W-:-:S04]  /*3990*/  SHF.L.U32 R77, R12, 0x1f, RZ ;  /* 0x0000001f0c4d7819 */ /* 0x004fc800000006ff */
[----:B------:R-:W1:Y:S02]  /*39a0*/  SYNCS.PHASECHK.TRANS64.TRYWAIT P5, [R74+URZ+0x13290], R77 ;  /* 0x0132904d4a0075a7 */ /* 0x000e6400080a017f */
[----:B01----:R-:W-:Y:S05]  /*39b0*/  @!P5 BRA `(.L_x_1093) ;  /* 0x000001c0000cd947 */ /* 0x003fea0003800000 */
.L_x_1389:
[----:B------:R-:W-:Y:S05]  /*39c0*/  BSYNC B1 ;  /* 0x0000000000017941 */ /* 0x000fea0003800000 */
.L_x_1092:
[----:B------:R-:W1:Y:S01]  /*39d0*/  S2R R12, SR_TID.X ;  /* 0x00000000000c7919 */ /* 0x000e620000002100 */
[----:B------:R-:W-:Y:S01]  /*39e0*/  ISETP.GE.OR P5, PT, R22, R79, P1 ;  /* 0x0000004f1600720c */ /* 0x000fe20000fa6670 */
[----:B------:R-:W-:Y:S01]  /*39f0*/  ULDC.64 UR4, c[0x0][0x2f0] ;  /* 0x0000bc0000047ab9 */ /* 0x000fe20000000a00 */
[----:B------:R-:W-:Y:S02]  /*3a00*/  IMAD.MOV.U32 R52, RZ, RZ, R14 ;  /* 0x000000ffff347224 */ /* 0x000fe400078e000e */
[C---:B-1----:R-:W-:Y:S02]  /*3a10*/  VIADD R24, R12.reuse, 0xffffff80 ;  /* 0xffffff800c187836 */ /* 0x042fe40000000000 */
[----:B------:R-:W-:Y:S02]  /*3a20*/  VIADD R13, R12, 0xffffff80 ;  /* 0xffffff800c0d7836 */ /* 0x000fe40000000000 */
[----:B------:R-:W-:-:S03]  /*3a30*/  IMAD R12, R57, UR4, RZ ;  /* 0x00000004390c7c24 */ /* 0x000fc6000f8e02ff */
[----:B------:R-:W-:-:S04]  /*3a40*/  LEA.HI R13, R13, R24, RZ, 0x1 ;  /* 0x000000180d0d7211 */ /* 0x000fc800078f08ff */
[----:B------:R-:W-:-:S05]  /*3a50*/  SHF.R.S32.HI R13, RZ, 0x1, R13 ;  /* 0x00000001ff0d7819 */ /* 0x000fca000001140d */
[----:B------:R-:W-:-:S04]  /*3a60*/  IMAD.WIDE.U32 R52, R13, UR4, R52 ;  /* 0x000000040d347c25 */ /* 0x000fc8000f8e0034 */
[----:B------:R-:W-:Y:S01]  /*3a70*/  IMAD R81, R13, UR5, R12 ;  /* 0x000000050d517c24 */ /* 0x000fe2000f8e020c */
[----:B------:R-:W-:Y:S06]  /*3a80*/  @P5 BRA `(.L_x_1084) ;  /* 0x00000010002c5947 */ /* 0x000fec0003800000 */
[----:B------:R-:W2:Y:S04]  /*3a90*/  LDL R25, [R1+0x50] ;  /* 0x0000500001197983 */ /* 0x000ea80000100800 */
[----:B------:R-:W3:Y:S01]  /*3aa0*/  LDL R24, [R1+0x54] ;  /* 0x0000540001187983 */ /* 0x000ee20000100800 */
        /* <DEDUP_REMOVED lines=11> */
[----:B------:R-:W-:-:S04]  /*3b60*/  LEA.HI R12, R12, R13, RZ, 0x5 ;  /* 0x0000000d0c0c7211 */ /* 0x000fc800078f28ff */
[----:B------:R-:W-:-:S04]  /*3b70*/  SHF.R.S32.HI R13, RZ, 0x5, R12 ;  /* 0x00000005ff0d7819 */ /* 0x000fc8000001140c */
[----:B------:R-:W-:-:S05]  /*3b80*/  LEA.HI.SX32 R13, R58, R13, 0x1c ;  /* 0x0000000d3a0d7211 */ /* 0x000fca00078fe2ff */
[----:B------:R-:W-:-:S05]  /*3b90*/  IMAD.SHL.U32 R83, R13, 0x10, RZ ;  /* 0x000000100d537824 */ /* 0x000fca00078e00ff */
[----:B--2---:R-:W-:-:S04]  /*3ba0*/  LOP3.LUT R13, R25, 0x30, R83, 0xf8, !PT ;  /* 0x00000030190d7812 */ /* 0x004fc800078ef853 */
[----:B------:R-:W-:-:S05]  /*3bb0*/  LOP3.LUT R13, R13, R60, RZ, 0x3c, !PT ;  /* 0x0000003c0d0d7212 */ /* 0x000fca00078e3cff */
[----:B---3--:R-:W-:Y:S02]  /*3bc0*/  IMAD.IADD R12, R24, 0x1, R13 ;  /* 0x00000001180c7824 */ /* 0x008fe400078e020d */
[C---:B------:R-:W-:Y:S02]  /*3bd0*/  IMAD R13, R157.reuse, 0x2800, R70 ;  /* 0x000028009d0d7824 */ /* 0x040fe400078e0246 */
[----:B------:R-:W-:Y:S02]  /*3be0*/  IMAD R15, R157, 0x2800, R12 ;  /* 0x000028009d0f7824 */ /* 0x000fe400078e020c */
[C---:B------:R-:W-:Y:S02]  /*3bf0*/  IMAD.IADD R13, R18.reuse, 0x1, R13 ;  /* 0x00000001120d7824 */ /* 0x040fe400078e020d */
[----:B------:R-:W-:-:S04]  /*3c00*/  IMAD.IADD R24, R18, 0x1, R15 ;  /* 0x0000000112187824 */ /* 0x000fc800078e020f */
[----:B------:R-:W1:Y:S04]  /*3c10*/  LDS.128 R12, [R13+0xe000] ;  /* 0x00e000000d0c7984 */ /* 0x000e680000000c00 */
        /* <DEDUP_REMOVED lines=28> */
[----:B-1----:R-:W-:Y:S01]  /*3de0*/  F2FP.F16.E4M3.UNPACK_B R10, R12.H1 ;  /* 0x0000000cff0a723e */ /* 0x002fe200030006ff */
[----:B------:R-:W-:Y:S01]  /*3df0*/  HADD2.F32 R5, -RZ, R88.H0_H0 ;  /* 0x20000058ff057230 */ /* 0x000fe20000004100 */
[----:B------:R-:W-:Y:S01]  /*3e00*/  LOP3.LUT R89, R8, 0xff00, R9, 0xf8, !PT ;  /* 0x0000ff0008597812 */ /* 0x000fe200078ef809 */
[----:B------:R-:W-:Y:S01]  /*3e10*/  HADD2.F32 R9, -RZ, R11.H0_H0 ;  /* 0x2000000bff097230 */ /* 0x000fe20000004100 */
[----:B------:R-:W-:Y:S01]  /*3e20*/  F2FP.F16.E4M3.UNPACK_B R86, R84.H1 ;  /* 0x00000054ff56723e */ /* 0x000fe200030006ff */
[--C-:B------:R-:W-:Y:S01]  /*3e30*/  HADD2.F32 R8, -RZ, R10.reuse.H0_H0 ;  /* 0x2000000aff087230 */ /* 0x100fe20000004100 */
[----:B------:R-:W-:Y:S01]  /*3e40*/  LOP3.LUT R4, R7, 0xff0000, R4, 0xf8, !PT ;  /* 0x00ff000007047812 */ /* 0x000fe200078ef804 */
[----:B------:R-:W-:-:S02]  /*3e50*/  HADD2.F32 R10, -RZ, R10.H1_H1 ;  /* 0x3000000aff0a7230 */ /* 0x000fc40000004100 */
[-C--:B------:R-:W-:Y:S01]  /*3e60*/  FMUL.FTZ R93, R9, R5.reuse ;  /* 0x00000005095d7220 */ /* 0x080fe20000410000 */
[--C-:B------:R-:W-:Y:S02]  /*3e70*/  HADD2.F32 R87, -RZ, R86.reuse.H0_H0 ;  /* 0x20000056ff577230 */ /* 0x100fe40000004100 */
[C---:B------:R-:W-:Y:S01]  /*3e80*/  FMUL.FTZ R94, R8.reuse, R5 ;  /* 0x00000005085e7220 */ /* 0x040fe20000410000 */
[----:B------:R-:W-:Y:S01]  /*3e90*/  LOP3.LUT R7, R89, 0xff0000, R90, 0xf8, !PT ;  /* 0x00ff000059077812 */ /* 0x000fe200078ef85a */
[----:B------:R-:W-:Y:S01]  /*3ea0*/  HADD2.F32 R89, -RZ, R86.H1_H1 ;  /* 0x30000056ff597230 */ /* 0x000fe20000004100 */
[----:B------:R-:W-:Y:S01]  /*3eb0*/  F2FP.F16.E4M3.UNPACK_B R90, R85 ;  /* 0x00000055ff5a723e */ /* 0x000fe200020006ff */
[-C--:B------:R-:W-:Y:S01]  /*3ec0*/  FFMA.FTZ R8, R8, R87.reuse, -R93 ;  /* 0x0000005708087223 */ /* 0x080fe2000001085d */
[----:B------:R-:W-:Y:S01]  /*3ed0*/  FFMA.FTZ R9, R9, R87, R94 ;  /* 0x0000005709097223 */ /* 0x000fe2000001005e */
[----:B------:R-:W-:Y:S01]  /*3ee0*/  F2FP.F16.E4M3.UNPACK_B R87, R84 ;  /* 0x00000054ff57723e */ /* 0x000fe200020006ff */
[----:B------:R-:W-:Y:S01]  /*3ef0*/  HADD2.F32 R93, -RZ, R88.H1_H1 ;  /* 0x30000058ff5d7230 */ /* 0x000fe20000004100 */
[----:B------:R-:W-:Y:S01]  /*3f00*/  F2FP.F16.E4M3.UNPACK_B R84, R12 ;  /* 0x0000000cff54723e */ /* 0x000fe200020006ff */
[----:B------:R-:W-:Y:S01]  /*3f10*/  HADD2.F32 R86, -RZ, R11.H1_H1 ;  /* 0x3000000bff567230 */ /* 0x000fe20000004100 */
[----:B------:R-:W-:Y:S01]  /*3f20*/  LOP3.LUT R5, R91, 0xff0000, R92, 0xf8, !PT ;  /* 0x00ff00005b057812 */ /* 0x000fe200078ef85c */
[----:B------:R-:W-:Y:S01]  /*3f30*/  HADD2.F32 R91, -RZ, R90.H0_H0 ;  /* 0x2000005aff5b7230 */ /* 0x000fe20000004100 */
[----:B------:R-:W-:Y:S01]  /*3f40*/  F2FP.F16.E4M3.UNPACK_B R24, R24 ;  /* 0x00000018ff18723e */ /* 0x000fe200020006ff */
[----:B------:R-:W-:-:S02]  /*3f50*/  HADD2.F32 R12, -RZ, R84.H0_H0 ;  /* 0x20000054ff0c7230 */ /* 0x000fc40000004100 */
[-C--:B------:R-:W-:Y:S01]  /*3f60*/  FMUL.FTZ R11, R86, R93.reuse ;  /* 0x0000005d560b7220 */ /* 0x080fe20000410000 */
[C---:B------:R-:W-:Y:S01]  /*3f70*/  FMUL.FTZ R93, R10.reuse, R93 ;  /* 0x0000005d0a5d7220 */ /* 0x040fe20000410000 */
[----:B------:R-:W-:Y:S02]  /*3f80*/  HADD2.F32 R88, -RZ, R87.H0_H0 ;  /* 0x20000057ff587230 */ /* 0x000fe40000004100 */
[----:B------:R-:W-:Y:S02]  /*3f90*/  HADD2.F32 R85, -RZ, R24.H0_H0 ;  /* 0x20000018ff557230 */ /* 0x000fe40000004100 */
[-C--:B------:R-:W-:Y:S01]  /*3fa0*/  FFMA.FTZ R11, R10, R89.reuse, -R11 ;  /* 0x000000590a0b7223 */ /* 0x080fe2000001080b */
[----:B------:R-:W-:Y:S01]  /*3fb0*/  FFMA.FTZ R10, R86, R89, R93 ;  /* 0x00000059560a7223 */ /* 0x000fe2000001005d */
[-C--:B------:R-:W-:Y:S01]  /*3fc0*/  FMUL.FTZ R92, R12, R91.reuse ;  /* 0x0000005b0c5c7220 */ /* 0x080fe20000410000 */
[----:B------:R-:W-:Y:S02]  /*3fd0*/  HADD2.F32 R89, -RZ, R90.H1_H1 ;  /* 0x3000005aff597230 */ /* 0x000fe40000004100 */
[----:B------:R-:W-:Y:S01]  /*3fe0*/  FMUL.FTZ R93, R85, R91 ;  /* 0x0000005b555d7220 */ /* 0x000fe20000410000 */
[----:B------:R-:W-:-:S02]  /*3ff0*/  HADD2.F32 R86, -RZ, R24.H1_H1 ;  /* 0x30000018ff567230 */ /* 0x000fc40000004100 */
[----:B------:R-:W-:Y:S01]  /*4000*/  FFMA.FTZ R24, R85, R88, R92 ;  /* 0x0000005855187223 */ /* 0x000fe2000001005c */
[----:B------:R-:W-:Y:S01]  /*4010*/  HADD2.F32 R84, -RZ, R84.H1_H1 ;  /* 0x30000054ff547230 */ /* 0x000fe20000004100 */
[----:B------:R-:W-:Y:S01]  /*4020*/  F2FP.F16.E4M3.UNPACK_B R90, R80.H1 ;  /* 0x00000050ff5a723e */ /* 0x000fe200030006ff */
[----:B------:R-:W-:Y:S02]  /*4030*/  HADD2.F32 R85, -RZ, R87.H1_H1 ;  /* 0x30000057ff557230 */ /* 0x000fe40000004100 */
[-C--:B------:R-:W-:Y:S01]  /*4040*/  FMUL.FTZ R91, R86, R89.reuse ;  /* 0x00000059565b7220 */ /* 0x080fe20000410000 */
[----:B------:R-:W-:Y:S01]  /*4050*/  F2FP.F16.E4M3.UNPACK_B R87, R26.H1 ;  /* 0x0000001aff57723e */ /* 0x000fe200030006ff */
[----:B------:R-:W-:Y:S01]  /*4060*/  FFMA.FTZ R12, R12, R88, -R93 ;  /* 0x000000580c0c7223 */ /* 0x000fe2000001085d */
[C---:B------:R-:W-:Y:S01]  /*4070*/  FMUL.FTZ R95, R84.reuse, R89 ;  /* 0x00000059545f7220 */ /* 0x040fe20000410000 */
[----:B------:R-:W-:Y:S01]  /*4080*/  FFMA.FTZ R93, R84, R85, -R91 ;  /* 0x00000055545d7223 */ /* 0x000fe2000001085b */
[----:B------:R-:W-:Y:S01]  /*4090*/  F2FP.F16.E4M3.UNPACK_B R89, R78.H1 ;  /* 0x0000004eff59723e */ /* 0x000fe200030006ff */
[----:B------:R-:W-:Y:S01]  /*40a0*/  HADD2.F32 R91, -RZ, R90.H0_H0 ;  /* 0x2000005aff5b7230 */ /* 0x000fe20000004100 */
[----:B------:R-:W-:Y:S01]  /*40b0*/  F2FP.F16.E4M3.UNPACK_B R84, R14.H1 ;  /* 0x0000000eff54723e */ /* 0x000fe200030006ff */
[----:B------:R-:W-:-:S02]  /*40c0*/  HADD2.F32 R88, -RZ, R87.H0_H0 ;  /* 0x20000057ff587230 */ /* 0x000fc40000004100 */
[----:B------:R-:W-:Y:S01]  /*40d0*/  FFMA.FTZ R95, R86, R85, R95 ;  /* 0x00000055565f7223 */ /* 0x000fe2000001005f */
[----:B------:R-:W-:Y:S01]  /*40e0*/  HADD2.F32 R86, -RZ, R89.H0_H0 ;  /* 0x20000059ff567230 */ /* 0x000fe20000004100 */
[----:B------:R-:W-:Y:S01]  /*40f0*/  F2FP.F16.E4M3.UNPACK_B R14, R14 ;  /* 0x0000000eff0e723e */ /* 0x000fe200020006ff */
[----:B------:R-:W-:Y:S02]  /*4100*/  HADD2.F32 R85, -RZ, R84.H0_H0 ;  /* 0x20000054ff557230 */ /* 0x000fe40000004100 */
[----:B------:R-:W-:Y:S01]  /*4110*/  FMUL.FTZ R92, R88, R91 ;  /* 0x0000005b585c7220 */ /* 0x000fe20000410000 */
[----:B------:R-:W-:Y:S01]  /*4120*/  HADD2.F32 R90, -RZ, R90.H1_H1 ;  /* 0x3000005aff5a7230 */ /* 0x000fe20000004100 */
[----:B------:R-:W-:Y:S01]  /*4130*/  F2FP.SATFINITE.E4M3.F32.PACK_AB_MERGE_C R9, R10, R9, RZ ;  /* 0x000000090a09723e */ /* 0x000fe200048070ff */
[----:B------:R-:W-:Y:S02]  /*4140*/  HADD2.F32 R87, -RZ, R87.H1_H1 ;  /* 0x30000057ff577230 */ /* 0x000fe40000004100 */
[----:B------:R-:W-:Y:S01]  /*4150*/  FMUL.FTZ R91, R85, R91 ;  /* 0x0000005b555b7220 */ /* 0x000fe20000410000 */
[----:B------:R-:W-:-:S02]  /*4160*/  HADD2.F32 R84, -RZ, R84.H1_H1 ;  /* 0x30000054ff547230 */ /* 0x000fc40000004100 */
[----:B------:R-:W-:Y:S01]  /*4170*/  FFMA.FTZ R92, R85, R86, -R92 ;  /* 0x00000056555c7223 */ /* 0x000fe2000001085c */
[----:B------:R-:W-:Y:S02]  /*4180*/  HADD2.F32 R89, -RZ, R89.H1_H1 ;  /* 0x30000059ff597230 */ /* 0x000fe40000004100 */
[C---:B------:R-:W-:Y:S01]  /*4190*/  FMUL.FTZ R97, R87.reuse, R90 ;  /* 0x0000005a57617220 */ /* 0x040fe20000410000 */
[----:B------:R-:W-:Y:S01]  /*41a0*/  F2FP.F16.E4M3.UNPACK_B R85, R80 ;  /* 0x00000050ff55723e */ /* 0x000fe200020006ff */
[C---:B------:R-:W-:Y:S01]  /*41b0*/  FMUL.FTZ R90, R84.reuse, R90 ;  /* 0x0000005a545a7220 */ /* 0x040fe20000410000 */
[----:B------:R-:W-:Y:S01]  /*41c0*/  F2FP.F16.E4M3.UNPACK_B R80, R26 ;  /* 0x0000001aff50723e */ /* 0x000fe200020006ff */
[-C--:B------:R-:W-:Y:S01]  /*41d0*/  FFMA.FTZ R101, R84, R89.reuse, -R97 ;  /* 0x0000005954657223 */ /* 0x080fe20000010861 */
[----:B------:R-:W-:Y:S01]  /*41e0*/  F2FP.F16.E4M3.UNPACK_B R84, R78 ;  /* 0x0000004eff54723e */ /* 0x000fe200020006ff */
[----:B------:R-:W-:Y:S01]  /*41f0*/  FFMA.FTZ R86, R88, R86, R91 ;  /* 0x0000005658567223 */ /* 0x000fe2000001005b */
        /* <DEDUP_REMOVED lines=20> */
[-C--:B------:R-:W-:Y:S01]  /*4340*/  FFMA.FTZ R14, R14, R87.reuse, -R99 ;  /* 0x000000570e0e7223 */ /* 0x080fe20000010863 */
        /* <DEDUP_REMOVED lines=18> */
[----:B------:R-:W-:Y:S01]  /*4470*/  F2FP.SATFINITE.E4M3.F32.PACK_AB_MERGE_C R86, R103, R86, RZ ;  /* 0x000000566756723e */ /* 0x000fe200048070ff */
[C---:B------:R-:W-:Y:S01]  /*4480*/  FMUL.FTZ R85, R11.reuse, R84 ;  /* 0x000000540b557220 */ /* 0x040fe20000410000 */
[----:B------:R-:W-:Y:S01]  /*4490*/  F2FP.F16.E4M3.UNPACK_B R84, R7.H1 ;  /* 0x00000007ff54723e */ /* 0x000fe200030006ff */
[-C--:B------:R-:W-:Y:S01]  /*44a0*/  FFMA.FTZ R11, R11, R80.reuse, -R78 ;  /* 0x000000500b0b7223 */ /* 0x080fe2000001084e */
[----:B------:R-:W-:Y:S02]  /*44b0*/  HADD2.F32 R78, -RZ, R25.H0_H0 ;  /* 0x20000019ff4e7230 */ /* 0x000fe40000004100 */
[----:B------:R-:W-:Y:S01]  /*44c0*/  FFMA.FTZ R10, R10, R80, R85 ;  /* 0x000000500a0a7223 */ /* 0x000fe20000010055 */
[----:B------:R-:W-:Y:S01]  /*44d0*/  F2FP.F16.E4M3.UNPACK_B R6, R6.H1 ;  /* 0x00000006ff06723e */ /* 0x000fe200030006ff */
[----:B------:R-:W-:Y:S01]  /*44e0*/  HADD2.F32 R85, -RZ, R84.H0_H0 ;  /* 0x20000054ff557230 */ /* 0x000fe20000004100 */
[----:B------:R-:W-:Y:S01]  /*44f0*/  F2FP.SATFINITE.E4M3.F32.PACK_AB_MERGE_C R26, R91, R26, R86 ;  /* 0x0000001a5b1a723e */ /* 0x000fe20004807056 */
[----:B------:R-:W-:Y:S01]  /*4500*/  HADD2.F32 R7, -RZ, R13.H0_H0 ;  /* 0x2000000dff077230 */ /* 0x000fe20000004100 */
[----:B------:R-:W-:Y:S01]  /*4510*/  F2FP.SATFINITE.E4M3.F32.PACK_AB_MERGE_C R92, R101, R92, RZ ;  /* 0x0000005c655c723e */ /* 0x000fe200048070ff */
[----:B------:R-:W-:-:S02]  /*4520*/  HADD2.F32 R25, -RZ, R25.H1_H1 ;  /* 0x30000019ff197230 */ /* 0x000fc40000004100 */
[-C--:B------:R-:W-:Y:S01]  /*4530*/  FMUL.FTZ R88, R78, R85.reuse ;  /* 0x000000554e587220 */ /* 0x080fe20000410000 */
[----:B------:R-:W-:Y:S02]  /*4540*/  HADD2.F32 R86, -RZ, R84.H1_H1 ;  /* 0x30000054ff567230 */ /* 0x000fe40000004100 */
[----:B------:R-:W-:Y:S01]  /*4550*/  FMUL.FTZ R85, R7, R85 ;  /* 0x0000005507557220 */ /* 0x000fe20000410000 */
[----:B------:R-:W-:Y:S01]  /*4560*/  HADD2.F32 R13, -RZ, R13.H1_H1 ;  /* 0x3000000dff0d7230 */ /* 0x000fe20000004100 */
[----:B------:R-:W-:Y:S01]  /*4570*/  F2FP.F16.E4M3.UNPACK_B R87, R5.H1 ;  /* 0x00000005ff57723e */ /* 0x000fe200030006ff */
[--C-:B------:R-:W-:Y:S01]  /*4580*/  HADD2.F32 R80, -RZ, R6.reuse.H0_H0 ;  /* 0x20000006ff507230 */ /* 0x100fe20000004100 */
[----:B------:R-:W-:Y:S01]  /*4590*/  F2FP.SATFINITE.E4M3.F32.PACK_AB_MERGE_C R14, R14, R97, R92 ;  /* 0x000000610e0e723e */ /* 0x000fe2000480705c */
[----:B------:R-:W-:Y:S02]  /*45a0*/  HADD2.F32 R84, -RZ, R6.H1_H1 ;  /* 0x30000006ff547230 */ /* 0x000fe40000004100 */
[-C--:B------:R-:W-:Y:S01]  /*45b0*/  FMUL.FTZ R6, R25, R86.reuse ;  /* 0x0000005619067220 */ /* 0x080fe20000410000 */
[C---:B------:R-:W-:Y:S01]  /*45c0*/  FMUL.FTZ R86, R13.reuse, R86 ;  /* 0x000000560d567220 */ /* 0x040fe20000410000 */
[----:B------:R-:W-:Y:S01]  /*45d0*/  FFMA.FTZ R91, R78, R80, R85 ;  /* 0x000000504e5b7223 */ /* 0x000fe20000010055 */
[----:B------:R-:W-:Y:S01]  /*45e0*/  F2FP.F16.E4M3.UNPACK_B R78, R27 ;  /* 0x0000001bff4e723e */ /* 0x000fe200020006ff */
[-C--:B------:R-:W-:Y:S01]  /*45f0*/  FFMA.FTZ R93, R13, R84.reuse, -R6 ;  /* 0x000000540d5d7223 */ /* 0x080fe20000010806 */
[----:B------:R-:W-:Y:S01]  /*4600*/  F2FP.F16.E4M3.UNPACK_B R6, R15 ;  /* 0x0000000fff06723e */ /* 0x000fe200020006ff */
[----:B------:R-:W-:Y:S01]  /*4610*/  FFMA.FTZ R92, R25, R84, R86 ;  /* 0x00000054195c7223 */ /* 0x000fe20000010056 */
[----:B------:R-:W-:Y:S01]  /*4620*/  F2FP.F16.E4M3.UNPACK_B R27, R27.H1 ;  /* 0x0000001bff1b723e */ /* 0x000fe200030006ff */
[----:B------:R-:W-:Y:S01]  /*4630*/  FFMA.FTZ R90, R7, R80, -R88 ;  /* 0x00000050075a7223 */ /* 0x000fe20000010858 */
[----:B------:R-:W-:Y:S01]  /*4640*/  F2FP.F16.E4M3.UNPACK_B R15, R15.H1 ;  /* 0x0000000fff0f723e */ /* 0x000fe200030006ff */
[----:B------:R-:W-:Y:S01]  /*4650*/  HADD2.F32 R89, -RZ, R87.H0_H0 ;  /* 0x20000057ff597230 */ /* 0x000fe20000004100 */
[----:B------:R-:W-:Y:S01]  /*4660*/  F2FP.F16.E4M3.UNPACK_B R86, R5 ;  /* 0x00000005ff56723e */ /* 0x000fe200020006ff */
[----:B------:R-:W-:Y:S01]  /*4670*/  HADD2.F32 R25, -RZ, R78.H0_H0 ;  /* 0x2000004eff197230 */ /* 0x000fe20000004100 */
[-C--:B------:R-:W-:Y:S01]  /*4680*/  F2FP.F16.E4M3.UNPACK_B R5, R4.reuse ;  /* 0x00000004ff05723e */ /* 0x080fe200020006ff */
[----:B------:R-:W-:Y:S01]  /*4690*/  HADD2.F32 R13, -RZ, R15.H0_H0 ;  /* 0x2000000fff0d7230 */ /* 0x000fe20000004100 */
[----:B------:R-:W-:Y:S01]  /*46a0*/  F2FP.F16.E4M3.UNPACK_B R80, R4.H1 ;  /* 0x00000004ff50723e */ /* 0x000fe200030006ff */
[----:B------:R-:W-:Y:S01]  /*46b0*/  HADD2.F32 R4, -RZ, R27.H0_H0 ;  /* 0x2000001bff047230 */ /* 0x000fe20000004100 */
[----:B------:R-:W-:Y:S01]  /*46c0*/  F2FP.SATFINITE.E4M3.F32.PACK_AB_MERGE_C R90, R93, R90, RZ ;  /* 0x0000005a5d5a723e */ /* 0x000fe200048070ff */
[----:B------:R-:W-:Y:S01]  /*46d0*/  HADD2.F32 R88, -RZ, R86.H0_H0 ;  /* 0x20000056ff587230 */ /* 0x000fe20000004100 */
[----:B------:R-:W-:Y:S01]  /*46e0*/  F2FP.SATFINITE.E4M3.F32.PACK_AB_MERGE_C R91, R92, R91, RZ ;  /* 0x0000005b5c5b723e */ /* 0x000fe200048070ff */
[----:B------:R-:W-:-:S02]  /*46f0*/  HADD2.F32 R85, -RZ, R80.H0_H0 ;  /* 0x20000050ff557230 */ /* 0x000fc40000004100 */
[CC--:B------:R-:W-:Y:S01]  /*4700*/  FMUL.FTZ R96, R4.reuse, R89.reuse ;  /* 0x0000005904607220 */ /* 0x0c0fe20000410000 */
[----:B------:R-:W-:Y:S02]  /*4710*/  HADD2.F32 R7, -RZ, R6.H0_H0 ;  /* 0x20000006ff077230 */ /* 0x000fe40000004100 */
[----:B------:R-:W-:Y:S01]  /*4720*/  FMUL.FTZ R89, R13, R89 ;  /* 0x000000590d597220 */ /* 0x000fe20000410000 */
[----:B------:R-:W-:Y:S02]  /*4730*/  HADD2.F32 R84, -RZ, R5.H0_H0 ;  /* 0x20000005ff547230 */ /* 0x000fe40000004100 */
[-C--:B------:R-:W-:Y:S01]  /*4740*/  FMUL.FTZ R94, R25, R88.reuse ;  /* 0x00000058195e7220 */ /* 0x080fe20000410000 */
[----:B------:R-:W-:Y:S02]  /*4750*/  HADD2.F32 R27, -RZ, R27.H1_H1 ;  /* 0x3000001bff1b7230 */ /* 0x000fe40000004100 */
[----:B------:R-:W-:Y:S01]  /*4760*/  FFMA.FTZ R89, R4, R85, R89 ;  /* 0x0000005504597223 */ /* 0x000fe20000010059 */
[----:B------:R-:W-:Y:S01]  /*4770*/  FMUL.FTZ R88, R7, R88 ;  /* 0x0000005807587220 */ /* 0x000fe20000410000 */
[----:B------:R-:W-:-:S02]  /*4780*/  HADD2.F32 R4, -RZ, R87.H1_H1 ;  /* 0x30000057ff047230 */ /* 0x000fc40000004100 */
[-C--:B------:R-:W-:Y:S01]  /*4790*/  FFMA.FTZ R94, R7, R84.reuse, -R94 ;  /* 0x00000054075e7223 */ /* 0x080fe2000001085e */
[----:B------:R-:W-:Y:S02]  /*47a0*/  HADD2.F32 R15, -RZ, R15.H1_H1 ;  /* 0x3000000fff0f7230 */ /* 0x000fe40000004100 */
[----:B------:R-:W-:Y:S01]  /*47b0*/  FFMA.FTZ R88, R25, R84, R88 ;  /* 0x0000005419587223 */ /* 0x000fe20000010058 */
[----:B------:R-:W-:Y:S02]  /*47c0*/  HADD2.F32 R78, -RZ, R78.H1_H1 ;  /* 0x3000004eff4e7230 */ /* 0x000fe40000004100 */
[-C--:B------:R-:W-:Y:S01]  /*47d0*/  FMUL.FTZ R84, R27, R4.reuse ;  /* 0x000000041b547220 */ /* 0x080fe20000410000 */
[----:B------:R-:W-:Y:S02]  /*47e0*/  HADD2.F32 R7, -RZ, R86.H1_H1 ;  /* 0x30000056ff077230 */ /* 0x000fe40000004100 */
[----:B------:R-:W-:Y:S01]  /*47f0*/  FMUL.FTZ R4, R15, R4 ;  /* 0x000000040f047220 */ /* 0x000fe20000410000 */
[----:B------:R-:W-:-:S02]  /*4800*/  HADD2.F32 R80, -RZ, R80.H1_H1 ;  /* 0x30000050ff507230 */ /* 0x000fc40000004100 */
[----:B------:R-:W-:Y:S01]  /*4810*/  FFMA.FTZ R96, R13, R85, -R96 ;  /* 0x000000550d607223 */ /* 0x000fe20000010860 */
[----:B------:R-:W-:Y:S02]  /*4820*/  HADD2.F32 R6, -RZ, R6.H1_H1 ;  /* 0x30000006ff067230 */ /* 0x000fe40000004100 */
[-C--:B------:R-:W-:Y:S01]  /*4830*/  FMUL.FTZ R13, R78, R7.reuse ;  /* 0x000000074e0d7220 */ /* 0x080fe20000410000 */
[----:B------:R-:W-:Y:S02]  /*4840*/  HADD2.F32 R5, -RZ, R5.H1_H1 ;  /* 0x30000005ff057230 */ /* 0x000fe40000004100 */
[-C--:B------:R-:W-:Y:S01]  /*4850*/  FFMA.FTZ R15, R15, R80.reuse, -R84 ;  /* 0x000000500f0f7223 */ /* 0x080fe20000010854 */
[----:B------:R-:W-:Y:S01]  /*4860*/  FFMA.FTZ R4, R27, R80, R4 ;  /* 0x000000501b047223 */ /* 0x000fe20000010004 */
[C---:B------:R-:W-:Y:S01]  /*4870*/  FMUL.FTZ R7, R6.reuse, R7 ;  /* 0x0000000706077220 */ /* 0x040fe20000410000 */
[----:B------:R-:W-:Y:S01]  /*4880*/  F2FP.SATFINITE.E4M3.F32.PACK_AB_MERGE_C R11, R11, R8, R90 ;  /* 0x000000080b0b723e */ /* 0x000fe2000480705a */
[-C--:B------:R-:W-:Y:S01]  /*4890*/  FFMA.FTZ R13, R6, R5.reuse, -R13 ;  /* 0x00000005060d7223 */ /* 0x080fe2000001080d */
[----:B------:R-:W-:Y:S01]  /*48a0*/  F2FP.SATFINITE.E4M3.F32.PACK_AB_MERGE_C R15, R15, R96, RZ ;  /* 0x000000600f0f723e */ /* 0x000fe200048070ff */
[----:B------:R-:W-:Y:S01]  /*48b0*/  FFMA.FTZ R7, R78, R5, R7 ;  /* 0x000000054e077223 */ /* 0x000fe20000010007 */
[----:B------:R-:W-:-:S02]  /*48c0*/  F2FP.SATFINITE.E4M3.F32.PACK_AB_MERGE_C R4, R4, R89, RZ ;  /* 0x000000590404723e */ /* 0x000fc400048070ff */
[----:B------:R-:W-:Y:S01]  /*48d0*/  F2FP.SATFINITE.E4M3.F32.PACK_AB_MERGE_C R15, R13, R94, R15 ;  /* 0x0000005e0d0f723e */ /* 0x000fe2000480700f */
[----:B------:R-:W-:Y:S01]  /*48e0*/  IMAD.MOV.U32 R13, RZ, RZ, R11 ;  /* 0x000000ffff0d7224 */ /* 0x000fe200078e000b */
[----:B------:R-:W-:Y:S02]  /*48f0*/  F2FP.SATFINITE.E4M3.F32.PACK_AB_MERGE_C R25, R10, R9, R91 ;  /* 0x000000090a19723e */ /* 0x000fe4000480705b */
[----:B------:R-:W-:-:S07]  /*4900*/  F2FP.SATFINITE.E4M3.F32.PACK_AB_MERGE_C R27, R7, R88, R4 ;  /* 0x00000058071b723e */ /* 0x000fce0004807004 */
.L_x_1095:
[----:B------:R-:W-:Y:S05]  /*4910*/  BSYNC B1 ;  /* 0x0000000000017941 */ /* 0x000fea0003800000 */
.L_x_1094:
[----:B-1----:R3:W-:Y:S01]  /*4920*/  STG.E.128 desc[UR40][R54.64], R12 ;  /* 0x0000000c36007986 */ /* 0x0027e2000c101d28 */
        /* <DEDUP_REMOVED lines=9> */
.L_x_1077:
[----:B------:R-:W2:Y:S02]  /*49c0*/  LDL R4, [R1+0x10] ;  /* 0x0000100001047983 */ /* 0x000ea40000100800 */
[----:B--2---:R-:W-:-:S13]  /*49d0*/  ISETP.NE.AND P0, PT, R4, 0x3, PT ;  /* 0x000000030400780c */ /* 0x004fda0003f05270 */
[----:B------:R-:W-:Y:S05]  /*49e0*/  @!P0 BRA `(.L_x_1096) ;  /* 0x0000000000048947 */ /* 0x000fea0003800000 */
[----:B------:R-:W-:Y:S01]  /*49f0*/  BPT.TRAP 0x1 ;  /* 0x000000040000795c */ /* 0x000fe20000300000 */
.L_x_1096:
[----:B------:R-:W2:Y:S01]  /*4a00*/  LDL R4, [R1+0x1c] ;  /* 0x00001c0001047983 */ /* 0x000ea20000100800 */
[----:B------:R-:W-:Y:S01]  /*4a10*/  IMAD R74, R157, 0x8, R18 ;  /* 0x000000089d4a7824 */ /* 0x000fe200078e0212 */
[----:B------:R-:W-:Y:S01]  /*4a20*/  BSSY B1, `(.L_x_1097) ;  /* 0x0000006000017945 */ /* 0x000fe20003800000 */
[----:B--2---:R-:W-:Y:S01]  /*4a30*/  SHF.L.U32 R77, R4, 0x1f, RZ ;  /* 0x0000001f044d7819 */ /* 0x004fe200000006ff */
[----:B------:R-:W-:-:S03]  /*4a40*/  IMAD R4, R51, -0xa0, R50 ;  /* 0xffffff6033047824 */ /* 0x000fc600078e0232 */
[----:B------:R-:W0:Y:S02]  /*4a50*/  SYNCS.PHASECHK.TRANS64.TRYWAIT P1, [R74+URZ+0x13290], R77 ;  /* 0x0132904d4a0075a7 */ /* 0x000e24000802017f */
[----:B------:R-:W-:Y:S01]  /*4a60*/  VIMNMX R4, R4, 0xa0, PT ;  /* 0x000000a004047848 */ /* 0x000fe20003fe0100 */
[----:B0-----:R-:W-:Y:S06]  /*4a70*/  @!P1 BRA `(.L_x_1098) ;  /* 0x000001ac00f09947 */ /* 0x001fec0003800000 */
.L_x_1390:
[----:B------:R-:W-:Y:S05]  /*4a80*/  BSYNC B1 ;  /* 0x0000000000017941 */ /* 0x000fea0003800000 */
.L_x_1097:
[----:B------:R-:W1:Y:S02]  /*4a90*/  S2R R5, SR_TID.X ;  /* 0x0000000000057919 */ /* 0x000e640000002100 */
[C---:B-1----:R-:W-:Y:S02]  /*4aa0*/  VIADD R6, R5.reuse, 0xffffff80 ;  /* 0xffffff8005067836 */ /* 0x042fe40000000000 */
[----:B------:R-:W-:-:S05]  /*4ab0*/  VIADD R5, R5, 0xffffff80 ;  /* 0xffffff8005057836 */ /* 0x000fca0000000000 */
[----:B------:R-:W-:-:S04]  /*4ac0*/  LEA.HI R5, R5, R6, RZ, 0x1 ;  /* 0x0000000605057211 */ /* 0x000fc800078f08ff */
[----:B------:R-:W-:-:S04]  /*4ad0*/  SHF.R.S32.HI R5, RZ, 0x1, R5 ;  /* 0x00000001ff057819 */ /* 0x000fc80000011405 */
[----:B------:R-:W-:-:S13]  /*4ae0*/  ISETP.GE.AND P1, PT, R5, R4, PT ;  /* 0x000000040500720c */ /* 0x000fda0003f26270 */
[----:B------:R-:W-:Y:S05]  /*4af0*/  @P1 BRA `(.L_x_1084) ;  /* 0x0000000000101947 */ /* 0x000fea0003800000 */
[----:B------:R-:W1:Y:S04]  /*4b00*/  @!P3 LDS.128 R4, [R76+0xe000] ;  /* 0x00e000004c04b984 */ /* 0x000e680000000c00 */
[----:B------:R-:W2:Y:S04]  /*4b10*/  @!P2 LDS.128 R8, [R75+0xe000] ;  /* 0x00e000004b08a984 */ /* 0x000ea80000000c00 */
[----:B-1----:R1:W-:Y:S04]  /*4b20*/  @!P3 STG.E.128 desc[UR40][R12.64], R4 ;  /* 0x000000040c00b986 */ /* 0x0023e8000c101d28 */
[----:B--2---:R1:W-:Y:S02]  /*4b30*/  @!P2 STG.E.128 desc[UR40][R12.64+0x20], R8 ;  /* 0x000020080c00a986 */ /* 0x0043e4000c101d28 */
.L_x_1084:
[----:B------:R-:W-:Y:S05]  /*4b40*/  BSYNC B0 ;  /* 0x0000000000007941 */ /* 0x000fea0003800000 */
.L_x_1076:
[----:B-12---:R-:W1:Y:S01]  /*4b50*/  S2R R4, SR_TID.X ;  /* 0x0000000000047919 */ /* 0x006e620000002100 */
[----:B------:R-:W-:Y:S01]  /*4b60*/  @!PT LDS RZ, [RZ] ;  /* 0x00000000fffff984 */ /* 0x000fe20000000800 */
[----:B------:R-:W-:Y:S01]  /*4b70*/  @!PT LDS RZ, [RZ] ;  /* 0x00000000fffff984 */ /* 0x000fe20000000800 */
[----:B------:R-:W-:Y:S01]  /*4b80*/  @!PT LDS RZ, [RZ] ;  /* 0x00000000fffff984 */ /* 0x000fe20000000800 */
[----:B------:R-:W-:Y:S01]  /*4b90*/  @!PT LDS RZ, [RZ] ;  /* 0x00000000fffff984 */ /* 0x000fe20000000800 */
[----:B------:R2:W-:Y:S06]  /*4ba0*/  MEMBAR.ALL.CTA ;  /* 0x0000000000007992 */ /* 0x0005ec0000008000 */
[----:B--2---:R-:W2:Y:S01]  /*4bb0*/  FENCE.VIEW.ASYNC.S ;  /* 0x00000000000073c6 */ /* 0x004ea20000000000 */
[----:B------:R-:W-:Y:S05]  /*4bc0*/  WARPSYNC.ALL ;  /* 0x0000000000007948 */ /* 0x000fea0003800000 */
[----:B------:R-:W-:Y:S01]  /*4bd0*/  BSSY B0, `(.L_x_1099) ;  /* 0x0000009000007945 */ /* 0x000fe20003800000 */
[----:B-1----:R-:W-:Y:S01]  /*4be0*/  LOP3.LUT R4, R4, 0x7f, RZ, 0xc0, !PT ;  /* 0x0000007f04047812 */ /* 0x002fe200078ec0ff */
[----:B--2---:R1:W-:Y:S03]  /*4bf0*/  BAR.SYNC.DEFER_BLOCKING R61, 0x80 ;  /* 0x0002003d0000751d */ /* 0x0043e60000010000 */
[----:B------:R-:W-:-:S13]  /*4c00*/  ISETP.NE.AND P5, PT, R4, RZ, PT ;  /* 0x000000ff0400720c */ /* 0x000fda0003fa5270 */
[----:B------:R-:W-:-:S05]  /*4c10*/  @!P5 VIADD R4, R74, 0x132a0 ;  /* 0x000132a04a04d836 */ /* 0x000fca0000000000 */
[----:B------:R-:W-:-:S04]  /*4c20*/  @!P5 PRMT R4, RZ, 0x654, R4 ;  /* 0x00000654ff04d816 */ /* 0x000fc80000000004 */
[----:B------:R1:W-:Y:S01]  /*4c30*/  @!P5 SYNCS.ARRIVE.TRANS64.RED.A1T0 RZ, [R4+URZ], RZ ;  /* 0x000000ff04ffd9a7 */ /* 0x0003e2000810043f */
[----:B------:R-:W-:Y:S05]  /*4c40*/  @!P0 BRA `(.L_x_1100) ;  /* 0x0000000000048947 */ /* 0x000fea0003800000 */
[----:B------:R-:W-:Y:S01]  /*4c50*/  BPT.TRAP 0x1 ;  /* 0x000000040000795c */ /* 0x000fe20000300000 */
.L_x_1100:
[----:B------:R-:W-:Y:S05]  /*4c60*/  BSYNC B0 ;  /* 0x0000000000007941 */ /* 0x000fea0003800000 */
.L_x_1099:
[----:B------:R-:W2:Y:S01]  /*4c70*/  SYNCS.PHASECHK.TRANS64.TRYWAIT P0, [R74+URZ+0x132b0], R77 ;  /* 0x0132b04d4a0075a7 */ /* 0x000ea2000800017f */
[----:B------:R-:W-:Y:S04]  /*4c80*/  BSSY B0, `(.L_x_1101) ;  /* 0x0000002000007945 */ /* 0x000fe80003800000 */
[----:B--2---:R-:W-:Y:S05]  /*4c90*/  @!P0 BRA `(.L_x_1102) ;  /* 0x000001ac007c8947 */ /* 0x004fea0003800000 */
.L_x_1391:
[----:B------:R-:W-:Y:S05]  /*4ca0*/  BSYNC B0 ;  /* 0x0000000000007941 */ /* 0x000fea0003800000 */
.L_x_1101:
[----:B------:R-:W-:Y:S04]  /*4cb0*/  BSSY B0, `(.L_x_1103) ;  /* 0x0000013000007945 */ /* 0x000fe80003800000 */
[----:B------:R-:W-:Y:S05]  /*4cc0*/  @P1 BRA `(.L_x_1104) ;  /* 0x0000000000441947 */ /* 0x000fea0003800000 */
[----:B-1----:R-:W-:Y:S01]  /*4cd0*/  IMAD.WIDE R4, R51, 0xa0, R2 ;  /* 0x000000a033047825 */ /* 0x002fe200078e0202 */
        /* <DEDUP_REMOVED lines=8> */
[----:B---3--:R-:W-:-:S04]  /*4d60*/  IADD3 R12, P0, R6, UR6, RZ ;  /* 0x00000006060c7c10 */ /* 0x008fc8000ff1e0ff */
[----:B------:R-:W-:Y:S02]  /*4d70*/  IADD3.X R13, R7, UR7, R5, P0, !PT ;  /* 0x00000007070d7c10 */ /* 0x000fe400087fe405 */
[----:B------:R-:W-:-:S13]  /*4d80*/  ISETP.GE.AND P0, PT, R22, UR4, PT ;  /* 0x0000000416007c0c */ /* 0x000fda000bf06270 */
[----:B------:R-:W1:Y:S04]  /*4d90*/  @!P0 LDS.128 R4, [R76+0x6000] ;  /* 0x006000004c048984 */ /* 0x000e680000000c00 */
[----:B-1----:R-:W-:Y:S01]  /*4da0*/  @!P0 STG.E.128 desc[UR40][R12.64], R4 ;  /* 0x000000040c008986 */ /* 0x002fe2000c101d28 */
[----:B------:R-:W-:-:S13]  /*4db0*/  ISETP.GE.AND P0, PT, R82, UR4, PT ;  /* 0x0000000452007c0c */ /* 0x000fda000bf06270 */
[----:B------:R-:W1:Y:S04]  /*4dc0*/  @!P0 LDS.128 R8, [R75+0x6000] ;  /* 0x006000004b088984 */ /* 0x000e680000000c00 */
[----:B-1----:R1:W-:Y:S02]  /*4dd0*/  @!P0 STG.E.128 desc[UR40][R12.64+0x20], R8 ;  /* 0x000020080c008986 */ /* 0x0023e4000c101d28 */
.L_x_1104:
[----:B------:R-:W-:Y:S05]  /*4de0*/  BSYNC B0 ;  /* 0x0000000000007941 */ /* 0x000fea0003800000 */
.L_x_1103:
[----:B------:R-:W5:Y:S01]  /*4df0*/  LDL.LU R5, [R1+0x1c] ;  /* 0x00001c0001057983 */ /* 0x000f620000300800 */
[----:B------:R-:W-:Y:S01]  /*4e00*/  VIADD R157, R157, 0x1 ;  /* 0x000000019d9d7836 */ /* 0x000fe20000000000 */
[----:B------:R-:W-:Y:S01]  /*4e10*/  LOP3.LUT P6, RZ, R16, 0x2, RZ, 0xc0, !PT ;  /* 0x0000000210ff7812 */ /* 0x000fe200078cc0ff */
[----:B0-2---:R-:W-:Y:S01]  /*4e20*/  @!P5 VIADD R74, R74, 0x132c0 ;  /* 0x000132c04a4ad836 */ /* 0x005fe20000000000 */
[----:B------:R-:W-:Y:S01]  /*4e30*/  @!PT LDS RZ, [RZ] ;  /* 0x00000000fffff984 */ /* 0x000fe20000000800 */
[----:B------:R-:W-:Y:S01]  /*4e40*/  @!PT LDS RZ, [RZ] ;  /* 0x00000000fffff984 */ /* 0x000fe20000000800 */
[----:B------:R-:W-:Y:S01]  /*4e50*/  @!PT LDS RZ, [RZ] ;  /* 0x00000000fffff984 */ /* 0x000fe20000000800 */
[----:B------:R-:W-:Y:S01]  /*4e60*/  @!PT LDS RZ, [RZ] ;  /* 0x00000000fffff984 */ /* 0x000fe20000000800 */
[----:B------:R0:W-:Y:S06]  /*4e70*/  MEMBAR.ALL.CTA ;  /* 0x0000000000007992 */ /* 0x0001ec0000008000 */
[----:B0-----:R-:W0:Y:S02]  /*4e80*/  FENCE.VIEW.ASYNC.S ;  /* 0x00000000000073c6 */ /* 0x001e240000000000 */
[----:B0-----:R2:W-:Y:S01]  /*4e90*/  BAR.SYNC.DEFER_BLOCKING R61, 0x80 ;  /* 0x0002003d0000751d */ /* 0x0015e20000010000 */
[----:B------:R-:W-:-:S02]  /*4ea0*/  ISETP.NE.AND P1, PT, R157, 0x2, PT ;  /* 0x000000029d00780c */ /* 0x000fc40003f25270 */
[----:B------:R-:W-:Y:S02]  /*4eb0*/  @!P5 PRMT R74, RZ, 0x654, R74 ;  /* 0x00000654ff4ad816 */ /* 0x000fe4000000004a */
[----:B-1----:R-:W-:Y:S02]  /*4ec0*/  SEL R4, RZ, 0x1, P1 ;  /* 0x00000001ff047807 */ /* 0x002fe40000800000 */
[----:B------:R-:W-:Y:S02]  /*4ed0*/  PLOP3.LUT P0, PT, PT, PT, PT, 0x8, 0x0 ;  /* 0x000000000000781c */ /* 0x000fe40003f0e170 */
[----:B------:R-:W-:Y:S01]  /*4ee0*/  SEL R157, R157, RZ, P1 ;  /* 0x000000ff9d9d7207 */ /* 0x000fe20000800000 */
[----:B------:R2:W-:Y:S01]  /*4ef0*/  @!P5 SYNCS.ARRIVE.TRANS64.RED.A1T0 RZ, [R74+URZ], RZ ;  /* 0x000000ff4affd9a7 */ /* 0x0005e2000810043f */
[----:B-----5:R-:W-:-:S05]  /*4f00*/  LOP3.LUT R5, R5, R4, RZ, 0x3c, !PT ;  /* 0x0000000405057212 */ /* 0x020fca00078e3cff */
[----:B------:R2:W-:Y:S01]  /*4f10*/  STL [R1+0x1c], R5 ;  /* 0x00001c0501007387 */ /* 0x0005e20000100800 */
[----:B------:R-:W-:Y:S05]  /*4f20*/  @P6 BRA `(.L_x_1105) ;  /* 0xffffffd400306947 */ /* 0x000fea000383ffff */
.L_x_1071:
[----:B------:R-:W1:Y:S01]  /*4f30*/  LDC R0, c[0x0][0x428] ;  /* 0x00010a00ff007b82 */ /* 0x000e620000000800 */
[----:B------:R-:W-:Y:S04]  /*4f40*/  BSSY B0, `(.L_x_1106) ;  /* 0x0000004000007945 */ /* 0x000fe80003800000 */
[----:B------:R-:W-:Y:S05]  /*4f50*/  @P0 BRA `(.L_x_1107) ;  /* 0x0000000000080947 */ /* 0x000fea0003800000 */
[----:B------:R-:W0:Y:S02]  /*4f60*/  FENCE.VIEW.ASYNC.G ;  /* 0x00000000000073c6 */ /* 0x000e240000000100 */
[----:B0-----:R-:W-:Y:S06]  /*4f70*/  BAR.ARV 0xc, 0x200 ;  /* 0x0308000000007b1d */ /* 0x001fec0000002000 */
.L_x_1107:
[----:B------:R-:W-:Y:S05]  /*4f80*/  BSYNC B0 ;  /* 0x0000000000007941 */ /* 0x000fea0003800000 */
.L_x_1106:
[----:B------:R-:W3:Y:S01]  /*4f90*/  LDL R6, [R1+0x3c] ;  /* 0x00003c0001067983 */ /* 0x000ee20000100800 */
[----:B------:R-:W-:Y:S01]  /*4fa0*/  ULDC.64 UR4, c[0x0][0x990] ;  /* 0x0002640000047ab9 */ /* 0x000fe20000000a00 */
[----:B-1----:R-:W-:Y:S01]  /*4fb0*/  ISETP.NE.AND P2, PT, R0, 0x1, PT ;  /* 0x000000010000780c */ /* 0x002fe20003f45270 */
[----:B------:R-:W-:Y:S01]  /*4fc0*/  ULDC.64 UR6, c[0x0][0x998] ;  /* 0x0002660000067ab9 */ /* 0x000fe20000000a00 */
[----:B----4-:R-:W4:Y:S01]  /*4fd0*/  LDL.LU R27, [R1+0x38] ;  /* 0x00003800011b7983 */ /* 0x010f220000300800 */
[----:B------:R-:W-:Y:S02]  /*4fe0*/  ISETP.NE.U32.AND P0, PT, RZ, UR4, PT ;  /* 0x00000004ff007c0c */ /* 0x000fe4000bf05070 */
[----:B------:R-:W-:Y:S01]  /*4ff0*/  ISETP.NE.U32.AND P1, PT, RZ, UR6, PT ;  /* 0x00000006ff007c0c */ /* 0x000fe2000bf25070 */
[----:B------:R-:W4:Y:S01]  /*5000*/  LDL R26, [R1+0x30] ;  /* 0x00003000011a7983 */ /* 0x000f220000100800 */
[----:B------:R-:W-:Y:S02]  /*5010*/  ISETP.NE.AND.EX P0, PT, RZ, UR5, PT, P0 ;  /* 0x00000005ff007c0c */ /* 0x000fe4000bf05300 */
[----:B------:R-:W-:Y:S01]  /*5020*/  ISETP.NE.AND.EX P1, PT, RZ, UR7, PT, P1 ;  /* 0x00000007ff007c0c */ /* 0x000fe2000bf25310 */
[----:B------:R-:W4:Y:S03]  /*5030*/  LDL R25, [R1+0x44] ;  /* 0x0000440001197983 */ /* 0x000f260000100800 */
[----:B------:R-:W4:Y:S01]  /*5040*/  @P2 LDC R0, c[0x0][0x42c] ;  /* 0x00010b00ff002b82 */ /* 0x000f220000000800 */
[----:B------:R-:W4:Y:S07]  /*5050*/  LDL R24, [R1+0x34] ;  /* 0x0000340001187983 */ /* 0x000f2e0000100800 */
[----:B------:R-:W1:Y:S08]  /*5060*/  @P0 LDC.64 R10, c[0x0][0x9a8] ;  /* 0x00026a00ff0a0b82 */ /* 0x000e700000000a00 */
[----:B--2---:R-:W2:Y:S08]  /*5070*/  @P2 LDC R5, c[0x0][0x430] ;  /* 0x00010c00ff052b82 */ /* 0x004eb00000000800 */
[----:B0--3--:R-:W0:Y:S08]  /*5080*/  @P1 LDC.64 R12, c[0x0][0x9b8] ;  /* 0x00026e00ff0c1b82 */ /* 0x009e300000000a00 */
[----:B------:R-:W3:Y:S08]  /*5090*/  @P0 LDC.64 R14, c[0x0][0x9b0] ;  /* 0x00026c00ff0e0b82 */ /* 0x000ef00000000a00 */
[----:B------:R-:W3:Y:S01]  /*50a0*/  @P1 LDC.64 R20, c[0x0][0x9c0] ;  /* 0x00027000ff141b82 */ /* 0x000ee20000000a00 */
[----:B------:R-:W-:-:S02]  /*50b0*/  @P0 SHF.R.S32.HI R3, RZ, 0x1f, R6 ;  /* 0x0000001fff030819 */ /* 0x000fc40000011406 */
[----:B------:R-:W-:Y:S01]  /*50c0*/  @P1 SHF.R.S32.HI R9, RZ, 0x1f, R6 ;  /* 0x0000001fff091819 */ /* 0x000fe20000011406 */
[----:B----4-:R-:W-:-:S04]  /*50d0*/  @P2 IMAD.HI.U32 R2, R27, R0, RZ ;  /* 0x000000001b022227 */ /* 0x010fc800078e00ff */
[-C--:B-1----:R-:W-:Y:S02]  /*50e0*/  @P0 IMAD R0, R3, R10.reuse, RZ ;  /* 0x0000000a03000224 */ /* 0x082fe400078e02ff */
[----:B------:R-:W-:Y:S01]  /*50f0*/  IMAD.MOV.U32 R7, RZ, RZ, R27 ;  /* 0x000000ffff077224 */ /* 0x000fe200078e001b */
[----:B--2---:R-:W-:Y:S01]  /*5100*/  @P2 SHF.R.U32.HI R7, RZ, R5, R2 ;  /* 0x00000005ff072219 */ /* 0x004fe20000011602 */
[C---:B------:R-:W-:Y:S02]  /*5110*/  @P0 IMAD R11, R6.reuse, R11, R0 ;  /* 0x0000000b060b0224 */ /* 0x040fe400078e0200 */
[----:B------:R-:W-:-:S04]  /*5120*/  @P0 IMAD.WIDE.U32 R2, R6, R10, RZ ;  /* 0x0000000a06020225 */ /* 0x000fc800078e00ff */
[-C--:B0-----:R-:W-:Y:S01]  /*5130*/  @P1 IMAD R4, R9, R12.reuse, RZ ;  /* 0x0000000c09041224 */ /* 0x081fe200078e02ff */
[----:B------:R-:W-:Y:S01]  /*5140*/  @P0 SHF.R.S32.HI R9, RZ, 0x1f, R7 ;  /* 0x0000001fff090819 */ /* 0x000fe20000011407 */
[----:B------:R-:W-:Y:S01]  /*5150*/  @P0 IMAD.IADD R3, R3, 0x1, R11 ;  /* 0x0000000103030824 */ /* 0x000fe200078e020b */
[----:B------:R-:W-:Y:S01]  /*5160*/  @P1 SHF.R.S32.HI R11, RZ, 0x1f, R7 ;  /* 0x0000001fff0b1819 */ /* 0x000fe20000011407 */
[C---:B------:R-:W-:Y:S02]  /*5170*/  @P1 IMAD R13, R6.reuse, R13, R4 ;  /* 0x0000000d060d1224 */ /* 0x040fe400078e0204 */
[----:B------:R-:W-:-:S04]  /*5180*/  @P1 IMAD.WIDE.U32 R4, R6, R12, RZ ;  /* 0x0000000c06041225 */ /* 0x000fc800078e00ff */
[----:B---3--:R-:W-:Y:S02]  /*5190*/  @P0 IMAD R0, R9, R14, RZ ;  /* 0x0000000e09000224 */ /* 0x008fe400078e02ff */
        /* <DEDUP_REMOVED lines=16> */
[----:B------:R-:W2:Y:S02]  /*52a0*/  @P1 LDG.E R0, desc[UR40][R8.64] ;  /* 0x0000002808001981 */ /* 0x000ea4000c1e1900 */
[----:B------:R-:W1:Y:S02]  /*52b0*/  @P2 LDC R6, c[0x0][0x42c] ;  /* 0x00010b00ff062b82 */ /* 0x000e640000000800 */
[----:B------:R3:W2:Y:S06]  /*52c0*/  @P0 LDG.E R3, desc[UR40][R4.64] ;  /* 0x0000002804030981 */ /* 0x0006ac000c1e1900 */
[----:B------:R-:W4:Y:S01]  /*52d0*/  LDC.64 R10, c[0x0][0x9e0] ;  /* 0x00027800ff0a7b82 */ /* 0x000f220000000a00 */
[----:B------:R-:W-:Y:S01]  /*52e0*/  IADD3 R2, R25, 0xc0, -R26 ;  /* 0x000000c019027810 */ /* 0x000fe20007ffe81a */
[----:B---3--:R-:W-:-:S04]  /*52f0*/  IMAD.MOV.U32 R5, RZ, RZ, R27 ;  /* 0x000000ffff057224 */ /* 0x008fc800078e001b */
[----:B------:R-:W-:Y:S02]  /*5300*/  IMAD R4, R24, 0xc0, R2 ;  /* 0x000000c018047824 */ /* 0x000fe400078e0202 */
[----:B-1----:R-:W-:-:S03]  /*5310*/  @P2 IMAD.HI.U32 R6, R27, R6, RZ ;  /* 0x000000061b062227 */ /* 0x002fc600078e00ff */
[----:B------:R1:W-:Y:S02]  /*5320*/  STL [R1+0x38], R4 ;  /* 0x0000380401007387 */ /* 0x0003e40000100800 */
[----:B0-----:R-:W-:-:S05]  /*5330*/  @P2 SHF.R.U32.HI R5, RZ, R7, R6 ;  /* 0x00000007ff052219 */ /* 0x001fca0000011606 */
[----:B------:R1:W-:Y:S01]  /*5340*/  STL [R1+0x68], R5 ;  /* 0x0000680501007387 */ /* 0x0003e20000100800 */
[----:B----4-:R-:W-:Y:S01]  /*5350*/  ISETP.GE.AND P1, PT, R11, 0x1, PT ;  /* 0x000000010b00780c */ /* 0x010fe20003f26270 */
[----:B--2---:R-:W-:Y:S01]  /*5360*/  FMUL.FTZ R0, R3, R0 ;  /* 0x0000000003007220 */ /* 0x004fe20000410000 */
[----:B------:R-:W-:-:S03]  /*5370*/  IMAD.IADD R3, R4, 0x1, R10 ;  /* 0x0000000104037824 */ /* 0x000fc600078e020a */
[----:B------:R-:W-:-:S08]  /*5380*/  FMUL.FTZ R2, R0, UR4 ;  /* 0x0000000400027c20 */ /* 0x000fd00008410000 */
[----:B-1----:R-:W-:Y:S05]  /*5390*/  @!P1 BRA `(.L_x_1108) ;  /* 0x0000000000489947 */ /* 0x002fea0003800000 */
[C---:B------:R-:W-:Y:S01]  /*53a0*/  ISETP.GT.AND P0, PT, R4.reuse, RZ, PT ;  /* 0x000000ff0400720c */ /* 0x040fe20003f04270 */
[----:B------:R-:W-:Y:S01]  /*53b0*/  BSSY B0, `(.L_x_1109) ;  /* 0x000000e000007945 */ /* 0x000fe20003800000 */
[----:B------:R-:W-:-:S11]  /*53c0*/  VIADD R0, R4, 0xffffffff ;  /* 0xffffffff04007836 */ /* 0x000fd60000000000 */
        /* <DEDUP_REMOVED lines=8> */
.L_x_1110:
[----:B------:R-:W-:-:S13]  /*5450*/  ISETP.NE.AND P0, PT, R11, 0x1, PT ;  /* 0x000000010b00780c */ /* 0x000fda0003f05270 */
[----:B------:R-:W0:Y:S02]  /*5460*/  @P0 LDC.64 R4, c[0x0][0x9e8] ;  /* 0x00027a00ff040b82 */ /* 0x000e240000000a00 */
[----:B0-----:R-:W-:-:S05]  /*5470*/  @P0 IMAD.HI.U32 R4, R0, R4, RZ ;  /* 0x0000000400040227 */ /* 0x001fca00078e00ff */
[----:B------:R-:W-:-:S07]  /*5480*/  @P0 SHF.R.U32.HI R0, RZ, R5, R4 ;  /* 0x00000005ff000219 */ /* 0x000fce0000011604 */
.L_x_1111:
[----:B------:R-:W-:Y:S05]  /*5490*/  BSYNC B0 ;  /* 0x0000000000007941 */ /* 0x000fea0003800000 */
.L_x_1109:
[----:B------:R-:W-:-:S05]  /*54a0*/  IMAD R0, R0, R11, R11 ;  /* 0x0000000b00007224 */ /* 0x000fca00078e020b */
[----:B------:R-:W-:-:S07]  /*54b0*/  VIMNMX R3, R3, R0, PT ;  /* 0x0000000003037248 */ /* 0x000fce0003fe0100 */
.L_x_1108:
[----:B------:R-:W-:Y:S01]  /*54c0*/  VIADD R3, R3, 0x9f ;  /* 0x0000009f03037836 */ /* 0x000fe20000000000 */
[----:B------:R-:W-:Y:S01]  /*54d0*/  ULDC UR4, c[0x0][0x9dc] ;  /* 0x0002770000047ab9 */ /* 0x000fe20000000800 */
[----:B------:R-:W-:Y:S02]  /*54e0*/  IMAD.IADD R105, R25, 0x1, -R26 ;  /* 0x0000000119697824 */ /* 0x000fe400078e0a1a */
[----:B------:R-:W-:-:S04]  /*54f0*/  IMAD.HI R3, R3, 0x66666667, RZ ;  /* 0x6666666703037827 */ /* 0x000fc800078e02ff */
[----:B------:R-:W-:Y:S01]  /*5500*/  IMAD R104, R24, 0xc0, R105 ;  /* 0x000000c018687824 */ /* 0x000fe200078e0269 */
[----:B------:R-:W-:-:S04]  /*5510*/  SHF.R.U32.HI R0, RZ, 0x1f, R3 ;  /* 0x0000001fff007819 */ /* 0x000fc80000011603 */
[----:B------:R-:W-:Y:S01]  /*5520*/  LEA.HI.SX32 R3, R3, R0, 0x1a ;  /* 0x0000000003037211 */ /* 0x000fe200078fd2ff */
[----:B------:R-:W-:-:S03]  /*5530*/  VIADD R0, R104, -UR4 ;  /* 0x8000000468007c36 */ /* 0x000fc60008000000 */
[----:B------:R-:W-:Y:S01]  /*5540*/  VIMNMX R106, R106, R3, PT ;  /* 0x000000036a6a7248 */ /* 0x000fe20003fe0100 */
[----:B------:R-:W-:Y:S06]  /*5550*/  @!P1 BRA `(.L_x_1112) ;  /* 0x0000000000489947 */ /* 0x000fec0003800000 */
[----:B------:R-:W-:Y:S01]  /*5560*/  ISETP.GT.AND P0, PT, R104, -0x1, PT ;  /* 0xffffffff6800780c */ /* 0x000fe20003f04270 */
[----:B------:R-:W-:-:S12]  /*5570*/  BSSY B0, `(.L_x_1113) ;  /* 0x000000e000007945 */ /* 0x000fd80003800000 */
        /* <DEDUP_REMOVED lines=8> */
.L_x_1114:
[----:B------:R-:W-:Y:S01]  /*5600*/  ISETP.NE.AND P0, PT, R11, 0x1, PT ;  /* 0x000000010b00780c */ /* 0x000fe20003f05270 */
[----:B------:R-:W-:-:S12]  /*5610*/  IMAD.MOV.U32 R4, RZ, RZ, R104 ;  /* 0x000000ffff047224 */ /* 0x000fd800078e0068 */
[----:B------:R-:W0:Y:S02]  /*5620*/  @P0 LDC.64 R6, c[0x0][0x9e8] ;  /* 0x00027a00ff060b82 */ /* 0x000e240000000a00 */
[----:B0-----:R-:W-:-:S05]  /*5630*/  @P0 IMAD.HI.U32 R6, R104, R6, RZ ;  /* 0x0000000668060227 */ /* 0x001fca00078e00ff */
[----:B------:R-:W-:-:S07]  /*5640*/  @P0 SHF.R.U32.HI R4, RZ, R7, R6 ;  /* 0x00000007ff040219 */ /* 0x000fce0000011606 */
.L_x_1115:
[----:B------:R-:W-:Y:S05]  /*5650*/  BSYNC B0 ;  /* 0x0000000000007941 */ /* 0x000fea0003800000 */
.L_x_1113:
[----:B------:R-:W-:-:S05]  /*5660*/  IMAD R3, R4, R11, RZ ;  /* 0x0000000b04037224 */ /* 0x000fca00078e02ff */
[----:B------:R-:W-:-:S07]  /*5670*/  VIMNMX R0, R0, R3, !PT ;  /* 0x0000000300007248 */ /* 0x000fce0007fe0100 */
.L_x_1112:
[----:B------:R-:W-:Y:S01]  /*5680*/  IMAD.HI R0, R0, 0x66666667, RZ ;  /* 0x6666666700007827 */ /* 0x000fe200078e02ff */
[----:B------:R-:W-:Y:S02]  /*5690*/  PLOP3.LUT P0, PT, PT, PT, PT, 0x80, 0x0 ;  /* 0x000000000000781c */ /* 0x000fe40003f0f070 */
[----:B------:R-:W-:Y:S02]  /*56a0*/  CS2R R20, SRZ ;  /* 0x0000000000147805 */ /* 0x000fe4000001ff00 */
[----:B------:R-:W-:Y:S02]  /*56b0*/  CS2R R54, SRZ ;  /* 0x0000000000367805 */ /* 0x000fe4000001ff00 */
[----:B------:R-:W-:Y:S02]  /*56c0*/  CS2R R6, SRZ ;  /* 0x0000000000067805 */ /* 0x000fe4000001ff00 */
[----:B------:R-:W-:Y:S02]  /*56d0*/  SHF.R.U32.HI R3, RZ, 0x1f, R0 ;  /* 0x0000001fff037819 */ /* 0x000fe40000011600 */
[----:B------:R-:W-:-:S02]  /*56e0*/  CS2R R52, SRZ ;  /* 0x0000000000347805 */ /* 0x000fc4000001ff00 */
[----:B------:R-:W-:Y:S02]  /*56f0*/  CS2R R8, SRZ ;  /* 0x0000000000087805 */ /* 0x000fe4000001ff00 */
[----:B------:R-:W-:Y:S02]  /*5700*/  CS2R R10, SRZ ;  /* 0x00000000000a7805 */ /* 0x000fe4000001ff00 */
[----:B------:R-:W-:Y:S01]  /*5710*/  LEA.HI.SX32 R3, R0, R3, 0x1a ;  /* 0x0000000300037211 */ /* 0x000fe200078fd2ff */
[----:B------:R-:W-:Y:S01]  /*5720*/  IMAD.MOV.U32 R43, RZ, RZ, RZ ;  /* 0x000000ffff2b7224 */ /* 0x000fe200078e00ff */
[----:B------:R-:W-:Y:S02]  /*5730*/  CS2R R44, SRZ ;  /* 0x00000000002c7805 */ /* 0x000fe4000001ff00 */
[----:B------:R-:W-:Y:S02]  /*5740*/  CS2R R12, SRZ ;  /* 0x00000000000c7805 */ /* 0x000fe4000001ff00 */
[----:B------:R-:W-:Y:S01]  /*5750*/  VIMNMX R4, RZ, R3, !PT ;  /* 0x00000003ff047248 */ /* 0x000fe20007fe0100 */
[----:B------:R-:W-:Y:S01]  /*5760*/  IMAD.MOV.U32 R46, RZ, RZ, RZ ;  /* 0x000000ffff2e7224 */ /* 0x000fe200078e00ff */
[----:B------:R-:W-:-:S02]  /*5770*/  CS2R R38, SRZ ;  /* 0x0000000000267805 */ /* 0x000fc4000001ff00 */
[----:B------:R-:W-:Y:S02]  /*5780*/  CS2R R14, SRZ ;  /* 0x00000000000e7805 */ /* 0x000fe4000001ff00 */
[----:B------:R-:W-:Y:S01]  /*5790*/  ISETP.GT.AND P1, PT, R106, R4, PT ;  /* 0x000000046a00720c */ /* 0x000fe20003f24270 */
[----:B------:R0:W-:Y:S01]  /*57a0*/  STL [R1+0x4c], R4 ;  /* 0x00004c0401007387 */ /* 0x0001e20000100800 */
[----:B------:R-:W-:Y:S02]  /*57b0*/  CS2R R36, SRZ ;  /* 0x0000000000247805 */ /* 0x000fe4000001ff00 */
[----:B------:R-:W-:Y:S02]  /*57c0*/  CS2R R24, SRZ ;  /* 0x0000000000187805 */ /* 0x000fe4000001ff00 */
[----:B------:R-:W-:Y:S02]  /*57d0*/  CS2R R30, SRZ ;  /* 0x00000000001e7805 */ /* 0x000fe4000001ff00 */
[----:B------:R-:W-:-:S02]  /*57e0*/  CS2R R28, SRZ ;  /* 0x00000000001c7805 */ /* 0x000fc4000001ff00 */
[----:B------:R-:W-:Y:S01]  /*57f0*/  CS2R R56, SRZ ;  /* 0x0000000000387805 */ /* 0x000fe2000001ff00 */
[----:B------:R-:W-:Y:S02]  /*5800*/  IMAD.MOV.U32 R33, RZ, RZ, RZ ;  /* 0x000000ffff217224 */ /* 0x000fe400078e00ff */
[----:B------:R-:W-:Y:S01]  /*5810*/  IMAD.MOV.U32 R58, RZ, RZ, RZ ;  /* 0x000000ffff3a7224 */ /* 0x000fe200078e00ff */
[----:B0-----:R-:W-:Y:S06]  /*5820*/  @!P1 BRA `(.L_x_1116) ;  /* 0x00000128004c9947 */ /* 0x001fec0003800000 */
[----:B------:R-:W0:Y:S01]  /*5830*/  S2R R4, SR_TID.X ;  /* 0x0000000000047919 */ /* 0x000e220000002100 */
[----:B------:R-:W-:Y:S01]  /*5840*/  VIADD R24, R18, 0xb000 ;  /* 0x0000b00012187836 */ /* 0x000fe20000000000 */
[----:B------:R-:W-:Y:S04]  /*5850*/  BSSY B6, `(.L_x_1117) ;  /* 0x000001e000067945 */ /* 0x000fe80003800000 */
[----:B------:R-:W-:Y:S01]  /*5860*/  LOP3.LUT P0, RZ, R24, 0x9f, RZ, 0xc0, !PT ;  /* 0x0000009f18ff7812 */ /* 0x000fe2000780c0ff */
[----:B0-----:R-:W-:-:S05]  /*5870*/  VIADD R29, R4, 0xffffff80 ;  /* 0xffffff80041d7836 */ /* 0x001fca0000000000 */
[----:B------:R-:W-:-:S04]  /*5880*/  SHF.R.S32.HI R34, RZ, 0x1f, R29 ;  /* 0x0000001fff227819 */ /* 0x000fc8000001141d */
[----:B------:R-:W-:-:S04]  /*5890*/  LEA.HI R0, R34, R29, RZ, 0x7 ;  /* 0x0000001d22007211 */ /* 0x000fc800078f38ff */
[----:B------:R-:W-:-:S06]  /*58a0*/  SHF.R.S32.HI R0, RZ, 0x7, R0 ;  /* 0x00000007ff007819 */ /* 0x000fcc0000011400 */
        /* <DEDUP_REMOVED lines=24> */
.L_x_1118:
[----:B------:R-:W-:Y:S05]  /*5a30*/  BSYNC B6 ;  /* 0x0000000000067941 */ /* 0x000fea0003800000 */
.L_x_1117:
        /* <DEDUP_REMOVED lines=13> */
.L_x_1122:
[----:B-1----:R1:W2:Y:S02]  /*5b10*/  SYNCS.PHASECHK.TRANS64.TRYWAIT P0, [R18+URZ+0x13200], R3 ;  /* 0x01320003120075a7 */ /* 0x0022a4000800017f */
[----:B--2---:R-:W-:Y:S05]  /*5b20*/  @!P0 NANOSLEEP.SYNCS 0x989680 ;  /* 0x009896800000895d */ /* 0x004fea0003900000 */
[----:B------:R-:W2:Y:S02]  /*5b30*/  @!P0 SYNCS.PHASECHK.TRANS64 P0, [R18+URZ+0x13200], R3 ;  /* 0x01320003120085a7 */ /* 0x000ea4000800007f */
[----:B--2---:R-:W-:Y:S05]  /*5b40*/  @!P0 BRA `(.L_x_1122) ;  /* 0xfffffffc00f08947 */ /* 0x004fea000383ffff */
.L_x_1121:
[----:B------:R-:W-:Y:S05]  /*5b50*/  BSYNC B0 ;  /* 0x0000000000007941 */ /* 0x000fea0003800000 */
.L_x_1120:
[----:B------:R-:W-:Y:S05]  /*5b60*/  BRA `(.L_x_1123) ;  /* 0x0000002c00a87947 */ /* 0x000fea0003800000 */
.L_x_1119:
[----:B------:R-:W-:Y:S01]  /*5b70*/  LEA.HI R3, R29, R29, RZ, 0x1 ;  /* 0x0000001d1d037211 */ /* 0x000fe200078f08ff */
[----:B------:R-:W-:Y:S01]  /*5b80*/  ULDC.64 UR4, c[0x0][0x3d8] ;  /* 0x0000f60000047ab9 */ /* 0x000fe20000000a00 */
[----:B------:R-:W-:Y:S01]  /*5b90*/  LOP3.LUT P0, RZ, R24, 0x1bf, RZ, 0xc0, !PT ;  /* 0x000001bf18ff7812 */ /* 0x000fe2000780c0ff */
[----:B------:R-:W-:Y:S01]  /*5ba0*/  ULDC.64 UR6, c[0x0][0x3e8] ;  /* 0x0000fa0000067ab9 */ /* 0x000fe20000000a00 */
[----:B-----5:R-:W-:Y:S01]  /*5bb0*/  SHF.R.S32.HI R0, RZ, 0x1f, R47 ;  /* 0x0000001fff007819 */ /* 0x020fe2000001142f */
[----:B------:R-:W-:Y:S01]  /*5bc0*/  IMAD.WIDE.U32 R32, R47, UR4, RZ ;  /* 0x000000042f207c25 */ /* 0x000fe2000f8e00ff */
[----:B------:R-:W-:Y:S01]  /*5bd0*/  LOP3.LUT R6, R3, 0xfffffffe, RZ, 0xc0, !PT ;  /* 0xfffffffe03067812 */ /* 0x000fe200078ec0ff */
[----:B------:R-:W-:Y:S02]  /*5be0*/  BSSY B6, `(.L_x_1124) ;  /* 0x000001c000067945 */ /* 0x000fe40003800000 */
[----:B------:R-:W-:Y:S02]  /*5bf0*/  IMAD R4, R0, UR4, RZ ;  /* 0x0000000400047c24 */ /* 0x000fe4000f8e02ff */
[----:B------:R-:W-:-:S02]  /*5c00*/  IMAD.IADD R6, R29, 0x1, -R6 ;  /* 0x000000011d067824 */ /* 0x000fc400078e0a06 */
[----:B------:R-:W-:Y:S02]  /*5c10*/  IMAD R0, R0, UR6, RZ ;  /* 0x0000000600007c24 */ /* 0x000fe4000f8e02ff */
[----:B------:R-:W-:Y:S02]  /*5c20*/  IMAD.SHL.U32 R24, R6, 0x8, RZ ;  /* 0x0000000806187824 */ /* 0x000fe400078e00ff */
[C---:B------:R-:W-:Y:S02]  /*5c30*/  IMAD R43, R47.reuse, UR5, R4 ;  /* 0x000000052f2b7c24 */ /* 0x040fe4000f8e0204 */
[C---:B------:R-:W-:Y:S01]  /*5c40*/  IMAD R35, R47.reuse, UR7, R0 ;  /* 0x000000072f237c24 */ /* 0x040fe2000f8e0200 */
[----:B------:R-:W-:Y:S01]  /*5c50*/  SHF.R.S32.HI R25, RZ, 0x1f, R24 ;  /* 0x0000001fff197819 */ /* 0x000fe20000011418 */
[----:B------:R-:W-:-:S04]  /*5c60*/  IMAD.WIDE.U32 R30, R47, UR6, RZ ;  /* 0x000000062f1e7c25 */ /* 0x000fc8000f8e00ff */
[----:B------:R-:W-:Y:S02]  /*5c70*/  IMAD.IADD R43, R43, 0x1, R33 ;  /* 0x000000012b2b7824 */ /* 0x000fe400078e0221 */
[----:B------:R-:W-:Y:S01]  /*5c80*/  IMAD.IADD R35, R35, 0x1, R31 ;  /* 0x0000000123237824 */ /* 0x000fe200078e021f */
        /* <DEDUP_REMOVED lines=17> */
.L_x_1125:
[----:B------:R-:W-:Y:S05]  /*5da0*/  BSYNC B6 ;  /* 0x0000000000067941 */ /* 0x000fea0003800000 */
.L_x_1124:
[----:B------:R-:W2:Y:S01]  /*5db0*/  LDL R20, [R1+0x34] ;  /* 0x0000340001147983 */ /* 0x000ea20000100800 */
[----:B------:R-:W0:Y:S01]  /*5dc0*/  LDC.64 R8, c[0x0][0x3d8] ;  /* 0x0000f600ff087b82 */ /* 0x000e220000000a00 */
[----:B------:R-:W-:Y:S01]  /*5dd0*/  ULDC.U8 UR4, c[0x0][0x3f0] ;  /* 0x0000fc0000047ab9 */ /* 0x000fe20000000000 */
[----:B------:R-:W-:Y:S01]  /*5de0*/  BSSY B0, `(.L_x_1126) ;  /* 0x00002ba000007945 */ /* 0x000fe20003800000 */
[----:B------:R-:W1:Y:S01]  /*5df0*/  S2R R21, SR_TID.X ;  /* 0x0000000000157919 */ /* 0x000e620000002100 */
[----:B------:R-:W-:-:S04]  /*5e00*/  ISETP.NE.AND P0, PT, RZ, UR4, PT ;  /* 0x00000004ff007c0c */ /* 0x000fc8000bf05270 */
[----:B------:R-:W3:Y:S01]  /*5e10*/  LDC.64 R10, c[0x0][0x3e8] ;  /* 0x0000fa00ff0a7b82 */ /* 0x000ee20000000a00 */
[C---:B-1----:R-:W-:Y:S02]  /*5e20*/  VIADD R46, R21.reuse, 0xffffff80 ;  /* 0xffffff80152e7836 */ /* 0x042fe40000000000 */
[----:B------:R-:W-:-:S05]  /*5e30*/  VIADD R44, R21, 0xffffff80 ;  /* 0xffffff80152c7836 */ /* 0x000fca0000000000 */
[----:B------:R-:W-:-:S04]  /*5e40*/  LEA.HI R44, R44, R46, RZ, 0x1 ;  /* 0x0000002e2c2c7211 */ /* 0x000fc800078f08ff */
[----:B------:R-:W-:-:S04]  /*5e50*/  SHF.R.S32.HI R44, RZ, 0x1, R44 ;  /* 0x00000001ff2c7819 */ /* 0x000fc8000001142c */
[----:B------:R-:W-:Y:S02]  /*5e60*/  SHF.R.S32.HI R45, RZ, 0x1f, R44 ;  /* 0x0000001fff2d7819 */ /* 0x000fe4000001142c */
[----:B--2---:R-:W-:Y:S01]  /*5e70*/  SHF.R.S32.HI R3, RZ, 0x1f, R20 ;  /* 0x0000001fff037819 */ /* 0x004fe20000011414 */
[----:B0-----:R-:W-:-:S04]  /*5e80*/  IMAD.WIDE.U32 R6, R20, R8, RZ ;  /* 0x0000000814067225 */ /* 0x001fc800078e00ff */
[C---:B------:R-:W-:Y:S02]  /*5e90*/  IMAD R0, R3.reuse, R8, RZ ;  /* 0x0000000803007224 */ /* 0x040fe400078e02ff */
[-C--:B---3--:R-:W-:Y:S02]  /*5ea0*/  IMAD R12, R3, R10.reuse, RZ ;  /* 0x0000000a030c7224 */ /* 0x088fe400078e02ff */
[----:B------:R-:W-:-:S04]  /*5eb0*/  IMAD.WIDE.U32 R4, R20, R10, RZ ;  /* 0x0000000a14047225 */ /* 0x000fc800078e00ff */
[C---:B------:R-:W-:Y:S02]  /*5ec0*/  IMAD R3, R20.reuse, R9, R0 ;  /* 0x0000000914037224 */ /* 0x040fe400078e0200 */
[----:B------:R-:W-:Y:S02]  /*5ed0*/  IMAD R13, R20, R11, R12 ;  /* 0x0000000b140d7224 */ /* 0x000fe400078e020c */
[----:B------:R-:W-:Y:S02]  /*5ee0*/  IMAD.IADD R40, R7, 0x1, R3 ;  /* 0x0000000107287824 */ /* 0x000fe400078e0203 */
[----:B------:R-:W-:Y:S01]  /*5ef0*/  IMAD.IADD R42, R5, 0x1, R13 ;  /* 0x00000001052a7824 */ /* 0x000fe200078e020d */
[----:B------:R-:W-:Y:S06]  /*5f00*/  @!P0 BRA `(.L_x_1127) ;  /* 0x0000001400688947 */ /* 0x000fec0003800000 */
[----:B------:R-:W2:Y:S01]  /*5f10*/  LDL R21, [R1+0x30] ;  /* 0x0000300001157983 */ /* 0x000ea20000100800 */
[----:B------:R-:W0:Y:S01]  /*5f20*/  LDC R0, c[0x0][0x428] ;  /* 0x00010a00ff007b82 */ /* 0x000e220000000800 */
[----:B------:R-:W-:Y:S01]  /*5f30*/  IMAD R3, R20, 0xc0, R44 ;  /* 0x000000c014037824 */ /* 0x000fe200078e022c */
[----:B------:R-:W-:Y:S01]  /*5f40*/  BSSY B1, `(.L_x_1128) ;  /* 0x0000033000017945 */ /* 0x000fe20003800000 */
[----:B------:R-:W-:Y:S02]  /*5f50*/  CS2R R36, SRZ ;  /* 0x0000000000247805 */ /* 0x000fe4000001ff00 */
[----:B------:R-:W-:Y:S02]  /*5f60*/  CS2R R38, SRZ ;  /* 0x0000000000267805 */ /* 0x000fe4000001ff00 */
[----:B------:R-:W-:Y:S01]  /*5f70*/  CS2R R26, SRZ ;  /* 0x00000000001a7805 */ /* 0x000fe2000001ff00 */
[----:B------:R-:W-:Y:S02]  /*5f80*/  IMAD.MOV.U32 R14, RZ, RZ, R30 ;  /* 0x000000ffff0e7224 */ /* 0x000fe400078e001e */
[----:B------:R-:W-:Y:S01]  /*5f90*/  IMAD.MOV.U32 R15, RZ, RZ, R35 ;  /* 0x000000ffff0f7224 */ /* 0x000fe200078e0023 */
[----:B0-----:R-:W-:-:S13]  /*5fa0*/  ISETP.NE.AND P1, PT, R0, 0x1, PT ;  /* 0x000000010000780c */ /* 0x001fda0003f25270 */
[----:B------:R-:W0:Y:S08]  /*5fb0*/  @P1 LDC R12, c[0x0][0x42c] ;  /* 0x00010b00ff0c1b82 */ /* 0x000e300000000800 */
[----:B------:R-:W1:Y:S01]  /*5fc0*/  @P1 LDC R13, c[0x0][0x430] ;  /* 0x00010c00ff0d1b82 */ /* 0x000e620000000800 */
[----:B0-----:R-:W-:-:S05]  /*5fd0*/  @P1 IMAD.HI.U32 R12, R3, R12, RZ ;  /* 0x0000000c030c1227 */ /* 0x001fca00078e00ff */
[----:B-1----:R-:W-:Y:S01]  /*5fe0*/  @P1 SHF.R.U32.HI R3, RZ, R13, R12 ;  /* 0x0000000dff031219 */ /* 0x002fe2000001160c */
[----:B------:R-:W-:Y:S02]  /*5ff0*/  IMAD.MOV.U32 R12, RZ, RZ, R32 ;  /* 0x000000ffff0c7224 */ /* 0x000fe400078e0020 */
[----:B------:R-:W-:Y:S01]  /*6000*/  IMAD.MOV.U32 R13, RZ, RZ, R43 ;  /* 0x000000ffff0d7224 */ /* 0x000fe200078e002b */
[----:B------:R-:W-:Y:S01]  /*6010*/  SHF.R.S32.HI R41, RZ, 0x1f, R3 ;  /* 0x0000001fff297819 */ /* 0x000fe20000011403 */
[----:B--2---:R-:W-:Y:S01]  /*6020*/  IMAD R0, R20, -0xc0, R21 ;  /* 0xffffff4014007824 */ /* 0x004fe200078e0215 */
[----:B------:R-:W-:-:S04]  /*6030*/  CS2R R20, SRZ ;  /* 0x0000000000147805 */ /* 0x000fc8000001ff00 */
[----:B------:R-:W-:-:S04]  /*6040*/  VIMNMX R0, R0, 0xc0, PT ;  /* 0x000000c000007848 */ /* 0x000fc80003fe0100 */
[----:B------:R-:W-:-:S13]  /*6050*/  ISETP.GE.AND P0, PT, R44, R0, PT ;  /* 0x000000002c00720c */ /* 0x000fda0003f06270 */
[----:B------:R-:W-:Y:S05]  /*6060*/  @P0 BRA `(.L_x_1129) ;  /* 0x0000000000800947 */ /* 0x000fea0003800000 */
[CC--:B------:R-:W-:Y:S01]  /*6070*/  IMAD R0, R45.reuse, R8.reuse, RZ ;  /* 0x000000082d007224 */ /* 0x0c0fe200078e02ff */
[----:B------:R-:W-:Y:S01]  /*6080*/  ULDC UR4, c[0x0][0x3d4] ;  /* 0x0000f50000047ab9 */ /* 0x000fe20000000800 */
[--C-:B------:R-:W-:Y:S01]  /*6090*/  IMAD.WIDE.U32 R20, R44, R8, R24.reuse ;  /* 0x000000082c147225 */ /* 0x100fe200078e0018 */
[----:B------:R-:W-:Y:S01]  /*60a0*/  ISETP.GE.AND P3, PT, R24, UR4, PT ;  /* 0x0000000418007c0c */ /* 0x000fe2000bf66270 */
[----:B------:R-:W-:Y:S01]  /*60b0*/  ULDC.64 UR6, c[0x0][0x3c8] ;  /* 0x0000f20000067ab9 */ /* 0x000fe20000000a00 */
[----:B------:R-:W-:Y:S01]  /*60c0*/  CS2R R38, SRZ ;  /* 0x0000000000267805 */ /* 0x000fe2000001ff00 */
[----:B------:R-:W-:Y:S01]  /*60d0*/  IMAD R36, R45, R10, RZ ;  /* 0x0000000a2d247224 */ /* 0x000fe200078e02ff */
[----:B------:R-:W-:Y:S01]  /*60e0*/  IADD3 R32, P1, R20, R32, RZ ;  /* 0x0000002014207210 */ /* 0x000fe20007f3e0ff */
[----:B------:R-:W-:-:S04]  /*60f0*/  IMAD.WIDE.U32 R26, R44, R10, R24 ;  /* 0x0000000a2c1a7225 */ /* 0x000fc800078e0018 */
[----:B------:R-:W-:Y:S01]  /*6100*/  IMAD R0, R44, R9, R0 ;  /* 0x000000092c007224 */ /* 0x000fe200078e0200 */
[----:B------:R-:W-:Y:S01]  /*6110*/  IADD3 R30, P2, R26, R30, RZ ;  /* 0x0000001e1a1e7210 */ /* 0x000fe20007f5e0ff */
[----:B------:R-:W-:-:S03]  /*6120*/  IMAD R36, R44, R11, R36 ;  /* 0x0000000b2c247224 */ /* 0x000fc600078e0224 */
[----:B------:R-:W-:Y:S01]  /*6130*/  IADD3.X R33, R43, R21, R0, P1, !PT ;  /* 0x000000152b217210 */ /* 0x000fe20000ffe400 */
[----:B------:R-:W-:Y:S01]  /*6140*/  VIADD R0, R24, 0x10 ;  /* 0x0000001018007836 */ /* 0x000fe20000000000 */
[----:B------:R-:W-:Y:S01]  /*6150*/  IADD3.X R31, R35, R27, R36, P2, !PT ;  /* 0x0000001b231f7210 */ /* 0x000fe200017fe424 */
[----:B------:R-:W-:Y:S01]  /*6160*/  IMAD R21, R40, 0xc0, RZ ;  /* 0x000000c028157824 */ /* 0x000fe200078e02ff */
[----:B------:R-:W-:Y:S01]  /*6170*/  CS2R R36, SRZ ;  /* 0x0000000000247805 */ /* 0x000fe2000001ff00 */
[----:B------:R-:W-:Y:S01]  /*6180*/  IMAD.WIDE.U32 R6, R6, 0xc0, R32 ;  /* 0x000000c006067825 */ /* 0x000fe200078e0020 */
[----:B------:R-:W-:Y:S01]  /*6190*/  ISETP.GE.AND P4, PT, R0, UR4, PT ;  /* 0x0000000400007c0c */ /* 0x000fe2000bf86270 */
[----:B------:R-:W-:Y:S02]  /*61a0*/  ULDC.64 UR4, c[0x0][0x3e0] ;  /* 0x0000f80000047ab9 */ /* 0x000fe40000000a00 */
[----:B------:R-:W-:Y:S01]  /*61b0*/  IMAD.WIDE.U32 R4, R4, 0xc0, R30 ;  /* 0x000000c004047825 */ /* 0x000fe200078e001e */
[----:B------:R-:W-:-:S03]  /*61c0*/  IADD3 R6, P1, R6, UR6, RZ ;  /* 0x0000000606067c10 */ /* 0x000fc6000ff3e0ff */
[----:B------:R-:W-:Y:S01]  /*61d0*/  IMAD R27, R42, 0xc0, RZ ;  /* 0x000000c02a1b7824 */ /* 0x000fe200078e02ff */
[----:B------:R-:W-:Y:S02]  /*61e0*/  IADD3 R4, P2, R4, UR4, RZ ;  /* 0x0000000404047c10 */ /* 0x000fe4000ff5e0ff */
[----:B------:R-:W-:Y:S02]  /*61f0*/  IADD3.X R7, R7, UR7, R21, P1, !PT ;  /* 0x0000000707077c10 */ /* 0x000fe40008ffe415 */
[----:B------:R-:W-:Y:S02]  /*6200*/  CS2R R20, SRZ ;  /* 0x0000000000147805 */ /* 0x000fe4000001ff00 */
[----:B------:R-:W-:Y:S02]  /*6210*/  IADD3.X R5, R5, UR5, R27, P2, !PT ;  /* 0x0000000505057c10 */ /* 0x000fe400097fe41b */
[----:B------:R-:W-:Y:S01]  /*6220*/  CS2R R26, SRZ ;  /* 0x00000000001a7805 */ /* 0x000fe2000001ff00 */
[----:B------:R0:W5:Y:S05]  /*6230*/  @!P3 LDG.E.64 R38, desc[UR40][R6.64] ;  /* 0x000000280626b981 */ /* 0x00016a000c1e1b00 */
[----:B------:R0:W5:Y:S04]  /*6240*/  @!P4 LDG.E.64 R26, desc[UR40][R6.64+0x10] ;  /* 0x00001028061ac981 */ /* 0x000168000c1e1b00 */
[----:B------:R0:W5:Y:S04]  /*6250*/  @!P3 LDG.E.64 R36, desc[UR40][R4.64] ;  /* 0x000000280424b981 */ /* 0x000168000c1e1b00 */
[----:B------:R0:W5:Y:S02]  /*6260*/  @!P4 LDG.E.64 R20, desc[UR40][R4.64+0x10] ;  /* 0x000010280414c981 */ /* 0x000164000c1e1b00 */
.L_x_1129:
[----:B------:R-:W-:Y:S05]  /*6270*/  BSYNC B1 ;  /* 0x0000000000017941 */ /* 0x000fea0003800000 */
.L_x_1128:
[----:B------:R-:W2:Y:S01]  /*6280*/  LDL R30, [R1+0x60] ;  /* 0x00006000011e7983 */ /* 0x000ea20000100800 */
[-C--:B0-----:R-:W-:Y:S01]  /*6290*/  IMAD.WIDE.U32 R4, R3, R8.reuse, R12 ;  /* 0x0000000803047225 */ /* 0x081fe200078e000c */
[----:B------:R-:W-:Y:S01]  /*62a0*/  ULDC.64 UR4, c[0x0][0x3c8] ;  /* 0x0000f20000047ab9 */ /* 0x000fe20000000a00 */
[----:B------:R-:W-:Y:S02]  /*62b0*/  ULDC.64 UR6, c[0x0][0x3e0] ;  /* 0x0000f80000067ab9 */ /* 0x000fe40000000a00 */
[C---:B------:R-:W-:Y:S01]  /*62c0*/  IMAD R8, R41.reuse, R8, RZ ;  /* 0x0000000829087224 */ /* 0x040fe200078e02ff */
[----:B------:R-:W-:Y:S01]  /*62d0*/  IADD3 R4, P1, R4, UR4, RZ ;  /* 0x0000000404047c10 */ /* 0x000fe2000ff3e0ff */
[-C--:B------:R-:W-:Y:S01]  /*62e0*/  IMAD R0, R41, R10.reuse, RZ ;  /* 0x0000000a29007224 */ /* 0x080fe200078e02ff */
[----:B------:R-:W-:Y:S01]  /*62f0*/  UMOV UR4, 0xffffffff ;  /* 0xffffffff00047882 */ /* 0x000fe20000000000 */
[----:B------:R-:W-:-:S04]  /*6300*/  IMAD.WIDE.U32 R6, R3, R10, R14 ;  /* 0x0000000a03067225 */ /* 0x000fc800078e000e */
[C---:B------:R-:W-:Y:S02]  /*6310*/  IMAD R13, R3.reuse, R9, R8 ;  /* 0x00000009030d7224 */ /* 0x040fe400078e0208 */
[----:B------:R-:W-:Y:S01]  /*6320*/  IMAD R3, R3, R11, R0 ;  /* 0x0000000b03037224 */ /* 0x000fe200078e0200 */
[----:B------:R-:W-:Y:S02]  /*6330*/  IADD3 R0, P2, R6, UR6, RZ ;  /* 0x0000000606007c10 */ /* 0x000fe4000ff5e0ff */
[----:B------:R-:W-:Y:S02]  /*6340*/  IADD3.X R13, R5, UR5, R13, P1, !PT ;  /* 0x00000005050d7c10 */ /* 0x000fe40008ffe40d */
[----:B------:R-:W-:Y:S02]  /*6350*/  IADD3.X R3, R7, UR7, R3, P2, !PT ;  /* 0x0000000707037c10 */ /* 0x000fe400097fe403 */
[----:B--2---:R-:W-:-:S04]  /*6360*/  LEA.HI R12, R30, R30, RZ, 0x1 ;  /* 0x0000001e1e0c7211 */ /* 0x004fc800078f08ff */
[----:B------:R-:W-:-:S05]  /*6370*/  LOP3.LUT R12, R12, 0xfffffffe, RZ, 0xc0, !PT ;  /* 0xfffffffe0c0c7812 */ /* 0x000fca00078ec0ff */
[----:B------:R-:W-:-:S05]  /*6380*/  IMAD.IADD R12, R30, 0x1, -R12 ;  /* 0x000000011e0c7824 */ /* 0x000fca00078e0a0c */
[----:B------:R-:W-:Y:S01]  /*6390*/  SHF.L.U32 R5, R12, 0x1f, RZ ;  /* 0x0000001f0c057819 */ /* 0x000fe200000006ff */
[----:B------:R-:W-:Y:S06]  /*63a0*/  BRA.DIV UR4, `(.L_x_1130) ;  /* 0x0000019604cc7947 */ /* 0x000fec000b800000 */
.L_x_1394:
[----:B------:R-:W-:-:S03]  /*63b0*/  UMOV UR4, 0xffffffff ;  /* 0xffffffff00047882 */ /* 0x000fc60000000000 */
[----:B------:R-:W-:Y:S05]  /*63c0*/  BRA.DIV UR4, `(.L_x_1131) ;  /* 0x0000019604e87947 */ /* 0x000fea000b800000 */
.L_x_1397:
[----:B------:R-:W-:-:S03]  /*63d0*/  UMOV UR4, 0xffffffff ;  /* 0xffffffff00047882 */ /* 0x000fc60000000000 */
[----:B------:R-:W-:Y:S05]  /*63e0*/  BRA.DIV UR4, `(.L_x_1132) ;  /* 0x0000019a04087947 */ /* 0x000fea000b800000 */
.L_x_1400:
[----:B------:R-:W-:-:S03]  /*63f0*/  UMOV UR4, 0xffffffff ;  /* 0xffffffff00047882 */ /* 0x000fc60000000000 */
[----:B------:R-:W-:Y:S05]  /*6400*/  BRA.DIV UR4, `(.L_x_1133) ;  /* 0x0000019a04287947 */ /* 0x000fea000b800000 */
.L_x_1403:
[----:B------:R-:W0:Y:S01]  /*6410*/  SYNCS.PHASECHK.TRANS64.TRYWAIT P1, [R18+URZ+0x13200], R5 ;  /* 0x01320005120075a7 */ /* 0x000e22000802017f */
[----:B------:R-:W-:Y:S04]  /*6420*/  BSSY B1, `(.L_x_1134) ;  /* 0x0000002000017945 */ /* 0x000fe80003800000 */
[----:B0-----:R-:W-:Y:S05]  /*6430*/  @!P1 BRA `(.L_x_1135) ;  /* 0x0000019800449947 */ /* 0x001fea0003800000 */
.L_x_1404:
[----:B------:R-:W-:Y:S05]  /*6440*/  BSYNC B1 ;  /* 0x0000000000017941 */ /* 0x000fea0003800000 */
.L_x_1134:
[----:B------:R-:W-:Y:S05]  /*6450*/  @P0 BRA `(.L_x_1136) ;  /* 0x0000002400480947 */ /* 0x000fea0003800000 */
[----:B------:R1:W5:Y:S01]  /*6460*/  LDL R41, [R1+0x48] ;  /* 0x0000480001297983 */ /* 0x0003620000100800 */
[----:B------:R-:W2:Y:S01]  /*6470*/  LDC R3, c[0x0][0x3d4] ;  /* 0x0000f500ff037b82 */ /* 0x000ea20000000800 */
[C---:B------:R-:W-:Y:S01]  /*6480*/  VIADD R0, R24.reuse, 0x10 ;  /* 0x0000001018007836 */ /* 0x040fe20000000000 */
[----:B------:R-:W-:Y:S01]  /*6490*/  BSSY B1, `(.L_x_1137) ;  /* 0x000007b000017945 */ /* 0x000fe20003800000 */
[----:B--2---:R-:W-:-:S03]  /*64a0*/  ISETP.GE.AND P0, PT, R24, R3, PT ;  /* 0x000000031800720c */ /* 0x004fc60003f06270 */
[----:B------:R-:W-:-:S10]  /*64b0*/  ISETP.GE.AND P1, PT, R0, R3, PT ;  /* 0x000000030000720c */ /* 0x000fd40003f26270 */
[----:B-1----:R-:W-:Y:S05]  /*64c0*/  @P0 BRA `(.L_x_1138) ;  /* 0x0000000400dc0947 */ /* 0x002fea0003800000 */
[----:B-----5:R-:W-:Y:S01]  /*64d0*/  IMAD.IADD R0, R18, 0x1, R41 ;  /* 0x0000000112007824 */ /* 0x020fe200078e0229 */
[----:B------:R-:W-:Y:S02]  /*64e0*/  SHF.R.U32.HI R3, RZ, 0x8, R38 ;  /* 0x00000008ff037819 */ /* 0x000fe40000011626 */
[----:B------:R-:W-:Y:S02]  /*64f0*/  SHF.R.U32.HI R9, RZ, 0x8, R39 ;  /* 0x00000008ff097819 */ /* 0x000fe40000011627 */
[----:B0-----:R-:W0:Y:S01]  /*6500*/  LDS.128 R4, [R0+0xb000] ;  /* 0x00b0000000047984 */ /* 0x001e220000000c00 */
[----:B------:R-:W-:Y:S02]  /*6510*/  LOP3.LUT R8, R38, 0xff, RZ, 0xc0, !PT ;  /* 0x000000ff26087812 */ /* 0x000fe400078ec0ff */
[----:B------:R-:W-:Y:S02]  /*6520*/  LOP3.LUT R3, R3, 0xff, RZ, 0xc0, !PT ;  /* 0x000000ff03037812 */ /* 0x000fe400078ec0ff */
[----:B------:R-:W-:-:S02]  /*6530*/  LOP3.LUT R10, R39, 0xff, RZ, 0xc0, !PT ;  /* 0x000000ff270a7812 */ /* 0x000fc400078ec0ff */
[----:B------:R-:W-:Y:S02]  /*6540*/  LOP3.LUT R9, R9, 0xff, RZ, 0xc0, !PT ;  /* 0x000000ff09097812 */ /* 0x000fe400078ec0ff */
[----:B------:R-:W-:Y:S02]  /*6550*/  PRMT R3, R3, 0x7604, R8 ;  /* 0x0000760403037816 */ /* 0x000fe40000000008 */
        /* <DEDUP_REMOVED lines=21> */
[----:B0-----:R-:W-:Y:S02]  /*66b0*/  F2FP.F16.E4M3.UNPACK_B R3, R6.H1 ;  /* 0x00000006ff03723e */ /* 0x001fe400030006ff */
        /* <DEDUP_REMOVED lines=38> */
[CC--:B------:R-:W-:Y:S01]  /*6920*/  FMUL.FTZ R24, R6.reuse, R15.reuse ;  /* 0x0000000f06187220 */ /* 0x0c0fe20000410000 */
        /* <DEDUP_REMOVED lines=10> */
[----:B------:R-:W-:Y:S01]  /*69d0*/  HADD2.F32 R6, -RZ, R4.H1_H1 ;  /* 0x30000004ff067230 */ /* 0x000fe20000004100 */
[----:B------:R-:W-:Y:S01]  /*69e0*/  F2FP.SATFINITE.E4M3.F32.PACK_AB_MERGE_C R32, R33, R32, RZ ;  /* 0x000000202120723e */ /* 0x000fe200048070ff */
[----:B------:R-:W-:-:S02]  /*69f0*/  HADD2.F32 R10, -RZ, R9.H1_H1 ;  /* 0x30000009ff0a7230 */ /* 0x000fc40000004100 */
[----:B------:R-:W-:Y:S02]  /*6a00*/  HADD2.F32 R5, -RZ, R4.H0_H0 ;  /* 0x20000004ff057230 */ /* 0x000fe40000004100 */
[C---:B------:R-:W-:Y:S01]  /*6a10*/  FMUL.FTZ R14, R6.reuse, R13 ;  /* 0x0000000d060e7220 */ /* 0x040fe20000410000 */
[----:B------:R-:W-:Y:S02]  /*6a20*/  HADD2.F32 R4, -RZ, R3.H1_H1 ;  /* 0x30000003ff047230 */ /* 0x000fe40000004100 */
[-C--:B------:R-:W-:Y:S01]  /*6a30*/  FMUL.FTZ R24, R6, R10.reuse ;  /* 0x0000000a06187220 */ /* 0x080fe20000410000 */
[----:B------:R-:W-:Y:S02]  /*6a40*/  HADD2.F32 R9, -RZ, R9.H0_H0 ;  /* 0x20000009ff097230 */ /* 0x000fe40000004100 */
[C---:B------:R-:W-:Y:S01]  /*6a50*/  FFMA.FTZ R14, R5.reuse, R10, -R14 ;  /* 0x0000000a050e7223 */ /* 0x040fe2000001080e */
[----:B------:R-:W-:Y:S02]  /*6a60*/  HADD2.F32 R3, -RZ, R3.H0_H0 ;  /* 0x20000003ff037230 */ /* 0x000fe40000004100 */
[C---:B------:R-:W-:Y:S01]  /*6a70*/  FMUL.FTZ R6, R4.reuse, R11 ;  /* 0x0000000b04067220 */ /* 0x040fe20000410000 */
[----:B------:R-:W-:Y:S01]  /*6a80*/  FFMA.FTZ R13, R5, R13, R24 ;  /* 0x0000000d050d7223 */ /* 0x000fe20000010018 */
[----:B------:R-:W-:Y:S01]  /*6a90*/  FMUL.FTZ R4, R4, R9 ;  /* 0x0000000904047220 */ /* 0x000fe20000410000 */
[----:B------:R-:W-:-:S02]  /*6aa0*/  HADD2.F32 R5, -RZ, R12.H1_H1 ;  /* 0x3000000cff057230 */ /* 0x000fc40000004100 */
[C---:B------:R-:W-:Y:S01]  /*6ab0*/  FFMA.FTZ R10, R3.reuse, R9, -R6 ;  /* 0x00000009030a7223 */ /* 0x040fe20000010806 */
[----:B------:R-:W-:Y:S02]  /*6ac0*/  HADD2.F32 R9, -RZ, R36.H1_H1 ;  /* 0x30000024ff097230 */ /* 0x000fe40000004100 */
[----:B------:R-:W-:Y:S01]  /*6ad0*/  FFMA.FTZ R11, R3, R11, R4 ;  /* 0x0000000b030b7223 */ /* 0x000fe20000010004 */
[----:B------:R-:W-:Y:S02]  /*6ae0*/  HADD2.F32 R4, -RZ, R8.H1_H1 ;  /* 0x30000008ff047230 */ /* 0x000fe40000004100 */
[----:B------:R-:W-:Y:S02]  /*6af0*/  HADD2.F32 R36, -RZ, R36.H0_H0 ;  /* 0x20000024ff247230 */ /* 0x000fe40000004100 */
[----:B------:R-:W-:Y:S02]  /*6b00*/  HADD2.F32 R3, -RZ, R7.H1_H1 ;  /* 0x30000007ff037230 */ /* 0x000fe40000004100 */
[----:B------:R-:W-:Y:S01]  /*6b10*/  FMUL.FTZ R15, R4, R9 ;  /* 0x00000009040f7220 */ /* 0x000fe20000410000 */
[----:B------:R-:W-:-:S02]  /*6b20*/  HADD2.F32 R12, -RZ, R12.H0_H0 ;  /* 0x2000000cff0c7230 */ /* 0x000fc40000004100 */
        /* <DEDUP_REMOVED lines=12> */
[----:B------:R-:W-:Y:S02]  /*6bf0*/  F2FP.SATFINITE.E4M3.F32.PACK_AB_MERGE_C R6, R30, R25, R32 ;  /* 0x000000191e06723e */ /* 0x000fe40004807020 */
[----:B------:R-:W-:Y:S02]  /*6c00*/  F2FP.SATFINITE.E4M3.F32.PACK_AB_MERGE_C R7, R40, R31, R7 ;  /* 0x0000001f2807723e */ /* 0x000fe40004807007 */
[----:B------:R-:W-:Y:S02]  /*6c10*/  F2FP.SATFINITE.E4M3.F32.PACK_AB_MERGE_C R4, R11, R10, R4 ;  /* 0x0000000a0b04723e */ /* 0x000fe40004807004 */
[----:B------:R-:W-:-:S05]  /*6c20*/  F2FP.SATFINITE.E4M3.F32.PACK_AB_MERGE_C R5, R36, R5, R15 ;  /* 0x000000052405723e */ /* 0x000fca000480700f */
[----:B------:R1:W-:Y:S02]  /*6c30*/  STS.128 [R0+0xb000], R4 ;  /* 0x00b0000400007388 */ /* 0x0003e40000000c00 */
.L_x_1138:
[----:B------:R-:W-:Y:S05]  /*6c40*/  BSYNC B1 ;  /* 0x0000000000017941 */ /* 0x000fea0003800000 */
.L_x_1137:
[----:B------:R-:W-:Y:S05]  /*6c50*/  @P1 BRA `(.L_x_1136) ;  /* 0x0000001c00481947 */ /* 0x000fea0003800000 */
[----:B------:R-:W-:Y:S01]  /*6c60*/  LEA.HI R29, R34, R29, RZ, 0x2 ;  /* 0x0000001d221d7211 */ /* 0x000fe200078f10ff */
[----:B-----5:R-:W-:Y:S01]  /*6c70*/  IMAD.IADD R3, R18, 0x1, R41 ;  /* 0x0000000112037824 */ /* 0x020fe200078e0229 */
[----:B------:R-:W-:Y:S02]  /*6c80*/  SHF.R.U32.HI R10, RZ, 0x8, R27 ;  /* 0x00000008ff0a7819 */ /* 0x000fe4000001161b */
[--C-:B-1----:R-:W-:Y:S02]  /*6c90*/  SHF.R.S32.HI R0, RZ, 0x2, R29.reuse ;  /* 0x00000002ff007819 */ /* 0x102fe4000001141d */
[----:B------:R-:W-:Y:S02]  /*6ca0*/  SHF.R.S32.HI R29, RZ, 0x1f, R29 ;  /* 0x0000001fff1d7819 */ /* 0x000fe4000001141d */
[----:B------:R-:W-:Y:S02]  /*6cb0*/  SHF.R.U32.HI R15, RZ, 0x8, R21 ;  /* 0x00000008ff0f7819 */ /* 0x000fe40000011615 */
[----:B------:R-:W-:-:S02]  /*6cc0*/  LEA.HI R29, R29, R0, RZ, 0x2 ;  /* 0x000000001d1d7211 */ /* 0x000fc400078f10ff */
[----:B------:R-:W-:Y:S02]  /*6cd0*/  SHF.R.U32.HI R12, RZ, 0x8, R20 ;  /* 0x00000008ff0c7819 */ /* 0x000fe40000011614 */
[----:B------:R-:W-:Y:S02]  /*6ce0*/  LOP3.LUT R29, R29, 0xfffffffc, RZ, 0xc0, !PT ;  /* 0xfffffffc1d1d7812 */ /* 0x000fe400078ec0ff */
[----:B------:R-:W-:Y:S02]  /*6cf0*/  LOP3.LUT R9, R27, 0xff, RZ, 0xc0, !PT ;  /* 0x000000ff1b097812 */ /* 0x000fe400078ec0ff */
[----:B------:R-:W-:Y:S01]  /*6d00*/  LOP3.LUT R14, R21, 0xff, RZ, 0xc0, !PT ;  /* 0x000000ff150e7812 */ /* 0x000fe200078ec0ff */
[----:B------:R-:W-:Y:S01]  /*6d10*/  IMAD.IADD R29, R0, 0x1, -R29 ;  /* 0x00000001001d7824 */ /* 0x000fe200078e0a1d */
[----:B------:R-:W-:Y:S01]  /*6d20*/  LOP3.LUT R10, R10, 0xff, RZ, 0xc0, !PT ;  /* 0x000000ff0a0a7812 */ /* 0x000fe200078ec0ff */
[----:B------:R-:W-:Y:S01]  /*6d30*/  VIADD R0, R3, 0x20 ;  /* 0x0000002003007836 */ /* 0x000fe20000000000 */
[----:B------:R-:W-:-:S02]  /*6d40*/  LOP3.LUT R15, R15, 0xff, RZ, 0xc0, !PT ;  /* 0x000000ff0f0f7812 */ /* 0x000fc400078ec0ff */
[----:B------:R-:W-:Y:S02]  /*6d50*/  LOP3.LUT P0, RZ, R29, 0x2, RZ, 0xc0, !PT ;  /* 0x000000021dff7812 */ /* 0x000fe4000780c0ff */
[----:B------:R-:W-:Y:S02]  /*6d60*/  SHF.R.U32.HI R8, RZ, 0x8, R26 ;  /* 0x00000008ff087819 */ /* 0x000fe4000001161a */
[----:B------:R-:W-:Y:S02]  /*6d70*/  LOP3.LUT R11, R20, 0xff, RZ, 0xc0, !PT ;  /* 0x000000ff140b7812 */ /* 0x000fe400078ec0ff */
[----:B------:R-:W-:Y:S02]  /*6d80*/  LOP3.LUT R12, R12, 0xff, RZ, 0xc0, !PT ;  /* 0x000000ff0c0c7812 */ /* 0x000fe400078ec0ff */
[----:B------:R-:W-:Y:S02]  /*6d90*/  PRMT R10, R10, 0x7604, R9 ;  /* 0x000076040a0a7816 */ /* 0x000fe40000000009 */
[----:B------:R-:W-:-:S02]  /*6da0*/  PRMT R15, R15, 0x7604, R14 ;  /* 0x000076040f0f7816 */ /* 0x000fc4000000000e */
[----:B------:R-:W-:Y:S01]  /*6db0*/  SHF.R.U32.HI R9, RZ, 0x10, R27 ;  /* 0x00000010ff097819 */ /* 0x000fe2000001161b */
[----:B------:R-:W-:Y:S01]  /*6dc0*/  @P0 VIADD R0, R3, 0xffffffe0 ;  /* 0xffffffe003000836 */ /* 0x000fe20000000000 */
[----:B------:R-:W-:Y:S02]  /*6dd0*/  SHF.R.U32.HI R14, RZ, 0x10, R21 ;  /* 0x00000010ff0e7819 */ /* 0x000fe40000011615 */
[----:B------:R-:W-:Y:S02]  /*6de0*/  LOP3.LUT R3, R26, 0xff, RZ, 0xc0, !PT ;  /* 0x000000ff1a037812 */ /* 0x000fe400078ec0ff */
[----:B0-----:R-:W0:Y:S01]  /*6df0*/  LDS.128 R4, [R0+0xb000] ;  /* 0x00b0000000047984 */ /* 0x001e220000000c00 */
[----:B------:R-:W-:Y:S02]  /*6e00*/  LOP3.LUT R8, R8, 0xff, RZ, 0xc0, !PT ;  /* 0x000000ff08087812 */ /* 0x000fe400078ec0ff */
[----:B------:R-:W-:Y:S02]  /*6e10*/  PRMT R13, R12, 0x7604, R11 ;  /* 0x000076040c0d7816 */ /* 0x000fe4000000000b */
[----:B------:R-:W-:-:S02]  /*6e20*/  SHF.R.U32.HI R11, RZ, 0x10, R20 ;  /* 0x00000010ff0b7819 */ /* 0x000fc40000011614 */
[----:B------:R-:W-:Y:S02]  /*6e30*/  LOP3.LUT R9, R9, 0xff, RZ, 0xc0, !PT ;  /* 0x000000ff09097812 */ /* 0x000fe400078ec0ff */
[----:B------:R-:W-:Y:S02]  /*6e40*/  LOP3.LUT R14, R14, 0xff, RZ, 0xc0, !PT ;  /* 0x000000ff0e0e7812 */ /* 0x000fe400078ec0ff */
[----:B------:R-:W-:Y:S02]  /*6e50*/  PRMT R8, R8, 0x7604, R3 ;  /* 0x0000760408087816 */ /* 0x000fe40000000003 */
[----:B------:R-:W-:Y:S02]  /*6e60*/  SHF.R.U32.HI R3, RZ, 0x10, R26 ;  /* 0x00000010ff037819 */ /* 0x000fe4000001161a */
[----:B------:R-:W-:Y:S02]  /*6e70*/  LOP3.LUT R12, R11, 0xff, RZ, 0xc0, !PT ;  /* 0x000000ff0b0c7812 */ /* 0x000fe400078ec0ff */
[----:B------:R-:W-:-:S02]  /*6e80*/  PRMT R11, R9, 0x7054, R10 ;  /* 0x00007054090b7816 */ /* 0x000fc4000000000a */
[----:B------:R-:W-:Y:S02]  /*6e90*/  PRMT R25, R14, 0x7054, R15 ;  /* 0x000070540e197816 */ /* 0x000fe4000000000f */
[----:B------:R-:W-:Y:S02]  /*6ea0*/  LOP3.LUT R3, R3, 0xff, RZ, 0xc0, !PT ;  /* 0x000000ff03037812 */ /* 0x000fe400078ec0ff */
[----:B------:R-:W-:Y:S02]  /*6eb0*/  PRMT R15, R12, 0x7054, R13 ;  /* 0x000070540c0f7816 */ /* 0x000fe4000000000d */
[----:B------:R-:W-:Y:S02]  /*6ec0*/  LOP3.LUT R12, R11, 0xff000000, R27, 0xf8, !PT ;  /* 0xff0000000b0c7812 */ /* 0x000fe400078ef81b */
[----:B------:R-:W-:Y:S02]  /*6ed0*/  LOP3.LUT R25, R25, 0xff000000, R21, 0xf8, !PT ;  /* 0xff00000019197812 */ /* 0x000fe400078ef815 */
[----:B------:R-:W-:-:S02]  /*6ee0*/  PRMT R9, R3, 0x7054, R8 ;  /* 0x0000705403097816 */ /* 0x000fc40000000008 */
[----:B------:R-:W-:Y:S02]  /*6ef0*/  F2FP.F16.E4M3.UNPACK_B R13, R12 ;  /* 0x0000000cff0d723e */ /* 0x000fe400020006ff */
[-C--:B------:R-:W-:Y:S02]  /*6f00*/  F2FP.F16.E4M3.UNPACK_B R21, R25.reuse ;  /* 0x00000019ff15723e */ /* 0x080fe400020006ff */
[----:B------:R-:W-:Y:S01]  /*6f10*/  LOP3.LUT R15, R15, 0xff000000, R20, 0xf8, !PT ;  /* 0xff0000000f0f7812 */ /* 0x000fe200078ef814 */
[----:B------:R-:W-:Y:S01]  /*6f20*/  HADD2.F32 R14, -RZ, R13.H1_H1 ;  /* 0x3000000dff0e7230 */ /* 0x000fe20000004100 */
[----:B------:R-:W-:Y:S01]  /*6f30*/  LOP3.LUT R26, R9, 0xff000000, R26, 0xf8, !PT ;  /* 0xff000000091a7812 */ /* 0x000fe200078ef81a */
[--C-:B------:R-:W-:Y:S01]  /*6f40*/  HADD2.F32 R20, -RZ, R21.reuse.H1_H1 ;  /* 0x30000015ff147230 */ /* 0x100fe20000004100 */
[----:B------:R-:W-:Y:S01]  /*6f50*/  F2FP.F16.E4M3.UNPACK_B R25, R25.H1 ;  /* 0x00000019ff19723e */ /* 0x000fe200030006ff */
[----:B------:R-:W-:Y:S01]  /*6f60*/  HADD2.F32 R21, -RZ, R21.H0_H0 ;  /* 0x20000015ff157230 */ /* 0x000fe20000004100 */
[-C--:B0-----:R-:W-:Y:S01]  /*6f70*/  F2FP.F16.E4M3.UNPACK_B R3, R6.reuse.H1 ;  /* 0x00000006ff03723e */ /* 0x081fe200030006ff */
[----:B------:R-:W-:Y:S01]  /*6f80*/  HADD2.F32 R13, -RZ, R13.H0_H0 ;  /* 0x2000000dff0d7230 */ /* 0x000fe20000004100 */
[----:B------:R-:W-:-:S02]  /*6f90*/  F2FP.F16.E4M3.UNPACK_B R6, R6 ;  /* 0x00000006ff06723e */ /* 0x000fc400020006ff */
[-C--:B------:R-:W-:Y:S01]  /*6fa0*/  F2FP.F16.E4M3.UNPACK_B R10, R7.reuse ;  /* 0x00000007ff0a723e */ /* 0x080fe200020006ff */
[--C-:B------:R-:W-:Y:S01]  /*6fb0*/  HADD2.F32 R8, -RZ, R3.reuse.H1_H1 ;  /* 0x30000003ff087230 */ /* 0x100fe20000004100 */
[----:B------:R-:W-:Y:S01]  /*6fc0*/  F2FP.F16.E4M3.UNPACK_B R11, R7.H1 ;  /* 0x00000007ff0b723e */ /* 0x000fe200030006ff */
[----:B------:R-:W-:Y:S01]  /*6fd0*/  HADD2.F32 R9, -RZ, R3.H0_H0 ;  /* 0x20000003ff097230 */ /* 0x000fe20000004100 */
[-C--:B------:R-:W-:Y:S02]  /*6fe0*/  F2FP.F16.E4M3.UNPACK_B R7, R5.reuse ;  /* 0x00000005ff07723e */ /* 0x080fe400020006ff */
[C---:B------:R-:W-:Y:S01]  /*6ff0*/  FMUL.FTZ R24, R8.reuse, R20 ;  /* 0x0000001408187220 */ /* 0x040fe20000410000 */
[-C--:B------:R-:W-:Y:S01]  /*7000*/  FMUL.FTZ R29, R8, R14.reuse ;  /* 0x0000000e081d7220 */ /* 0x080fe20000410000 */
[----:B------:R-:W-:Y:S01]  /*7010*/  F2FP.F16.E4M3.UNPACK_B R8, R5.H1 ;  /* 0x00000005ff08723e */ /* 0x000fe200030006ff */
[--C-:B------:R-:W-:Y:S02]  /*7020*/  HADD2.F32 R5, -RZ, R6.reuse.H1_H1 ;  /* 0x30000006ff057230 */ /* 0x100fe40000004100 */
[C---:B------:R-:W-:Y:S01]  /*7030*/  FFMA.FTZ R27, R9.reuse, R14, -R24 ;  /* 0x0000000e091b7223 */ /* 0x040fe20000010818 */
[----:B------:R-:W-:Y:S01]  /*7040*/  FFMA.FTZ R30, R9, R20, R29 ;  /* 0x00000014091e7223 */ /* 0x000fe2000001001d */
[----:B------:R-:W-:Y:S01]  /*7050*/  HADD2.F32 R6, -RZ, R6.H0_H0 ;  /* 0x20000006ff067230 */ /* 0x000fe20000004100 */
[----:B------:R-:W-:Y:S01]  /*7060*/  F2FP.F16.E4M3.UNPACK_B R12, R12.H1 ;  /* 0x0000000cff0c723e */ /* 0x000fe200030006ff */
[C---:B------:R-:W-:Y:S01]  /*7070*/  FMUL.FTZ R9, R5.reuse, R21 ;  /* 0x0000001505097220 */ /* 0x040fe20000410000 */
[----:B------:R-:W-:Y:S01]  /*7080*/  FMUL.FTZ R20, R5, R13 ;  /* 0x0000000d05147220 */ /* 0x000fe20000410000 */
[----:B------:R-:W-:Y:S01]  /*7090*/  HADD2.F32 R14, -RZ, R25.H0_H0 ;  /* 0x20000019ff0e7230 */ /* 0x000fe20000004100 */
[----:B------:R-:W-:Y:S01]  /*70a0*/  F2FP.F16.E4M3.UNPACK_B R3, R4 ;  /* 0x00000004ff03723e */ /* 0x000fe200020006ff */
[----:B------:R-:W-:-:S02]  /*70b0*/  HADD2.F32 R5, -RZ, R10.H1_H1 ;  /* 0x3000000aff057230 */ /* 0x000fc40000004100 */
        /* <DEDUP_REMOVED lines=11> */
[----:B------:R-:W-:Y:S01]  /*7170*/  HADD2.F32 R11, -RZ, R11.H0_H0 ;  /* 0x2000000bff0b7230 */ /* 0x000fe20000004100 */
[----:B------:R-:W-:Y:S01]  /*7180*/  F2FP.F16.E4M3.UNPACK_B R5, R26 ;  /* 0x0000001aff05723e */ /* 0x000fe200020006ff */
[C---:B------:R-:W-:Y:S01]  /*7190*/  FMUL.FTZ R10, R6.reuse, R12 ;  /* 0x0000000c060a7220 */ /* 0x040fe20000410000 */
[----:B------:R-:W-:Y:S01]  /*71a0*/  F2FP.F16.E4M3.UNPACK_B R4, R4.H1 ;  /* 0x00000004ff04723e */ /* 0x000fe200030006ff */
[----:B------:R-:W-:Y:S01]  /*71b0*/  FMUL.FTZ R20, R6, R25 ;  /* 0x0000001906147220 */ /* 0x000fe20000410000 */
[----:B------:R-:W-:Y:S01]  /*71c0*/  F2FP.F16.E4M3.UNPACK_B R13, R15 ;  /* 0x0000000fff0d723e */ /* 0x000fe200020006ff */
[----:B------:R-:W-:Y:S01]  /*71d0*/  FFMA.FTZ R34, R11, R25, R10 ;  /* 0x000000190b227223 */ /* 0x000fe2000001000a */
[----:B------:R-:W-:-:S02]  /*71e0*/  HADD2.F32 R10, -RZ, R5.H1_H1 ;  /* 0x30000005ff0a7230 */ /* 0x000fc40000004100 */
[----:B------:R-:W-:Y:S01]  /*71f0*/  FFMA.FTZ R31, R11, R12, -R20 ;  /* 0x0000000c0b1f7223 */ /* 0x000fe20000010814 */
[----:B------:R-:W-:Y:S01]  /*7200*/  HADD2.F32 R9, -RZ, R5.H0_H0 ;  /* 0x20000005ff097230 */ /* 0x000fe20000004100 */
[----:B------:R-:W-:Y:S01]  /*7210*/  F2FP.F16.E4M3.UNPACK_B R26, R26.H1 ;  /* 0x0000001aff1a723e */ /* 0x000fe200030006ff */
[--C-:B------:R-:W-:Y:S01]  /*7220*/  HADD2.F32 R12, -RZ, R13.reuse.H1_H1 ;  /* 0x3000000dff0c7230 */ /* 0x100fe20000004100 */
[----:B------:R-:W-:Y:S01]  /*7230*/  F2FP.F16.E4M3.UNPACK_B R15, R15.H1 ;  /* 0x0000000fff0f723e */ /* 0x000fe200030006ff */
[--C-:B------:R-:W-:Y:S02]  /*7240*/  HADD2.F32 R6, -RZ, R4.reuse.H1_H1 ;  /* 0x30000004ff067230 */ /* 0x100fe40000004100 */
[----:B------:R-:W-:Y:S02]  /*7250*/  HADD2.F32 R5, -RZ, R4.H0_H0 ;  /* 0x20000004ff057230 */ /* 0x000fe40000004100 */
[----:B------:R-:W-:Y:S02]  /*7260*/  HADD2.F32 R13, -RZ, R13.H0_H0 ;  /* 0x2000000dff0d7230 */ /* 0x000fe40000004100 */
[----:B------:R-:W-:Y:S01]  /*7270*/  FMUL.FTZ R14, R6, R12 ;  /* 0x0000000c060e7220 */ /* 0x000fe20000410000 */
[----:B------:R-:W-:-:S02]  /*7280*/  HADD2.F32 R4, -RZ, R3.H1_H1 ;  /* 0x30000003ff047230 */ /* 0x000fc40000004100 */
[-C--:B------:R-:W-:Y:S01]  /*7290*/  FMUL.FTZ R20, R6, R10.reuse ;  /* 0x0000000a06147220 */ /* 0x080fe20000410000 */
[----:B------:R-:W-:Y:S02]  /*72a0*/  HADD2.F32 R3, -RZ, R3.H0_H0 ;  /* 0x20000003ff037230 */ /* 0x000fe40000004100 */
[C---:B------:R-:W-:Y:S01]  /*72b0*/  FFMA.FTZ R14, R5.reuse, R10, -R14 ;  /* 0x0000000a050e7223 */ /* 0x040fe2000001080e */
[C---:B------:R-:W-:Y:S01]  /*72c0*/  FMUL.FTZ R6, R4.reuse, R13 ;  /* 0x0000000d04067220 */ /* 0x040fe20000410000 */
[-C--:B------:R-:W-:Y:S01]  /*72d0*/  FMUL.FTZ R4, R4, R9.reuse ;  /* 0x0000000904047220 */ /* 0x080fe20000410000 */
[----:B------:R-:W-:Y:S01]  /*72e0*/  FFMA.FTZ R11, R5, R12, R20 ;  /* 0x0000000c050b7223 */ /* 0x000fe20000010014 */
[----:B------:R-:W-:Y:S02]  /*72f0*/  HADD2.F32 R5, -RZ, R26.H1_H1 ;  /* 0x3000001aff057230 */ /* 0x000fe40000004100 */
[C---:B------:R-:W-:Y:S01]  /*7300*/  FFMA.FTZ R10, R3.reuse, R9, -R6 ;  /* 0x00000009030a7223 */ /* 0x040fe20000010806 */
[----:B------:R-:W-:Y:S01]  /*7310*/  FFMA.FTZ R13, R3, R13, R4 ;  /* 0x0000000d030d7223 */ /* 0x000fe20000010004 */
[----:B------:R-:W-:-:S02]  /*7320*/  HADD2.F32 R9, -RZ, R15.H1_H1 ;  /* 0x3000000fff097230 */ /* 0x000fc40000004100 */
        /* <DEDUP_REMOVED lines=17> */
[----:B------:R-:W-:Y:S02]  /*7440*/  F2FP.SATFINITE.E4M3.F32.PACK_AB_MERGE_C R12, R12, R15, RZ ;  /* 0x0000000f0c0c723e */ /* 0x000fe400048070ff */
[----:B------:R-:W-:Y:S02]  /*7450*/  F2FP.SATFINITE.E4M3.F32.PACK_AB_MERGE_C R6, R21, R24, R6 ;  /* 0x000000181506723e */ /* 0x000fe40004807006 */
[----:B------:R-:W-:Y:S02]  /*7460*/  F2FP.SATFINITE.E4M3.F32.PACK_AB_MERGE_C R7, R32, R29, R7 ;  /* 0x0000001d2007723e */ /* 0x000fe40004807007 */
[----:B------:R-:W-:Y:S02]  /*7470*/  F2FP.SATFINITE.E4M3.F32.PACK_AB_MERGE_C R4, R13, R10, R4 ;  /* 0x0000000a0d04723e */ /* 0x000fe40004807004 */
[----:B------:R-:W-:-:S05]  /*7480*/  F2FP.SATFINITE.E4M3.F32.PACK_AB_MERGE_C R5, R8, R5, R12 ;  /* 0x000000050805723e */ /* 0x000fca000480700c */
[----:B------:R2:W-:Y:S01]  /*7490*/  STS.128 [R0+0xb000], R4 ;  /* 0x00b0000400007388 */ /* 0x0005e20000000c00 */
[----:B------:R-:W-:Y:S05]  /*74a0*/  BRA `(.L_x_1136) ;  /* 0x0000001400347947 */ /* 0x000fea0003800000 */
.L_x_1127:
[----:B------:R-:W2:Y:S04]  /*74b0*/  LDL R3, [R1+0x30] ;  /* 0x0000300001037983 */ /* 0x000ea80000100800 */
[----:B------:R-:W2:Y:S01]  /*74c0*/  LDL R34, [R1+0x34] ;  /* 0x0000340001227983 */ /* 0x000ea20000100800 */
[----:B------:R-:W0:Y:S01]  /*74d0*/  S2R R0, SR_TID.X ;  /* 0x0000000000007919 */ /* 0x000e220000002100 */
[--C-:B------:R-:W-:Y:S01]  /*74e0*/  SHF.R.S32.HI R13, RZ, 0x1f, R22.reuse ;  /* 0x0000001fff0d7819 */ /* 0x100fe20000011416 */
[----:B------:R-:W1:Y:S01]  /*74f0*/  LDC R29, c[0x0][0x3d4] ;  /* 0x0000f500ff1d7b82 */ /* 0x000e620000000800 */
[----:B------:R-:W-:Y:S01]  /*7500*/  IMAD.MOV.U32 R12, RZ, RZ, R22 ;  /* 0x000000ffff0c7224 */ /* 0x000fe200078e0016 */
[----:B------:R-:W-:Y:S01]  /*7510*/  ULDC.64 UR4, c[0x0][0x3c8] ;  /* 0x0000f20000047ab9 */ /* 0x000fe20000000a00 */
[----:B------:R-:W-:Y:S01]  /*7520*/  IMAD R24, R45, R10, RZ ;  /* 0x0000000a2d187224 */ /* 0x000fe200078e02ff */
[----:B------:R-:W-:Y:S01]  /*7530*/  ULDC.64 UR6, c[0x0][0x3e0] ;  /* 0x0000f80000067ab9 */ /* 0x000fe20000000a00 */
[----:B0-----:R-:W-:-:S02]  /*7540*/  VIADD R37, R0, 0xffffff80 ;  /* 0xffffff8000257836 */ /* 0x001fc40000000000 */
[----:B------:R-:W-:-:S05]  /*7550*/  VIADD R36, R0, 0xffffff80 ;  /* 0xffffff8000247836 */ /* 0x000fca0000000000 */
[----:B------:R-:W-:Y:S02]  /*7560*/  LEA.HI R36, R36, R37, RZ, 0x1 ;  /* 0x0000002524247211 */ /* 0x000fe400078f08ff */
[----:B------:R-:W3:Y:S02]  /*7570*/  LDL R37, [R1+0x60] ;  /* 0x0000600001257983 */ /* 0x000ee40000100800 */
[----:B------:R-:W-:Y:S01]  /*7580*/  SHF.R.S32.HI R36, RZ, 0x1, R36 ;  /* 0x00000001ff247819 */ /* 0x000fe20000011424 */
[----:B------:R-:W-:-:S04]  /*7590*/  IMAD R0, R45, R8, RZ ;  /* 0x000000082d007224 */ /* 0x000fc800078e02ff */
[----:B------:R-:W-:-:S04]  /*75a0*/  IMAD.WIDE.U32 R14, R36, R8, R12 ;  /* 0x00000008240e7225 */ /* 0x000fc800078e000c */
[----:B------:R-:W-:Y:S01]  /*75b0*/  IMAD.WIDE.U32 R20, R36, R10, R12 ;  /* 0x0000000a24147225 */ /* 0x000fe200078e000c */
[----:B------:R-:W-:-:S03]  /*75c0*/  IADD3 R12, P0, R14, R32, RZ ;  /* 0x000000200e0c7210 */ /* 0x000fc60007f1e0ff */
[----:B------:R-:W-:Y:S01]  /*75d0*/  IMAD R0, R36, R9, R0 ;  /* 0x0000000924007224 */ /* 0x000fe200078e0200 */
[----:B------:R-:W-:Y:S01]  /*75e0*/  IADD3 R14, P1, R20, R30, RZ ;  /* 0x0000001e140e7210 */ /* 0x000fe20007f3e0ff */
[----:B------:R-:W-:-:S03]  /*75f0*/  IMAD R24, R36, R11, R24 ;  /* 0x0000000b24187224 */ /* 0x000fc600078e0218 */
[----:B------:R-:W-:Y:S02]  /*7600*/  IADD3.X R13, R43, R0, R15, P0, !PT ;  /* 0x000000002b0d7210 */ /* 0x000fe400007fe40f */
[----:B------:R-:W0:Y:S01]  /*7610*/  LDC R0, c[0x0][0x428] ;  /* 0x00010a00ff007b82 */ /* 0x000e220000000800 */
[----:B------:R-:W-:Y:S01]  /*7620*/  IADD3.X R15, R35, R24, R21, P1, !PT ;  /* 0x00000018230f7210 */ /* 0x000fe20000ffe415 */
[----:B------:R-:W-:-:S04]  /*7630*/  IMAD.WIDE.U32 R6, R6, 0xc0, R12 ;  /* 0x000000c006067825 */ /* 0x000fc800078e000c */
[----:B------:R-:W-:Y:S01]  /*7640*/  IMAD.WIDE.U32 R4, R4, 0xc0, R14 ;  /* 0x000000c004047825 */ /* 0x000fe200078e000e */
[----:B------:R-:W-:-:S03]  /*7650*/  IADD3 R12, P1, R6, UR4, RZ ;  /* 0x00000004060c7c10 */ /* 0x000fc6000ff3e0ff */
[----:B------:R-:W-:Y:S01]  /*7660*/  IMAD R15, R42, 0xc0, RZ ;  /* 0x000000c02a0f7824 */ /* 0x000fe200078e02ff */
[----:B------:R-:W-:Y:S02]  /*7670*/  IADD3 R14, P2, R4, UR6, RZ ;  /* 0x00000006040e7c10 */ /* 0x000fe4000ff5e0ff */
[----:B------:R-:W-:Y:S02]  /*7680*/  CS2R R24, SRZ ;  /* 0x0000000000187805 */ /* 0x000fe4000001ff00 */
[----:B------:R-:W-:Y:S02]  /*7690*/  CS2R R26, SRZ ;  /* 0x00000000001a7805 */ /* 0x000fe4000001ff00 */
[----:B------:R-:W-:Y:S02]  /*76a0*/  IADD3.X R15, R15, UR7, R5, P2, !PT ;  /* 0x000000070f0f7c10 */ /* 0x000fe400097fe405 */
[----:B------:R-:W-:Y:S01]  /*76b0*/  CS2R R4, SRZ ;  /* 0x0000000000047805 */ /* 0x000fe2000001ff00 */
[----:B--2---:R-:W-:-:S05]  /*76c0*/  IMAD R3, R34, -0xc0, R3 ;  /* 0xffffff4022037824 */ /* 0x004fca00078e0203 */
[----:B------:R-:W-:-:S04]  /*76d0*/  VIMNMX R20, R3, 0xc0, PT ;  /* 0x000000c003147848 */ /* 0x000fc80003fe0100 */
[----:B------:R-:W-:Y:S01]  /*76e0*/  ISETP.GE.AND P0, PT, R36, R20, PT ;  /* 0x000000142400720c */ /* 0x000fe20003f06270 */
[----:B------:R-:W-:-:S03]  /*76f0*/  IMAD R3, R40, 0xc0, RZ ;  /* 0x000000c028037824 */ /* 0x000fc600078e02ff */
[----:B-1----:R-:W-:Y:S02]  /*7700*/  ISETP.GE.OR P0, PT, R22, R29, P0 ;  /* 0x0000001d1600720c */ /* 0x002fe40000706670 */
[----:B------:R-:W-:Y:S02]  /*7710*/  IADD3.X R13, R3, UR5, R7, P1, !PT ;  /* 0x00000005030d7c10 */ /* 0x000fe40008ffe407 */
[----:B------:R-:W-:-:S09]  /*7720*/  CS2R R6, SRZ ;  /* 0x0000000000067805 */ /* 0x000fd2000001ff00 */
[----:B------:R1:W5:Y:S04]  /*7730*/  @!P0 LDG.E.128 R24, desc[UR40][R12.64] ;  /* 0x000000280c188981 */ /* 0x000368000c1e1d00 */
[----:B------:R2:W5:Y:S01]  /*7740*/  @!P0 LDG.E.128 R4, desc[UR40][R14.64] ;  /* 0x000000280e048981 */ /* 0x000562000c1e1d00 */
[----:B0-----:R-:W-:-:S13]  /*7750*/  ISETP.NE.AND P0, PT, R0, 0x1, PT ;  /* 0x000000010000780c */ /* 0x001fda0003f05270 */
[----:B------:R-:W0:Y:S08]  /*7760*/  @P0 LDC R0, c[0x0][0x42c] ;  /* 0x00010b00ff000b82 */ /* 0x000e300000000800 */
[----:B------:R-:W4:Y:S01]  /*7770*/  @P0 LDC R21, c[0x0][0x430] ;  /* 0x00010c00ff150b82 */ /* 0x000f220000000800 */
[----:B------:R-:W-:Y:S02]  /*7780*/  IMAD R3, R34, 0xc0, R36 ;  /* 0x000000c022037824 */ /* 0x000fe400078e0224 */
[----:B-1----:R-:W-:-:S02]  /*7790*/  IMAD.MOV.U32 R12, RZ, RZ, R32 ;  /* 0x000000ffff0c7224 */ /* 0x002fc400078e0020 */
[----:B------:R-:W-:Y:S02]  /*77a0*/  IMAD.MOV.U32 R13, RZ, RZ, R43 ;  /* 0x000000ffff0d7224 */ /* 0x000fe400078e002b */
[----:B0-----:R-:W-:-:S05]  /*77b0*/  @P0 IMAD.HI.U32 R0, R3, R0, RZ ;  /* 0x0000000003000227 */ /* 0x001fca00078e00ff */
[----:B----4-:R-:W-:Y:S01]  /*77c0*/  @P0 SHF.R.U32.HI R3, RZ, R21, R0 ;  /* 0x00000015ff030219 */ /* 0x010fe20000011600 */
[----:B------:R-:W-:-:S03]  /*77d0*/  IMAD.MOV.U32 R34, RZ, RZ, R30 ;  /* 0x000000ffff227224 */ /* 0x000fc600078e001e */
[----:B------:R-:W-:Y:S01]  /*77e0*/  SHF.R.S32.HI R21, RZ, 0x1f, R3 ;  /* 0x0000001fff157819 */ /* 0x000fe20000011403 */
[----:B------:R-:W-:-:S04]  /*77f0*/  IMAD.WIDE.U32 R12, R3, R8, R12 ;  /* 0x00000008030c7225 */ /* 0x000fc800078e000c */
[C---:B------:R-:W-:Y:S02]  /*7800*/  IMAD R8, R21.reuse, R8, RZ ;  /* 0x0000000815087224 */ /* 0x040fe400078e02ff */
[-C--:B------:R-:W-:Y:S02]  /*7810*/  IMAD R0, R21, R10.reuse, RZ ;  /* 0x0000000a15007224 */ /* 0x080fe400078e02ff */
[----:B--2---:R-:W-:-:S04]  /*7820*/  IMAD.WIDE.U32 R14, R3, R10, R34 ;  /* 0x0000000a030e7225 */ /* 0x004fc800078e0022 */
[C---:B------:R-:W-:Y:S01]  /*7830*/  IMAD R9, R3.reuse, R9, R8 ;  /* 0x0000000903097224 */ /* 0x040fe200078e0208 */
[----:B------:R-:W-:Y:S01]  /*7840*/  IADD3 R8, P0, R12, UR4, RZ ;  /* 0x000000040c087c10 */ /* 0x000fe2000ff1e0ff */
[----:B------:R-:W-:Y:S01]  /*7850*/  IMAD R3, R3, R11, R0 ;  /* 0x0000000b03037224 */ /* 0x000fe200078e0200 */
[----:B------:R-:W-:Y:S01]  /*7860*/  IADD3 R0, P1, R14, UR6, RZ ;  /* 0x000000060e007c10 */ /* 0x000fe2000ff3e0ff */
[----:B------:R-:W-:Y:S01]  /*7870*/  UMOV UR4, 0xffffffff ;  /* 0xffffffff00047882 */ /* 0x000fe20000000000 */
[----:B------:R-:W-:Y:S02]  /*7880*/  IADD3.X R13, R13, UR5, R9, P0, !PT ;  /* 0x000000050d0d7c10 */ /* 0x000fe400087fe409 */
[----:B------:R-:W-:Y:S02]  /*7890*/  IADD3.X R3, R15, UR7, R3, P1, !PT ;  /* 0x000000070f037c10 */ /* 0x000fe40008ffe403 */
[----:B---3--:R-:W-:Y:S01]  /*78a0*/  LEA.HI R9, R37, R37, RZ, 0x1 ;  /* 0x0000002525097211 */ /* 0x008fe200078f08ff */
[----:B------:R-:W-:Y:S06]  /*78b0*/  BRA.DIV UR4, `(.L_x_1139) ;  /* 0x0000018604387947 */ /* 0x000fec000b800000 */
.L_x_1407:
[----:B------:R-:W-:Y:S01]  /*78c0*/  UMOV UR4, 0xffffffff ;  /* 0xffffffff00047882 */ /* 0x000fe20000000000 */
[----:B------:R-:W-:Y:S02]  /*78d0*/  LOP3.LUT R9, R9, 0xfffffffe, RZ, 0xc0, !PT ;  /* 0xfffffffe09097812 */ /* 0x000fe400078ec0ff */
[----:B------:R-:W-:Y:S05]  /*78e0*/  BRA.DIV UR4, `(.L_x_1140) ;  /* 0x0000018604507947 */ /* 0x000fea000b800000 */
.L_x_1410:
[----:B------:R-:W-:Y:S01]  /*78f0*/  UMOV UR4, 0xffffffff ;  /* 0xffffffff00047882 */ /* 0x000fe20000000000 */
[----:B------:R-:W-:Y:S02]  /*7900*/  IMAD.IADD R9, R37, 0x1, -R9 ;  /* 0x0000000125097824 */ /* 0x000fe400078e0a09 */
[----:B------:R-:W-:Y:S05]  /*7910*/  BRA.DIV UR4, `(.L_x_1141) ;  /* 0x00000186046c7947 */ /* 0x000fea000b800000 */
.L_x_1413:
[----:B------:R-:W-:Y:S01]  /*7920*/  UMOV UR4, 0xffffffff ;  /* 0xffffffff00047882 */ /* 0x000fe20000000000 */
[----:B------:R-:W-:Y:S02]  /*7930*/  SHF.L.U32 R3, R9, 0x1f, RZ ;  /* 0x0000001f09037819 */ /* 0x000fe400000006ff */
[----:B------:R-:W-:Y:S05]  /*7940*/  BRA.DIV UR4, `(.L_x_1142) ;  /* 0x0000018604887947 */ /* 0x000fea000b800000 */
.L_x_1416:
[----:B------:R-:W0:Y:S01]  /*7950*/  SYNCS.PHASECHK.TRANS64.TRYWAIT P1, [R18+URZ+0x13200], R3 ;  /* 0x01320003120075a7 */ /* 0x000e22000802017f */
[----:B------:R-:W-:Y:S01]  /*7960*/  ISETP.GE.AND P0, PT, R22, R29, PT ;  /* 0x0000001d1600720c */ /* 0x000fe20003f06270 */
[----:B------:R-:W-:Y:S03]  /*7970*/  BSSY B1, `(.L_x_1143) ;  /* 0x0000003000017945 */ /* 0x000fe60003800000 */
[----:B------:R-:W-:Y:S01]  /*7980*/  ISETP.GE.OR P0, PT, R36, R20, P0 ;  /* 0x000000142400720c */ /* 0x000fe20000706670 */
[----:B0-----:R-:W-:-:S12]  /*7990*/  @!P1 BRA `(.L_x_1144) ;  /* 0x00000184009c9947 */ /* 0x001fd80003800000 */
.L_x_1417:
[----:B------:R-:W-:Y:S05]  /*79a0*/  BSYNC B1 ;  /* 0x0000000000017941 */ /* 0x000fea0003800000 */
.L_x_1143:
[----:B------:R-:W-:Y:S05]  /*79b0*/  @P0 BRA `(.L_x_1136) ;  /* 0x0000000c00f00947 */ /* 0x000fea0003800000 */
[----:B------:R-:W2:Y:S04]  /*79c0*/  LDL R14, [R1+0x50] ;  /* 0x00005000010e7983 */ /* 0x000ea80000100800 */
[----:B------:R-:W3:Y:S04]  /*79d0*/  LDL R31, [R1+0x54] ;  /* 0x00005400011f7983 */ /* 0x000ee80000100800 */
[----:B------:R-:W4:Y:S01]  /*79e0*/  LDL R51, [R1+0x6c] ;  /* 0x00006c0001337983 */ /* 0x000f220000100800 */
[----:B0----5:R-:W-:Y:S02]  /*79f0*/  SHF.R.U32.HI R3, RZ, 0x8, R24 ;  /* 0x00000008ff037819 */ /* 0x021fe40000011618 */
[----:B------:R-:W-:-:S02]  /*7a00*/  SHF.R.U32.HI R9, RZ, 0x8, R25 ;  /* 0x00000008ff097819 */ /* 0x000fc40000011619 */
[----:B------:R-:W-:Y:S02]  /*7a10*/  LOP3.LUT R0, R24, 0xff, RZ, 0xc0, !PT ;  /* 0x000000ff18007812 */ /* 0x000fe400078ec0ff */
[----:B------:R-:W-:Y:S02]  /*7a20*/  LOP3.LUT R3, R3, 0xff, RZ, 0xc0, !PT ;  /* 0x000000ff03037812 */ /* 0x000fe400078ec0ff */
[----:B------:R-:W-:Y:S02]  /*7a30*/  LOP3.LUT R8, R25, 0xff, RZ, 0xc0, !PT ;  /* 0x000000ff19087812 */ /* 0x000fe400078ec0ff */
[----:B------:R-:W-:Y:S02]  /*7a40*/  LOP3.LUT R9, R9, 0xff, RZ, 0xc0, !PT ;  /* 0x000000ff09097812 */ /* 0x000fe400078ec0ff */
[----:B------:R-:W-:Y:S01]  /*7a50*/  PRMT R20, R3, 0x7604, R0 ;  /* 0x0000760403147816 */ /* 0x000fe20000000000 */
[----:B------:R-:W-:Y:S01]  /*7a60*/  IMAD.IADD R0, R22, 0x1, R29 ;  /* 0x0000000116007824 */ /* 0x000fe200078e021d */
[----:B------:R-:W-:-:S02]  /*7a70*/  PRMT R30, R9, 0x7604, R8 ;  /* 0x00007604091e7816 */ /* 0x000fc40000000008 */
[----:B------:R-:W-:Y:S02]  /*7a80*/  SHF.R.U32.HI R8, RZ, 0x8, R26 ;  /* 0x00000008ff087819 */ /* 0x000fe4000001161a */
[----:B------:R-:W-:Y:S02]  /*7a90*/  LOP3.LUT R3, R26, 0xff, RZ, 0xc0, !PT ;  /* 0x000000ff1a037812 */ /* 0x000fe400078ec0ff */
[----:B------:R-:W-:Y:S02]  /*7aa0*/  LOP3.LUT R8, R8, 0xff, RZ, 0xc0, !PT ;  /* 0x000000ff08087812 */ /* 0x000fe400078ec0ff */
[----:B------:R-:W-:Y:S02]  /*7ab0*/  SHF.R.U32.HI R12, RZ, 0x8, R4 ;  /* 0x00000008ff0c7819 */ /* 0x000fe40000011604 */
[----:B------:R-:W-:Y:S02]  /*7ac0*/  PRMT R32, R8, 0x7604, R3 ;  /* 0x0000760408207816 */ /* 0x000fe40000000003 */
[----:B------:R-:W-:-:S02]  /*7ad0*/  SHF.R.U32.HI R10, RZ, 0x8, R27 ;  /* 0x00000008ff0a7819 */ /* 0x000fc4000001161b */
[----:B------:R-:W-:Y:S02]  /*7ae0*/  LOP3.LUT R11, R4, 0xff, RZ, 0xc0, !PT ;  /* 0x000000ff040b7812 */ /* 0x000fe400078ec0ff */
[----:B------:R-:W-:Y:S02]  /*7af0*/  LOP3.LUT R12, R12, 0xff, RZ, 0xc0, !PT ;  /* 0x000000ff0c0c7812 */ /* 0x000fe400078ec0ff */
[----:B------:R-:W-:Y:S02]  /*7b00*/  SHF.R.U32.HI R21, RZ, 0x8, R7 ;  /* 0x00000008ff157819 */ /* 0x000fe40000011607 */
[----:B------:R-:W-:Y:S02]  /*7b10*/  LOP3.LUT R9, R27, 0xff, RZ, 0xc0, !PT ;  /* 0x000000ff1b097812 */ /* 0x000fe400078ec0ff */
[----:B------:R-:W-:Y:S02]  /*7b20*/  LOP3.LUT R10, R10, 0xff, RZ, 0xc0, !PT ;  /* 0x000000ff0a0a7812 */ /* 0x000fe400078ec0ff */
[----:B------:R-:W-:-:S02]  /*7b30*/  PRMT R33, R12, 0x7604, R11 ;  /* 0x000076040c217816 */ /* 0x000fc4000000000b */
[----:B------:R-:W-:Y:S02]  /*7b40*/  LOP3.LUT R12, R6, 0xff, RZ, 0xc0, !PT ;  /* 0x000000ff060c7812 */ /* 0x000fe400078ec0ff */
[----:B------:R-:W-:Y:S02]  /*7b50*/  LOP3.LUT R21, R21, 0xff, RZ, 0xc0, !PT ;  /* 0x000000ff15157812 */ /* 0x000fe400078ec0ff */
[----:B------:R-:W-:Y:S02]  /*7b60*/  PRMT R34, R10, 0x7604, R9 ;  /* 0x000076040a227816 */ /* 0x000fe40000000009 */
[----:B------:R-:W-:-:S04]  /*7b70*/  SHF.R.U32.HI R29, RZ, 0x10, R26 ;  /* 0x00000010ff1d7819 */ /* 0x000fc8000001161a */
[----:B------:R-:W-:-:S04]  /*7b80*/  LOP3.LUT R29, R29, 0xff, RZ, 0xc0, !PT ;  /* 0x000000ff1d1d7812 */ /* 0x000fc800078ec0ff */
[----:B------:R-:W-:Y:S02]  /*7b90*/  PRMT R29, R29, 0x7054, R32 ;  /* 0x000070541d1d7816 */ /* 0x000fe40000000020 */
[----:B------:R-:W-:-:S04]  /*7ba0*/  SHF.R.U32.HI R32, RZ, 0x10, R6 ;  /* 0x00000010ff207819 */ /* 0x000fc80000011606 */
[----:B------:R-:W-:Y:S02]  /*7bb0*/  LOP3.LUT R32, R32, 0xff, RZ, 0xc0, !PT ;  /* 0x000000ff20207812 */ /* 0x000fe400078ec0ff */
[----:B--2---:R-:W-:Y:S02]  /*7bc0*/  SHF.R.U32.HI R13, RZ, 0x3, R14 ;  /* 0x00000003ff0d7819 */ /* 0x004fe4000001160e */
[----:B------:R-:W-:Y:S02]  /*7bd0*/  LOP3.LUT R0, R14, 0x30, R0, 0xf8, !PT ;  /* 0x000000300e007812 */ /* 0x000fe400078ef800 */
[----:B------:R-:W-:Y:S02]  /*7be0*/  SHF.R.U32.HI R14, RZ, 0x8, R6 ;  /* 0x00000008ff0e7819 */ /* 0x000fe40000011606 */
[----:B------:R-:W-:Y:S02]  /*7bf0*/  LOP3.LUT R3, R0, R13, RZ, 0x3c, !PT ;  /* 0x0000000d00037212 */ /* 0x000fe400078e3cff */
[----:B------:R-:W-:Y:S01]  /*7c00*/  SHF.R.U32.HI R13, RZ, 0x8, R5 ;  /* 0x00000008ff0d7819 */ /* 0x000fe20000011605 */
[----:B----4-:R-:W0:Y:S01]  /*7c10*/  LDS.128 R8, [R51+0xb000] ;  /* 0x00b0000033087984 */ /* 0x010e220000000c00 */
[----:B------:R-:W-:-:S02]  /*7c20*/  LOP3.LUT R0, R5, 0xff, RZ, 0xc0, !PT ;  /* 0x000000ff05007812 */ /* 0x000fc400078ec0ff */
[----:B------:R-:W-:Y:S02]  /*7c30*/  LOP3.LUT R13, R13, 0xff, RZ, 0xc0, !PT ;  /* 0x000000ff0d0d7812 */ /* 0x000fe400078ec0ff */
[----:B------:R-:W-:Y:S02]  /*7c40*/  LOP3.LUT R15, R14, 0xff, RZ, 0xc0, !PT ;  /* 0x000000ff0e0f7812 */ /* 0x000fe400078ec0ff */
[----:B------:R-:W-:Y:S02]  /*7c50*/  LOP3.LUT R14, R7, 0xff, RZ, 0xc0, !PT ;  /* 0x000000ff070e7812 */ /* 0x000fe400078ec0ff */
[----:B------:R-:W-:Y:S02]  /*7c60*/  PRMT R35, R13, 0x7604, R0 ;  /* 0x000076040d237816 */ /* 0x000fe40000000000 */
[----:B---3--:R-:W-:Y:S02]  /*7c70*/  IADD3 R0, R18, R31, R3 ;  /* 0x0000001f12007210 */ /* 0x008fe40007ffe003 */
[----:B------:R-:W-:-:S02]  /*7c80*/  PRMT R37, R15, 0x7604, R12 ;  /* 0x000076040f257816 */ /* 0x000fc4000000000c */
[----:B------:R-:W-:Y:S02]  /*7c90*/  PRMT R39, R21, 0x7604, R14 ;  /* 0x0000760415277816 */ /* 0x000fe4000000000e */
[----:B------:R-:W1:Y:S01]  /*7ca0*/  LDS.128 R12, [R0+0xb000] ;  /* 0x00b00000000c7984 */ /* 0x000e620000000c00 */
[----:B------:R-:W-:Y:S02]  /*7cb0*/  SHF.R.U32.HI R21, RZ, 0x10, R25 ;  /* 0x00000010ff157819 */ /* 0x000fe40000011619 */
[----:B------:R-:W-:Y:S02]  /*7cc0*/  SHF.R.U32.HI R3, RZ, 0x10, R24 ;  /* 0x00000010ff037819 */ /* 0x000fe40000011618 */
[----:B------:R-:W-:Y:S02]  /*7cd0*/  SHF.R.U32.HI R31, RZ, 0x10, R27 ;  /* 0x00000010ff1f7819 */ /* 0x000fe4000001161b */
[----:B------:R-:W-:Y:S02]  /*7ce0*/  LOP3.LUT R21, R21, 0xff, RZ, 0xc0, !PT ;  /* 0x000000ff15157812 */ /* 0x000fe400078ec0ff */
        /* <DEDUP_REMOVED lines=12> */
[----:B------:R-:W-:-:S02]  /*7db0*/  PRMT R33, R20, 0x7054, R33 ;  /* 0x0000705414217816 */ /* 0x000fc40000000021 */
[----:B------:R-:W-:Y:S02]  /*7dc0*/  PRMT R41, R32, 0x7054, R37 ;  /* 0x0000705420297816 */ /* 0x000fe40000000025 */
[----:B------:R-:W-:Y:S02]  /*7dd0*/  PRMT R43, R34, 0x7054, R39 ;  /* 0x00007054222b7816 */ /* 0x000fe40000000027 */
[----:B------:R-:W-:Y:S02]  /*7de0*/  LOP3.LUT R37, R35, 0xff000000, R5, 0xf8, !PT ;  /* 0xff00000023257812 */ /* 0x000fe400078ef805 */
[----:B------:R-:W-:Y:S02]  /*7df0*/  LOP3.LUT R20, R3, 0xff000000, R24, 0xf8, !PT ;  /* 0xff00000003147812 */ /* 0x000fe400078ef818 */
[----:B------:R-:W-:Y:S02]  /*7e00*/  LOP3.LUT R34, R21, 0xff000000, R25, 0xf8, !PT ;  /* 0xff00000015227812 */ /* 0x000fe400078ef819 */
[----:B------:R-:W-:-:S02]  /*7e10*/  LOP3.LUT R3, R29, 0xff000000, R26, 0xf8, !PT ;  /* 0xff0000001d037812 */ /* 0x000fc400078ef81a */
[----:B------:R-:W-:Y:S02]  /*7e20*/  LOP3.LUT R29, R33, 0xff000000, R4, 0xf8, !PT ;  /* 0xff000000211d7812 */ /* 0x000fe400078ef804 */
[-C--:B0-----:R-:W-:Y:S02]  /*7e30*/  F2FP.F16.E4M3.UNPACK_B R25, R8.reuse ;  /* 0x00000008ff19723e */ /* 0x081fe400020006ff */
[----:B------:R-:W-:Y:S02]  /*7e40*/  F2FP.F16.E4M3.UNPACK_B R32, R8.H1 ;  /* 0x00000008ff20723e */ /* 0x000fe400030006ff */
[-C--:B------:R-:W-:Y:S02]  /*7e50*/  F2FP.F16.E4M3.UNPACK_B R30, R11.reuse ;  /* 0x0000000bff1e723e */ /* 0x080fe400020006ff */
[----:B------:R-:W-:Y:S02]  /*7e60*/  F2FP.F16.E4M3.UNPACK_B R33, R11.H1 ;  /* 0x0000000bff21723e */ /* 0x000fe400030006ff */
[----:B------:R-:W-:-:S02]  /*7e70*/  F2FP.F16.E4M3.UNPACK_B R38, R37 ;  /* 0x00000025ff26723e */ /* 0x000fc400020006ff */
[----:B-1----:R-:W-:Y:S02]  /*7e80*/  F2FP.F16.E4M3.UNPACK_B R8, R13 ;  /* 0x0000000dff08723e */ /* 0x002fe400020006ff */
[----:B------:R-:W-:Y:S01]  /*7e90*/  F2FP.F16.E4M3.UNPACK_B R11, R34 ;  /* 0x00000022ff0b723e */ /* 0x000fe200020006ff */
[----:B------:R-:W-:Y:S01]  /*7ea0*/  HADD2.F32 R40, -RZ, R38.H0_H0 ;  /* 0x20000026ff287230 */ /* 0x000fe20000004100 */
[----:B------:R-:W-:Y:S01]  /*7eb0*/  LOP3.LUT R5, R41, 0xff000000, R6, 0xf8, !PT ;  /* 0xff00000029057812 */ /* 0x000fe200078ef806 */
[--C-:B------:R-:W-:Y:S01]  /*7ec0*/  HADD2.F32 R6, -RZ, R8.reuse.H0_H0 ;  /* 0x20000008ff067230 */ /* 0x100fe20000004100 */
[----:B------:R-:W-:Y:S01]  /*7ed0*/  F2FP.F16.E4M3.UNPACK_B R21, R9 ;  /* 0x00000009ff15723e */ /* 0x000fe200020006ff */
[----:B------:R-:W-:Y:S01]  /*7ee0*/  HADD2.F32 R8, -RZ, R8.H1_H1 ;  /* 0x30000008ff087230 */ /* 0x000fe20000004100 */
[----:B------:R-:W-:Y:S01]  /*7ef0*/  F2FP.F16.E4M3.UNPACK_B R26, R13.H1 ;  /* 0x0000000dff1a723e */ /* 0x000fe200030006ff */
[----:B------:R-:W-:Y:S01]  /*7f00*/  HADD2.F32 R13, -RZ, R11.H0_H0 ;  /* 0x2000000bff0d7230 */ /* 0x000fe20000004100 */
[----:B------:R-:W-:-:S02]  /*7f10*/  LOP3.LUT R39, R31, 0xff000000, R27, 0xf8, !PT ;  /* 0xff0000001f277812 */ /* 0x000fc400078ef81b */
[----:B------:R-:W-:Y:S01]  /*7f20*/  F2FP.F16.E4M3.UNPACK_B R24, R9.H1 ;  /* 0x00000009ff18723e */ /* 0x000fe200030006ff */
[--C-:B------:R-:W-:Y:S01]  /*7f30*/  HADD2.F32 R9, -RZ, R21.reuse.H0_H0 ;  /* 0x20000015ff097230 */ /* 0x100fe20000004100 */
[-C--:B------:R-:W-:Y:S01]  /*7f40*/  F2FP.F16.E4M3.UNPACK_B R27, R12.reuse ;  /* 0x0000000cff1b723e */ /* 0x080fe200020006ff */
[----:B------:R-:W-:Y:S01]  /*7f50*/  HADD2.F32 R21, -RZ, R21.H1_H1 ;  /* 0x30000015ff157230 */ /* 0x000fe20000004100 */
[----:B------:R-:W-:Y:S01]  /*7f60*/  F2FP.F16.E4M3.UNPACK_B R35, R12.H1 ;  /* 0x0000000cff23723e */ /* 0x000fe200030006ff */
[C---:B------:R-:W-:Y:S01]  /*7f70*/  FMUL.FTZ R12, R6.reuse, R40 ;  /* 0x00000028060c7220 */ /* 0x040fe20000410000 */
[-C--:B------:R-:W-:Y:S02]  /*7f80*/  F2FP.F16.E4M3.UNPACK_B R31, R15.reuse ;  /* 0x0000000fff1f723e */ /* 0x080fe400020006ff */
[----:B------:R-:W-:Y:S01]  /*7f90*/  F2FP.F16.E4M3.UNPACK_B R36, R15.H1 ;  /* 0x0000000fff24723e */ /* 0x000fe200030006ff */
[-C--:B------:R-:W-:Y:S01]  /*7fa0*/  FMUL.FTZ R15, R6, R13.reuse ;  /* 0x0000000d060f7220 */ /* 0x080fe20000410000 */
[----:B------:R-:W-:Y:S01]  /*7fb0*/  FFMA.FTZ R6, R9, R13, -R12 ;  /* 0x0000000d09067223 */ /* 0x000fe2000001080c */
[----:B------:R-:W-:Y:S01]  /*7fc0*/  F2FP.F16.E4M3.UNPACK_B R34, R34.H1 ;  /* 0x00000022ff22723e */ /* 0x000fe200030006ff */
[----:B------:R-:W-:-:S02]  /*7fd0*/  HADD2.F32 R12, -RZ, R11.H1_H1 ;  /* 0x3000000bff0c7230 */ /* 0x000fc40000004100 */
[----:B------:R-:W-:Y:S01]  /*7fe0*/  FFMA.FTZ R9, R9, R40, R15 ;  /* 0x0000002809097223 */ /* 0x000fe2000001000f */
[----:B------:R-:W-:Y:S01]  /*7ff0*/  F2FP.F16.E4M3.UNPACK_B R15, R37.H1 ;  /* 0x00000025ff0f723e */ /* 0x000fe200030006ff */
[----:B------:R-:W-:Y:S01]  /*8000*/  HADD2.F32 R37, -RZ, R38.H1_H1 ;  /* 0x30000026ff257230 */ /* 0x000fe20000004100 */
[----:B------:R-:W-:Y:S01]  /*8010*/  LOP3.LUT R43, R43, 0xff000000, R7, 0xf8, !PT ;  /* 0xff0000002b2b7812 */ /* 0x000fe200078ef807 */
[----:B------:R-:W-:Y:S01]  /*8020*/  HADD2.F32 R11, -RZ, R26.H0_H0 ;  /* 0x2000001aff0b7230 */ /* 0x000fe20000004100 */
[----:B------:R-:W-:Y:S01]  /*8030*/  F2FP.F16.E4M3.UNPACK_B R7, R14 ;  /* 0x0000000eff07723e */ /* 0x000fe200020006ff */
[----:B------:R-:W-:Y:S02]  /*8040*/  HADD2.F32 R40, -RZ, R15.H0_H0 ;  /* 0x2000000fff287230 */ /* 0x000fe40000004100 */
[C---:B------:R-:W-:Y:S01]  /*8050*/  FMUL.FTZ R42, R8.reuse, R37 ;  /* 0x00000025082a7220 */ /* 0x040fe20000410000 */
[----:B------:R-:W-:Y:S02]  /*8060*/  HADD2.F32 R38, -RZ, R34.H0_H0 ;  /* 0x20000022ff267230 */ /* 0x000fe40000004100 */
[----:B------:R-:W-:Y:S01]  /*8070*/  FMUL.FTZ R8, R8, R12 ;  /* 0x0000000c08087220 */ /* 0x000fe20000410000 */
[----:B------:R-:W-:-:S02]  /*8080*/  HADD2.F32 R13, -RZ, R24.H0_H0 ;  /* 0x20000018ff0d7230 */ /* 0x000fc40000004100 */
[C---:B------:R-:W-:Y:S01]  /*8090*/  FMUL.FTZ R44, R11.reuse, R40 ;  /* 0x000000280b2c7220 */ /* 0x040fe20000410000 */
[----:B------:R-:W-:Y:S02]  /*80a0*/  HADD2.F32 R26, -RZ, R26.H1_H1 ;  /* 0x3000001aff1a7230 */ /* 0x000fe40000004100 */
[----:B------:R-:W-:Y:S01]  /*80b0*/  FMUL.FTZ R41, R11, R38 ;  /* 0x000000260b297220 */ /* 0x000fe20000410000 */
[----:B------:R-:W-:Y:S01]  /*80c0*/  FFMA.FTZ R11, R21, R12, -R42 ;  /* 0x0000000c150b7223 */ /* 0x000fe2000001082a */
[----:B------:R-:W-:Y:S01]  /*80d0*/  FFMA.FTZ R12, R13, R38, -R44 ;  /* 0x000000260d0c7223 */ /* 0x000fe2000001082c */
[----:B------:R-:W-:Y:S01]  /*80e0*/  FFMA.FTZ R8, R21, R37, R8 ;  /* 0x0000002515087223 */ /* 0x000fe20000010008 */
[----:B------:R-:W-:Y:S01]  /*80f0*/  FFMA.FTZ R13, R13, R40, R41 ;  /* 0x000000280d0d7223 */ /* 0x000fe20000010029 */
[----:B------:R-:W-:Y:S01]  /*8100*/  HADD2.F32 R37, -RZ, R34.H1_H1 ;  /* 0x30000022ff257230 */ /* 0x000fe20000004100 */
[----:B------:R-:W-:Y:S01]  /*8110*/  F2FP.F16.E4M3.UNPACK_B R40, R43 ;  /* 0x0000002bff28723e */ /* 0x000fe200020006ff */
[----:B------:R-:W-:Y:S01]  /*8120*/  HADD2.F32 R41, -RZ, R15.H1_H1 ;  /* 0x3000000fff297230 */ /* 0x000fe20000004100 */
[----:B------:R-:W-:Y:S01]  /*8130*/  F2FP.F16.E4M3.UNPACK_B R34, R39 ;  /* 0x00000027ff22723e */ /* 0x000fe200020006ff */
[----:B------:R-:W-:Y:S01]  /*8140*/  HADD2.F32 R15, -RZ, R31.H0_H0 ;  /* 0x2000001fff0f7230 */ /* 0x000fe20000004100 */
[----:B------:R-:W-:Y:S01]  /*8150*/  F2FP.F16.E4M3.UNPACK_B R43, R43.H1 ;  /* 0x0000002bff2b723e */ /* 0x000fe200030006ff */
[----:B------:R-:W-:-:S02]  /*8160*/  HADD2.F32 R42, -RZ, R40.H0_H0 ;  /* 0x20000028ff2a7230 */ /* 0x000fc40000004100 */
[C---:B------:R-:W-:Y:S01]  /*8170*/  FMUL.FTZ R45, R26.reuse, R41 ;  /* 0x000000291a2d7220 */ /* 0x040fe20000410000 */
[----:B------:R-:W-:Y:S02]  /*8180*/  HADD2.F32 R38, -RZ, R34.H0_H0 ;  /* 0x20000022ff267230 */ /* 0x000fe40000004100 */
[----:B------:R-:W-:Y:S01]  /*8190*/  FMUL.FTZ R26, R26, R37 ;  /* 0x000000251a1a7220 */ /* 0x000fe20000410000 */
[----:B------:R-:W-:Y:S02]  /*81a0*/  HADD2.F32 R24, -RZ, R24.H1_H1 ;  /* 0x30000018ff187230 */ /* 0x000fe40000004100 */
[C---:B------:R-:W-:Y:S01]  /*81b0*/  FMUL.FTZ R44, R15.reuse, R42 ;  /* 0x0000002a0f2c7220 */ /* 0x040fe20000410000 */
[----:B------:R-:W-:Y:S02]  /*81c0*/  HADD2.F32 R21, -RZ, R30.H0_H0 ;  /* 0x2000001eff157230 */ /* 0x000fe40000004100 */
[-C--:B------:R-:W-:Y:S01]  /*81d0*/  FMUL.FTZ R47, R15, R38.reuse ;  /* 0x000000260f2f7220 */ /* 0x080fe20000410000 */
[----:B------:R-:W-:Y:S01]  /*81e0*/  F2FP.F16.E4M3.UNPACK_B R39, R39.H1 ;  /* 0x00000027ff27723e */ /* 0x000fe200030006ff */
[C---:B------:R-:W-:Y:S01]  /*81f0*/  FFMA.FTZ R15, R24.reuse, R37, -R45 ;  /* 0x00000025180f7223 */ /* 0x040fe2000001082d */
[----:B------:R-:W-:Y:S01]  /*8200*/  FFMA.FTZ R26, R24, R41, R26 ;  /* 0x00000029181a7223 */ /* 0x000fe2000001001a */
[----:B------:R-:W-:Y:S01]  /*8210*/  FFMA.FTZ R24, R21, R38, -R44 ;  /* 0x0000002615187223 */ /* 0x000fe2000001082c */
[----:B------:R-:W-:-:S02]  /*8220*/  HADD2.F32 R41, -RZ, R40.H1_H1 ;  /* 0x30000028ff297230 */ /* 0x000fc40000004100 */
[----:B------:R-:W-:Y:S01]  /*8230*/  FFMA.FTZ R21, R21, R42, R47 ;  /* 0x0000002a15157223 */ /* 0x000fe2000001002f */
[----:B------:R-:W-:Y:S01]  /*8240*/  HADD2.F32 R31, -RZ, R31.H1_H1 ;  /* 0x3000001fff1f7230 */ /* 0x000fe20000004100 */
[----:B------:R-:W-:Y:S01]  /*8250*/  F2FP.F16.E4M3.UNPACK_B R14, R14.H1 ;  /* 0x0000000eff0e723e */ /* 0x000fe200030006ff */
[----:B------:R-:W-:Y:S01]  /*8260*/  HADD2.F32 R38, -RZ, R34.H1_H1 ;  /* 0x30000022ff267230 */ /* 0x000fe20000004100 */
[----:B------:R-:W-:Y:S01]  /*8270*/  F2FP.F16.E4M3.UNPACK_B R4, R10 ;  /* 0x0000000aff04723e */ /* 0x000fe200020006ff */
[----:B------:R-:W-:Y:S02]  /*8280*/  HADD2.F32 R42, -RZ, R43.H0_H0 ;  /* 0x2000002bff2a7230 */ /* 0x000fe40000004100 */
[C---:B------:R-:W-:Y:S01]  /*8290*/  FMUL.FTZ R45, R31.reuse, R41 ;  /* 0x000000291f2d7220 */ /* 0x040fe20000410000 */
[----:B------:R-:W-:Y:S02]  /*82a0*/  HADD2.F32 R37, -RZ, R36.H0_H0 ;  /* 0x20000024ff257230 */ /* 0x000fe40000004100 */
[----:B------:R-:W-:Y:S01]  /*82b0*/  FMUL.FTZ R44, R31, R38 ;  /* 0x000000261f2c7220 */ /* 0x000fe20000410000 */
[----:B------:R-:W-:Y:S01]  /*82c0*/  HADD2.F32 R40, -RZ, R39.H0_H0 ;  /* 0x20000027ff287230 */ /* 0x000fe20000004100 */
[----:B------:R-:W-:Y:S01]  /*82d0*/  F2FP.F16.E4M3.UNPACK_B R10, R10.H1 ;  /* 0x0000000aff0a723e */ /* 0x000fe200030006ff */
[----:B------:R-:W-:-:S02]  /*82e0*/  HADD2.F32 R30, -RZ, R30.H1_H1 ;  /* 0x3000001eff1e7230 */ /* 0x000fc40000004100 */
[C---:B------:R-:W-:Y:S01]  /*82f0*/  FMUL.FTZ R47, R37.reuse, R42 ;  /* 0x0000002a252f7220 */ /* 0x040fe20000410000 */
[----:B------:R-:W-:Y:S02]  /*8300*/  HADD2.F32 R34, -RZ, R33.H0_H0 ;  /* 0x20000021ff227230 */ /* 0x000fe40000004100 */
[----:B------:R-:W-:Y:S01]  /*8310*/  FMUL.FTZ R37, R37, R40 ;  /* 0x0000002825257220 */ /* 0x000fe20000410000 */
[----:B------:R-:W-:Y:S02]  /*8320*/  HADD2.F32 R43, -RZ, R43.H1_H1 ;  /* 0x3000002bff2b7230 */ /* 0x000fe40000004100 */
[C---:B------:R-:W-:Y:S01]  /*8330*/  FFMA.FTZ R31, R30.reuse, R38, -R45 ;  /* 0x000000261e1f7223 */ /* 0x040fe2000001082d */
[----:B------:R-:W-:Y:S01]  /*8340*/  FFMA.FTZ R30, R30, R41, R44 ;  /* 0x000000291e1e7223 */ /* 0x000fe2000001002c */
[----:B------:R-:W-:Y:S01]  /*8350*/  F2FP.F16.E4M3.UNPACK_B R41, R29.H1 ;  /* 0x0000001dff29723e */ /* 0x000fe200030006ff */
[C---:B------:R-:W-:Y:S01]  /*8360*/  FFMA.FTZ R47, R34.reuse, R40, -R47 ;  /* 0x00000028222f7223 */ /* 0x040fe2000001082f */
[----:B------:R-:W-:Y:S01]  /*8370*/  F2FP.F16.E4M3.UNPACK_B R38, R20.H1 ;  /* 0x00000014ff26723e */ /* 0x000fe200030006ff */
[----:B------:R-:W-:Y:S01]  /*8380*/  FFMA.FTZ R45, R34, R42, R37 ;  /* 0x0000002a222d7223 */ /* 0x000fe20000010025 */
[----:B------:R-:W-:Y:S01]  /*8390*/  HADD2.F32 R40, -RZ, R39.H1_H1 ;  /* 0x30000027ff287230 */ /* 0x000fe20000004100 */
[----:B------:R-:W-:Y:S01]  /*83a0*/  F2FP.SATFINITE.E4M3.F32.PACK_AB_MERGE_C R13, R26, R13, RZ ;  /* 0x0000000d1a0d723e */ /* 0x000fe200048070ff */
[----:B------:R-:W-:-:S02]  /*83b0*/  HADD2.F32 R37, -RZ, R36.H1_H1 ;  /* 0x30000024ff257230 */ /* 0x000fc40000004100 */
[----:B------:R-:W-:Y:S01]  /*83c0*/  HADD2.F32 R42, -RZ, R41.H0_H0 ;  /* 0x20000029ff2a7230 */ /* 0x000fe20000004100 */
[----:B------:R-:W-:Y:S01]  /*83d0*/  F2FP.SATFINITE.E4M3.F32.PACK_AB_MERGE_C R9, R8, R9, R13 ;  /* 0x000000090809723e */ /* 0x000fe2000480700d */
        /* <DEDUP_REMOVED lines=10> */
[----:B------:R-:W-:Y:S01]  /*8480*/  FFMA.FTZ R50, R34, R43, R46 ;  /* 0x0000002b22327223 */ /* 0x000fe2000001002e */
[----:B------:R-:W-:Y:S01]  /*8490*/  HADD2.F32 R35, -RZ, R35.H1_H1 ;  /* 0x30000023ff237230 */ /* 0x000fe20000004100 */
[----:B------:R-:W-:Y:S01]  /*84a0*/  F2FP.F16.E4M3.UNPACK_B R34, R29 ;  /* 0x0000001dff22723e */ /* 0x000fe200020006ff */
[----:B------:R-:W-:Y:S02]  /*84b0*/  HADD2.F32 R38, -RZ, R38.H1_H1 ;  /* 0x30000026ff267230 */ /* 0x000fe40000004100 */
[C---:B------:R-:W-:Y:S01]  /*84c0*/  FFMA.FTZ R44, R33.reuse, R39, -R44 ;  /* 0x00000027212c7223 */ /* 0x040fe2000001082c */
[----:B------:R-:W-:Y:S01]  /*84d0*/  FFMA.FTZ R42, R33, R42, R37 ;  /* 0x0000002a212a7223 */ /* 0x000fe20000010025 */
[----:B------:R-:W-:Y:S01]  /*84e0*/  HADD2.F32 R32, -RZ, R32.H1_H1 ;  /* 0x30000020ff207230 */ /* 0x000fe20000004100 */
[----:B------:R-:W-:Y:S01]  /*84f0*/  F2FP.F16.E4M3.UNPACK_B R33, R20 ;  /* 0x00000014ff21723e */ /* 0x000fe200020006ff */
[C---:B------:R-:W-:Y:S01]  /*8500*/  FMUL.FTZ R37, R35.reuse, R41 ;  /* 0x0000002923257220 */ /* 0x040fe20000410000 */
[----:B------:R-:W-:Y:S01]  /*8510*/  FMUL.FTZ R20, R35, R38 ;  /* 0x0000002623147220 */ /* 0x000fe20000410000 */
[----:B------:R-:W-:Y:S01]  /*8520*/  HADD2.F32 R35, -RZ, R34.H0_H0 ;  /* 0x20000022ff237230 */ /* 0x000fe20000004100 */
[----:B------:R-:W-:Y:S01]  /*8530*/  F2FP.SATFINITE.E4M3.F32.PACK_AB_MERGE_C R45, R50, R45, RZ ;  /* 0x0000002d322d723e */ /* 0x000fe200048070ff */
[----:B------:R-:W-:-:S02]  /*8540*/  HADD2.F32 R29, -RZ, R27.H0_H0 ;  /* 0x2000001bff1d7230 */ /* 0x000fc40000004100 */
[C---:B------:R-:W-:Y:S01]  /*8550*/  FFMA.FTZ R39, R32.reuse, R38, -R37 ;  /* 0x0000002620277223 */ /* 0x040fe20000010825 */
[----:B------:R-:W-:Y:S01]  /*8560*/  FFMA.FTZ R41, R32, R41, R20 ;  /* 0x0000002920297223 */ /* 0x000fe20000010014 */
[----:B------:R-:W-:Y:S02]  /*8570*/  HADD2.F32 R32, -RZ, R33.H0_H0 ;  /* 0x20000021ff207230 */ /* 0x000fe40000004100 */
[----:B------:R-:W-:Y:S02]  /*8580*/  HADD2.F32 R20, -RZ, R25.H0_H0 ;  /* 0x20000019ff147230 */ /* 0x000fe40000004100 */
[C---:B------:R-:W-:Y:S01]  /*8590*/  FMUL.FTZ R37, R29.reuse, R35 ;  /* 0x000000231d257220 */ /* 0x040fe20000410000 */
[----:B------:R-:W-:Y:S02]  /*85a0*/  HADD2.F32 R34, -RZ, R34.H1_H1 ;  /* 0x30000022ff227230 */ /* 0x000fe40000004100 */
[----:B------:R-:W-:Y:S01]  /*85b0*/  FMUL.FTZ R29, R29, R32 ;  /* 0x000000201d1d7220 */ /* 0x000fe20000410000 */
[----:B------:R-:W-:-:S02]  /*85c0*/  HADD2.F32 R27, -RZ, R27.H1_H1 ;  /* 0x3000001bff1b7230 */ /* 0x000fc40000004100 */
[C---:B------:R-:W-:Y:S01]  /*85d0*/  FFMA.FTZ R37, R20.reuse, R32, -R37 ;  /* 0x0000002014257223 */ /* 0x040fe20000010825 */
[----:B------:R-:W-:Y:S01]  /*85e0*/  HADD2.F32 R32, -RZ, R33.H1_H1 ;  /* 0x30000021ff207230 */ /* 0x000fe20000004100 */
[----:B------:R-:W-:Y:S01]  /*85f0*/  F2FP.F16.E4M3.UNPACK_B R33, R5.H1 ;  /* 0x00000005ff21723e */ /* 0x000fe200030006ff */
[----:B------:R-:W-:Y:S02]  /*8600*/  HADD2.F32 R25, -RZ, R25.H1_H1 ;  /* 0x30000019ff197230 */ /* 0x000fe40000004100 */
        /* <DEDUP_REMOVED lines=55> */
.L_x_1136:
[----:B------:R-:W-:Y:S05]  /*8980*/  BSYNC B0 ;  /* 0x0000000000007941 */ /* 0x000fea0003800000 */
.L_x_1126:
        /* <DEDUP_REMOVED lines=8> */
.L_x_1123:
[----:B-12---:R-:W2:Y:S02]  /*8a10*/  LDL R0, [R1+0x10] ;  /* 0x0000100001007983 */ /* 0x006ea40000100800 */
[----:B--2---:R-:W-:-:S13]  /*8a20*/  ISETP.NE.AND P0, PT, R0, 0x3, PT ;  /* 0x000000030000780c */ /* 0x004fda0003f05270 */
[----:B------:R-:W-:Y:S05]  /*8a30*/  @!P0 BRA `(.L_x_1145) ;  /* 0x0000000000048947 */ /* 0x000fea0003800000 */
[----:B------:R-:W-:Y:S01]  /*8a40*/  BPT.TRAP 0x1 ;  /* 0x000000040000795c */ /* 0x000fe20000300000 */
.L_x_1145:
[----:B------:R-:W-:Y:S01]  /*8a50*/  IMAD R12, R19, 0x8, R18 ;  /* 0x00000008130c7824 */ /* 0x000fe200078e0212 */
[----:B0-----:R-:W-:-:S04]  /*8a60*/  SHF.L.U32 R3, R156, 0x1f, RZ ;  /* 0x0000001f9c037819 */ /* 0x001fc800000006ff */
[----:B------:R0:W1:Y:S01]  /*8a70*/  SYNCS.PHASECHK.TRANS64.TRYWAIT P1, [R12+URZ+0x13230], R3 ;  /* 0x013230030c0075a7 */ /* 0x000062000802017f */
[----:B------:R-:W-:Y:S05]  /*8a80*/  @!P0 BRA `(.L_x_1146) ;  /* 0x0000000000048947 */ /* 0x000fea0003800000 */
[----:B------:R-:W-:Y:S01]  /*8a90*/  BPT.TRAP 0x1 ;  /* 0x000000040000795c */ /* 0x000fe20000300000 */
.L_x_1146:
[----:B------:R-:W2:Y:S01]  /*8aa0*/  S2R R0, SR_TID.X ;  /* 0x0000000000007919 */ /* 0x000ea20000002100 */
[----:B------:R-:W-:Y:S02]  /*8ab0*/  LOP3.LUT R16, R16, 0xff7fffff, RZ, 0xc0, !PT ;  /* 0xff7fffff10107812 */ /* 0x000fe400078ec0ff */
[----:B--2--5:R-:W-:Y:S01]  /*8ac0*/  LOP3.LUT R4, R0, 0x7f, RZ, 0xc0, !PT ;  /* 0x0000007f00047812 */ /* 0x024fe200078ec0ff */
[----:B------:R-:W-:-:S03]  /*8ad0*/  VIADD R0, R18, 0xe000 ;  /* 0x0000e00012007836 */ /* 0x000fc60000000000 */
[----:B------:R-:W-:Y:S02]  /*8ae0*/  ISETP.NE.AND P2, PT, R4, RZ, PT ;  /* 0x000000ff0400720c */ /* 0x000fe40003f45270 */
[----:B------:R-:W-:-:S04]  /*8af0*/  SHF.R.U32.HI R0, RZ, 0x4, R0 ;  /* 0x00000004ff007819 */ /* 0x000fc80000011600 */
[----:B------:R-:W-:-:S07]  /*8b00*/  LOP3.LUT R0, R0, 0x3fff, RZ, 0xc0, !PT ;  /* 0x00003fff00007812 */ /* 0x000fce00078ec0ff */
[----:B------:R-:W-:Y:S01]  /*8b10*/  @P2 LOP3.LUT R16, R16, 0x800000, RZ, 0xfc, !PT ;  /* 0x0080000010102812 */ /* 0x000fe200078efcff */
[----:B-1----:R-:W-:Y:S06]  /*8b20*/  @P1 BRA `(.L_x_1147) ;  /* 0x0000000000081947 */ /* 0x002fec0003800000 */
[----:B------:R-:W1:Y:S02]  /*8b30*/  SYNCS.PHASECHK.TRANS64.TRYWAIT P1, [R12+URZ+0x13230], R3 ;  /* 0x013230030c0075a7 */ /* 0x000e64000802017f */
[----:B-1----:R-:W-:Y:S05]  /*8b40*/  @!P1 BRA `(.L_x_1148) ;  /* 0x0000017400449947 */ /* 0x002fea0003800000 */
.L_x_1147:
[----:B------:R-:W-:Y:S01]  /*8b50*/  LOP3.LUT R0, R0, 0x10000, RZ, 0xfc, !PT ;  /* 0x0001000000007812 */ /* 0x000fe200078efcff */
[----:B------:R-:W-:Y:S05]  /*8b60*/  WARPSYNC.ALL ;  /* 0x0000000000007948 */ /* 0x000fea0003800000 */
[----:B------:R2:W-:Y:S01]  /*8b70*/  STL [R1+0x2c], R0 ;  /* 0x00002c0001007387 */ /* 0x0005e20000100800 */
[----:B------:R-:W-:-:S03]  /*8b80*/  IMAD R10, R19, 0x280, R0 ;  /* 0x00000280130a7824 */ /* 0x000fc600078e0200 */
[----:B------:R-:W3:Y:S01]  /*8b90*/  LDL R21, [R1+0x70] ;  /* 0x0000700001157983 */ /* 0x000ee20000100800 */
[----:B------:R-:W-:Y:S02]  /*8ba0*/  VIADD R4, R10, 0x80 ;  /* 0x000000800a047836 */ /* 0x000fe40000000000 */
[----:B------:R-:W-:Y:S02]  /*8bb0*/  IMAD.MOV.U32 R11, RZ, RZ, -0x7fffffe0 ;  /* 0x80000020ff0b7424 */ /* 0x000fe400078e00ff */
[----:B------:R-:W-:Y:S01]  /*8bc0*/  IMAD.MOV.U32 R5, RZ, RZ, -0x7fffffe0 ;  /* 0x80000020ff057424 */ /* 0x000fe200078e00ff */
[----:B------:R-:W-:Y:S02]  /*8bd0*/  R2UR UR10, R4 ;  /* 0x00000000040a72ca */ /* 0x000fe400000e0000 */
[----:B------:R-:W-:Y:S01]  /*8be0*/  R2UR UR6, R10 ;  /* 0x000000000a0672ca */ /* 0x000fe200000e0000 */
[----:B------:R-:W-:Y:S01]  /*8bf0*/  WARPGROUP.ARRIVE ;  /* 0x00000000000079c5 */ /* 0x000fe20000000000 */
[----:B------:R-:W-:Y:S01]  /*8c00*/  LOP3.LUT R4, R28, 0x10000, RZ, 0xfc, !PT ;  /* 0x000100001c047812 */ /* 0x000fe200078efcff */
[----:B------:R-:W-:Y:S01]  /*8c10*/  VIADD R6, R10, 0x100 ;  /* 0x000001000a067836 */ /* 0x000fe20000000000 */
[----:B------:R-:W-:Y:S01]  /*8c20*/  R2UR UR7, R11 ;  /* 0x000000000b0772ca */ /* 0x000fe200000e0000 */
[----:B------:R-:W-:Y:S01]  /*8c30*/  IMAD.MOV.U32 R7, RZ, RZ, -0x7fffffe0 ;  /* 0x80000020ff077424 */ /* 0x000fe200078e00ff */
[----:B------:R-:W-:Y:S01]  /*8c40*/  R2UR UR4, R4 ;  /* 0x00000000040472ca */ /* 0x000fe200000e0000 */
[C---:B------:R-:W-:Y:S01]  /*8c50*/  VIADD R8, R10.reuse, 0x180 ;  /* 0x000001800a087836 */ /* 0x040fe20000000000 */
[C---:B------:R-:W-:Y:S01]  /*8c60*/  R2UR UR5, R5.reuse ;  /* 0x00000000050572ca */ /* 0x040fe200000e0000 */
[----:B------:R-:W-:Y:S01]  /*8c70*/  IMAD.MOV.U32 R9, RZ, RZ, -0x7fffffe0 ;  /* 0x80000020ff097424 */ /* 0x000fe200078e00ff */
[----:B------:R-:W3:Y:S11]  /*8c80*/  LDL.LU R20, [R1+0x34] ;  /* 0x0000340001147983 */ /* 0x000ef60000300800 */
[----:B------:R-:W-:Y:S01]  /*8c90*/  QGMMA.64x32x32.F32.E4M3.E4M3 R88, gdesc[UR4], RZ, !UPT, gsb0 ;  /* 0x00600000045879f3 */ /* 0x000fe2000c0008ff */
[C---:B------:R-:W-:Y:S01]  /*8ca0*/  R2UR UR11, R5.reuse ;  /* 0x00000000050b72ca */ /* 0x040fe200000e0000 */
[----:B------:R-:W-:Y:S01]  /*8cb0*/  VIADD R14, R10, 0x200 ;  /* 0x000002000a0e7836 */ /* 0x000fe20000000000 */
[----:B------:R-:W-:Y:S01]  /*8cc0*/  R2UR UR8, R4 ;  /* 0x00000000040872ca */ /* 0x000fe200000e0000 */
[----:B------:R-:W-:Y:S01]  /*8cd0*/  IMAD.MOV.U32 R15, RZ, RZ, -0x7fffffe0 ;  /* 0x80000020ff0f7424 */ /* 0x000fe200078e00ff */
[----:B------:R-:W-:Y:S01]  /*8ce0*/  R2UR UR9, R5 ;  /* 0x00000000050972ca */ /* 0x000fe200000e0000 */
[----:B------:R-:W4:Y:S01]  /*8cf0*/  LDL R112, [R1+0x44] ;  /* 0x0000440001707983 */ /* 0x000f220000100800 */
[----:B------:R-:W-:-:S02]  /*8d00*/  R2UR UR14, R6 ;  /* 0x00000000060e72ca */ /* 0x000fc400000e0000 */
[----:B------:R-:W-:Y:S01]  /*8d10*/  R2UR UR15, R7 ;  /* 0x00000000070f72ca */ /* 0x000fe200000e0000 */
[----:B------:R-:W5:Y:S01]  /*8d20*/  LDL R110, [R1+0x30] ;  /* 0x00003000016e7983 */ /* 0x000f620000100800 */
[----:B------:R-:W-:Y:S02]  /*8d30*/  R2UR UR12, R4 ;  /* 0x00000000040c72ca */ /* 0x000fe400000e0000 */
[----:B------:R-:W-:Y:S01]  /*8d40*/  R2UR UR13, R5 ;  /* 0x00000000050d72ca */ /* 0x000fe200000e0000 */
[----:B------:R-:W0:Y:S01]  /*8d50*/  LDL R13, [R1+0x28] ;  /* 0x00002800010d7983 */ /* 0x000e220000100800 */
[----:B------:R-:W-:Y:S02]  /*8d60*/  WARPGROUP.DEPBAR.LE gsb0, 0x0 ;  /* 0x00008000000079c5 */ /* 0x000fe40000010000 */
[----:B------:R-:W-:-:S06]  /*8d70*/  WARPGROUP.ARRIVE ;  /* 0x00000000000079c5 */ /* 0x000fcc0000000000 */
[----:B------:R-:W-:Y:S03]  /*8d80*/  QGMMA.64x32x32.F32.E4M3.E4M3 R72, gdesc[UR8], RZ, !UPT, gsb0 ;  /* 0x00600000084879f3 */ /* 0x000fe6000c0008ff */
        /* <DEDUP_REMOVED lines=8> */
[----:B------:R-:W-:-:S10]  /*8e10*/  WARPGROUP.ARRIVE ;  /* 0x00000000000079c5 */ /* 0x000fd40000000000 */
[----:B------:R-:W-:Y:S01]  /*8e20*/  QGMMA.64x32x32.F32.E4M3.E4M3 R40, gdesc[UR16], RZ, !UPT, gsb0 ;  /* 0x00600000102879f3 */ /* 0x000fe2000c0008ff */
[----:B------:R-:W-:Y:S02]  /*8e30*/  R2UR UR22, R14 ;  /* 0x000000000e1672ca */ /* 0x000fe400000e0000 */
[----:B------:R-:W-:Y:S02]  /*8e40*/  R2UR UR23, R15 ;  /* 0x000000000f1772ca */ /* 0x000fe400000e0000 */
[----:B------:R-:W-:Y:S02]  /*8e50*/  R2UR UR20, R4 ;  /* 0x00000000041472ca */ /* 0x000fe400000e0000 */
[----:B------:R-:W-:Y:S01]  /*8e60*/  R2UR UR21, R5 ;  /* 0x00000000051572ca */ /* 0x000fe200000e0000 */
[----:B------:R-:W-:Y:S02]  /*8e70*/  VIADD R6, R10, 0x2 ;  /* 0x000000020a067836 */ /* 0x000fe40000000000 */
[----:B------:R-:W-:Y:S01]  /*8e80*/  IMAD.MOV.U32 R7, RZ, RZ, -0x7fffffe0 ;  /* 0x80000020ff077424 */ /* 0x000fe200078e00ff */
[----:B------:R-:W-:-:S02]  /*8e90*/  WARPGROUP.DEPBAR.LE gsb0, 0x0 ;  /* 0x00008000000079c5 */ /* 0x000fc40000010000 */
[----:B------:R-:W-:-:S07]  /*8ea0*/  WARPGROUP.ARRIVE ;  /* 0x00000000000079c5 */ /* 0x000fce0000000000 */
[----:B------:R-:W-:Y:S01]  /*8eb0*/  QGMMA.64x32x32.F32.E4M3.E4M3 R24, gdesc[UR20], RZ, !UPT, gsb0 ;  /* 0x00600000141879f3 */ /* 0x000fe2000c0008ff */
[----:B------:R-:W-:Y:S01]  /*8ec0*/  R2UR UR6, R6 ;  /* 0x00000000060672ca */ /* 0x000fe200000e0000 */
[----:B------:R-:W-:Y:S01]  /*8ed0*/  VIADD R6, R10, 0x102 ;  /* 0x000001020a067836 */ /* 0x000fe20000000000 */
[----:B------:R-:W-:Y:S01]  /*8ee0*/  R2UR UR7, R7 ;  /* 0x00000000070772ca */ /* 0x000fe200000e0000 */
[----:B------:R-:W-:-:S03]  /*8ef0*/  IMAD.MOV.U32 R7, RZ, RZ, -0x7fffffe0 ;  /* 0x80000020ff077424 */ /* 0x000fc600078e00ff */
[----:B------:R-:W-:Y:S01]  /*8f00*/  R2UR UR14, R6 ;  /* 0x00000000060e72ca */ /* 0x000fe200000e0000 */
[----:B------:R-:W-:Y:S01]  /*8f10*/  VIADD R6, R4, 0x2 ;  /* 0x0000000204067836 */ /* 0x000fe20000000000 */
[----:B------:R-:W-:Y:S01]  /*8f20*/  R2UR UR15, R7 ;  /* 0x00000000070f72ca */ /* 0x000fe200000e0000 */
[----:B------:R-:W-:-:S03]  /*8f30*/  IMAD.MOV.U32 R7, RZ, RZ, -0x7fffffe0 ;  /* 0x80000020ff077424 */ /* 0x000fc600078e00ff */
[----:B------:R-:W-:Y:S02]  /*8f40*/  R2UR UR4, R6 ;  /* 0x00000000060472ca */ /* 0x000fe400000e0000 */
[----:B------:R-:W-:Y:S01]  /*8f50*/  R2UR UR5, R7 ;  /* 0x00000000070572ca */ /* 0x000fe200000e0000 */
[----:B------:R-:W-:Y:S02]  /*8f60*/  WARPGROUP.DEPBAR.LE gsb0, 0x0 ;  /* 0x00008000000079c5 */ /* 0x000fe40000010000 */
[----:B------:R-:W-:-:S10]  /*8f70*/  WARPGROUP.ARRIVE ;  /* 0x00000000000079c5 */ /* 0x000fd40000000000 */
[----:B------:R-:W-:Y:S01]  /*8f80*/  QGMMA.64x32x32.F32.E4M3.E4M3 R88, gdesc[UR4], R88, gsb0 ;  /* 0x00600000045879f3 */ /* 0x000fe20008000858 */
[----:B------:R-:W-:Y:S02]  /*8f90*/  VIADD R8, R10, 0x82 ;  /* 0x000000820a087836 */ /* 0x000fe40000000000 */
[----:B------:R-:W-:Y:S01]  /*8fa0*/  IMAD.MOV.U32 R9, RZ, RZ, -0x7fffffe0 ;  /* 0x80000020ff097424 */ /* 0x000fe200078e00ff */
[----:B------:R-:W-:Y:S01]  /*8fb0*/  R2UR UR8, R6 ;  /* 0x00000000060872ca */ /* 0x000fe200000e0000 */
[----:B------:R-:W-:Y:S01]  /*8fc0*/  IMAD.MOV.U32 R11, RZ, RZ, -0x7fffffe0 ;  /* 0x80000020ff0b7424 */ /* 0x000fe200078e00ff */
[----:B------:R-:W-:Y:S01]  /*8fd0*/  R2UR UR10, R8 ;  /* 0x00000000080a72ca */ /* 0x000fe200000e0000 */
[----:B------:R-:W2:Y:S01]  /*8fe0*/  S2R R107, SR_TID.X ;  /* 0x00000000006b7919 */ /* 0x000ea20000002100 */
[----:B------:R-:W-:Y:S01]  /*8ff0*/  R2UR UR11, R9 ;  /* 0x00000000090b72ca */ /* 0x000fe200000e0000 */
[----:B------:R-:W-:Y:S01]  /*9000*/  IMAD.MOV.U32 R15, RZ, RZ, -0xa0 ;  /* 0xffffff60ff0f7424 */ /* 0x000fe200078e00ff */
[----:B------:R-:W-:Y:S01]  /*9010*/  R2UR UR9, R7 ;  /* 0x00000000070972ca */ /* 0x000fe200000e0000 */
[----:B---3--:R-:W-:Y:S01]  /*9020*/  IMAD R108, R20, 0xc0, R21 ;  /* 0x000000c0146c7824 */ /* 0x008fe200078e0215 */
[----:B------:R-:W-:Y:S01]  /*9030*/  R2UR UR12, R6 ;  /* 0x00000000060c72ca */ /* 0x000fe200000e0000 */
[----:B------:R-:W-:Y:S01]  /*9040*/  ULDC UR4, c[0x0][0x9dc] ;  /* 0x0002770000047ab9 */ /* 0x000fe20000000800 */
[----:B------:R-:W-:-:S02]  /*9050*/  WARPGROUP.DEPBAR.LE gsb0, 0x0 ;  /* 0x00008000000079c5 */ /* 0x000fc40000010000 */
[----:B------:R-:W-:-:S07]  /*9060*/  WARPGROUP.ARRIVE ;  /* 0x00000000000079c5 */ /* 0x000fce0000000000 */
[----:B------:R-:W-:Y:S01]  /*9070*/  QGMMA.64x32x32.F32.E4M3.E4M3 R72, gdesc[UR8], R72, gsb0 ;  /* 0x00600000084879f3 */ /* 0x000fe20008000848 */
[----:B------:R-:W-:Y:S01]  /*9080*/  R2UR UR13, R7 ;  /* 0x00000000070d72ca */ /* 0x000fe200000e0000 */
[----:B------:R-:W-:Y:S02]  /*9090*/  VIADD R8, R10, 0x182 ;  /* 0x000001820a087836 */ /* 0x000fe40000000000 */
[----:B------:R-:W-:Y:S01]  /*90a0*/  IMAD.MOV.U32 R9, RZ, RZ, -0x7fffffe0 ;  /* 0x80000020ff097424 */ /* 0x000fe200078e00ff */
[----:B------:R-:W-:Y:S02]  /*90b0*/  WARPGROUP.DEPBAR.LE gsb0, 0x0 ;  /* 0x00008000000079c5 */ /* 0x000fe40000010000 */
[----:B------:R-:W-:-:S07]  /*90c0*/  WARPGROUP.ARRIVE ;  /* 0x00000000000079c5 */ /* 0x000fce0000000000 */
[----:B------:R-:W-:Y:S01]  /*90d0*/  QGMMA.64x32x32.F32.E4M3.E4M3 R56, gdesc[UR12], R56, gsb0 ;  /* 0x006000000c3879f3 */ /* 0x000fe20008000838 */
[----:B------:R-:W-:Y:S02]  /*90e0*/  R2UR UR18, R8 ;  /* 0x00000000081272ca */ /* 0x000fe400000e0000 */
[----:B------:R-:W-:Y:S02]  /*90f0*/  R2UR UR19, R9 ;  /* 0x00000000091372ca */ /* 0x000fe400000e0000 */
[----:B------:R-:W-:Y:S02]  /*9100*/  R2UR UR16, R6 ;  /* 0x00000000061072ca */ /* 0x000fe400000e0000 */
[----:B------:R-:W-:Y:S01]  /*9110*/  R2UR UR17, R7 ;  /* 0x00000000071172ca */ /* 0x000fe200000e0000 */
[----:B------:R-:W-:Y:S02]  /*9120*/  WARPGROUP.DEPBAR.LE gsb0, 0x0 ;  /* 0x00008000000079c5 */ /* 0x000fe40000010000 */
[----:B------:R-:W-:-:S10]  /*9130*/  WARPGROUP.ARRIVE ;  /* 0x00000000000079c5 */ /* 0x000fd40000000000 */
[----:B------:R-:W-:Y:S01]  /*9140*/  QGMMA.64x32x32.F32.E4M3.E4M3 R40, gdesc[UR16], R40, gsb0 ;  /* 0x00600000102879f3 */ /* 0x000fe20008000828 */
[----:B------:R-:W-:Y:S01]  /*9150*/  VIADD R10, R10, 0x202 ;  /* 0x000002020a0a7836 */ /* 0x000fe20000000000 */
[----:B------:R-:W-:Y:S02]  /*9160*/  R2UR UR23, R11 ;  /* 0x000000000b1772ca */ /* 0x000fe400000e0000 */
[----:B------:R-:W-:Y:S02]  /*9170*/  R2UR UR20, R6 ;  /* 0x00000000061472ca */ /* 0x000fe400000e0000 */
[----:B------:R-:W-:Y:S02]  /*9180*/  R2UR UR22, R10 ;  /* 0x000000000a1672ca */ /* 0x000fe400000e0000 */
[----:B------:R-:W-:Y:S01]  /*9190*/  R2UR UR21, R7 ;  /* 0x00000000071572ca */ /* 0x000fe200000e0000 */
[----:B------:R-:W3:Y:S01]  /*91a0*/  LDC.64 R10, c[0x0][0x9e0] ;  /* 0x00027800ff0a7b82 */ /* 0x000ee20000000a00 */
[----:B--2---:R-:W-:-:S04]  /*91b0*/  LOP3.LUT R0, R107, 0x7f, RZ, 0xc0, !PT ;  /* 0x0000007f6b007812 */ /* 0x004fc800078ec0ff */
[----:B------:R-:W-:Y:S01]  /*91c0*/  ISETP.NE.AND P1, PT, R0, RZ, PT ;  /* 0x000000ff0000720c */ /* 0x000fe20003f25270 */
[----:B------:R-:W-:Y:S02]  /*91d0*/  WARPGROUP.DEPBAR.LE gsb0, 0x0 ;  /* 0x00008000000079c5 */ /* 0x000fe40000010000 */
[----:B------:R-:W-:-:S06]  /*91e0*/  WARPGROUP.ARRIVE ;  /* 0x00000000000079c5 */ /* 0x000fcc0000000000 */
[----:B------:R-:W-:Y:S04]  /*91f0*/  QGMMA.64x32x32.F32.E4M3.E4M3 R24, gdesc[UR20], R24, gsb0 ;  /* 0x00600000141879f3 */ /* 0x000fe80008000818 */
[----:B------:R-:W-:Y:S02]  /*9200*/  @!P1 VIADD R0, R12, 0x13240 ;  /* 0x000132400c009836 */ /* 0x000fe40000000000 */
[----:B------:R-:W-:Y:S01]  /*9210*/  IMAD R15, R106, R15, 0xa0 ;  /* 0x000000a06a0f7424 */ /* 0x000fe200078e020f */
[----:B------:R2:W-:Y:S02]  /*9220*/  STL [R1+0x24], R108 ;  /* 0x0000246c01007387 */ /* 0x0005e40000100800 */
[----:B------:R-:W-:Y:S01]  /*9230*/  @!P1 PRMT R0, RZ, 0x654, R0 ;  /* 0x00000654ff009816 */ /* 0x000fe20000000000 */
[----:B----4-:R-:W-:-:S02]  /*9240*/  IMAD.IADD R14, R112, 0x1, R15 ;  /* 0x00000001700e7824 */ /* 0x010fc400078e020f */
[----:B------:R-:W-:-:S05]  /*9250*/  IMAD.U32 R9, RZ, RZ, UR4 ;  /* 0x00000004ff097e24 */ /* 0x000fca000f8e00ff */
[----:B------:R-:W-:Y:S02]  /*9260*/  LOP3.LUT R8, RZ, R9, RZ, 0x33, !PT ;  /* 0x00000009ff087212 */ /* 0x000fe400078e33ff */
[----:B------:R-:W-:Y:S01]  /*9270*/  LOP3.LUT R17, R17, 0xffffffef, RZ, 0xc0, !PT ;  /* 0xffffffef11117812 */ /* 0x000fe200078ec0ff */
[----:B------:R-:W-:Y:S02]  /*9280*/  WARPGROUP.DEPBAR.LE gsb0, 0x0 ;  /* 0x00008000000079c5 */ /* 0x000fe40000010000 */
[----:B------:R5:W-:Y:S01]  /*9290*/  @!P1 SYNCS.ARRIVE.TRANS64.RED.A1T0 RZ, [R0+URZ], RZ ;  /* 0x000000ff00ff99a7 */ /* 0x000be2000810043f */
[----:B---3--:R-:W-:Y:S02]  /*92a0*/  ISETP.GE.AND P1, PT, R11, 0x1, PT ;  /* 0x000000010b00780c */ /* 0x008fe40003f26270 */
[----:B-----5:R-:W-:-:S05]  /*92b0*/  IADD3 R0, -R110, 0x1, R14 ;  /* 0x000000016e007810 */ /* 0x020fca0007ffe10e */
[C---:B01----:R-:W-:Y:S02]  /*92c0*/  IMAD R3, R13.reuse, -0x2, R0 ;  /* 0xfffffffe0d037824 */ /* 0x043fe400078e0200 */
[----:B------:R-:W-:Y:S02]  /*92d0*/  IMAD R14, R13, -0x2, R14 ;  /* 0xfffffffe0d0e7824 */ /* 0x000fe400078e020e */
[C---:B------:R-:W-:Y:S02]  /*92e0*/  IMAD.IADD R8, R3.reuse, 0x1, R8 ;  /* 0x0000000103087824 */ /* 0x040fe400078e0208 */
[----:B------:R-:W-:Y:S01]  /*92f0*/  IMAD.IADD R3, R3, 0x1, R10 ;  /* 0x0000000103037824 */ /* 0x000fe200078e020a */
[----:B------:R-:W-:Y:S01]  /*9300*/  @P1 LOP3.LUT R17, R17, 0x10, RZ, 0xfc, !PT ;  /* 0x0000001011111812 */ /* 0x000fe200078efcff */
[----:B------:R-:W-:Y:S02]  /*9310*/  IMAD R0, R13, -0x2, R15 ;  /* 0xfffffffe0d007824 */ /* 0x000fe400078e020f */
[----:B------:R-:W-:Y:S01]  /*9320*/  IMAD.IADD R107, R8, 0x1, R108 ;  /* 0x00000001086b7824 */ /* 0x000fe200078e026c */
[----:B------:R-:W-:Y:S01]  /*9330*/  VIADDMNMX R20, R108, R3, R14, PT ;  /* 0x000000036c147246 */ /* 0x000fe2000380010e */
[----:B--2---:R-:W-:Y:S06]  /*9340*/  @!P1 BRA `(.L_x_1149) ;  /* 0x00000000004c9947 */ /* 0x004fec0003800000 */
[----:B------:R-:W-:Y:S01]  /*9350*/  IADD3 R21, -R110, R112, R108 ;  /* 0x000000706e157210 */ /* 0x000fe20007ffe16c */
[----:B------:R-:W-:Y:S03]  /*9360*/  BSSY B0, `(.L_x_1150) ;  /* 0x000000e000007945 */ /* 0x000fe60003800000 */
        /* <DEDUP_REMOVED lines=9> */
.L_x_1151:
[----:B------:R-:W-:-:S13]  /*9400*/  ISETP.NE.AND P1, PT, R11, 0x1, PT ;  /* 0x000000010b00780c */ /* 0x000fda0003f25270 */
[----:B------:R-:W0:Y:S02]  /*9410*/  @P1 LDC.64 R12, c[0x0][0x9e8] ;  /* 0x00027a00ff0c1b82 */ /* 0x000e240000000a00 */
[----:B0-----:R-:W-:-:S05]  /*9420*/  @P1 IMAD.HI.U32 R12, R21, R12, RZ ;  /* 0x0000000c150c1227 */ /* 0x001fca00078e00ff */
[----:B------:R-:W-:-:S07]  /*9430*/  @P1 SHF.R.U32.HI R21, RZ, R13, R12 ;  /* 0x0000000dff151219 */ /* 0x000fce000001160c */
.L_x_1152:
[----:B------:R-:W-:Y:S05]  /*9440*/  BSYNC B0 ;  /* 0x0000000000007941 */ /* 0x000fea0003800000 */
.L_x_1150:
[----:B------:R-:W-:-:S05]  /*9450*/  IMAD R12, R21, R11, R0 ;  /* 0x0000000b150c7224 */ /* 0x000fca00078e0200 */
[----:B------:R-:W-:Y:S02]  /*9460*/  VIMNMX R107, R107, R12, !PT ;  /* 0x0000000c6b6b7248 */ /* 0x000fe40007fe0100 */
[----:B------:R-:W-:-:S07]  /*9470*/  VIADDMNMX R20, R12, R11, R20, PT ;  /* 0x0000000b0c147246 */ /* 0x000fce0003800114 */
.L_x_1149:
[C---:B------:R-:W-:Y:S01]  /*9480*/  ISETP.GE.AND P2, PT, R15.reuse, 0x2, PT ;  /* 0x000000020f00780c */ /* 0x040fe20003f46270 */
[----:B------:R-:W-:Y:S01]  /*9490*/  VIADD R12, R108, 0x8 ;  /* 0x000000086c0c7836 */ /* 0x000fe20000000000 */
[C---:B------:R-:W-:Y:S02]  /*94a0*/  ISETP.GE.AND P1, PT, R15.reuse, 0x9, PT ;  /* 0x000000090f00780c */ /* 0x040fe40003f26270 */
[----:B------:R-:W-:Y:S01]  /*94b0*/  LOP3.LUT R16, R16, 0xdfffffff, RZ, 0xc0, !PT ;  /* 0xdfffffff10107812 */ /* 0x000fe200078ec0ff */
[----:B------:R-:W-:Y:S01]  /*94c0*/  IMAD.IADD R8, R8, 0x1, R12 ;  /* 0x0000000108087824 */ /* 0x000fe200078e020c */
[----:B------:R-:W-:Y:S01]  /*94d0*/  ISETP.GE.AND P3, PT, R15, 0xa, PT ;  /* 0x0000000a0f00780c */ /* 0x000fe20003f66270 */
[----:B------:R0:W-:Y:S01]  /*94e0*/  STL [R1+0x20], R12 ;  /* 0x0000200c01007387 */ /* 0x0001e20000100800 */
[----:B------:R-:W-:Y:S02]  /*94f0*/  LOP3.LUT R17, R17, 0xfffffff7, RZ, 0xc0, !PT ;  /* 0xfffffff711117812 */ /* 0x000fe400078ec0ff */
[----:B------:R-:W-:-:S02]  /*9500*/  ISETP.GE.AND P4, PT, R15, 0x29, PT ;  /* 0x000000290f00780c */ /* 0x000fc40003f86270 */
[----:B------:R-:W-:Y:S02]  /*9510*/  ISETP.GE.AND P6, PT, R15, 0x1, PT ;  /* 0x000000010f00780c */ /* 0x000fe40003fc6270 */
[----:B------:R-:W-:Y:S02]  /*9520*/  @P2 LOP3.LUT R16, R16, 0x20000000, RZ, 0xfc, !PT ;  /* 0x2000000010102812 */ /* 0x000fe400078efcff */
[----:B------:R-:W-:Y:S02]  /*9530*/  ISETP.GT.AND P2, PT, R107, 0x1, !P2 ;  /* 0x000000016b00780c */ /* 0x000fe40005744270 */
[----:B------:R-:W-:Y:S02]  /*9540*/  LOP3.LUT R16, R16, 0xbfffffff, RZ, 0xc0, !PT ;  /* 0xbfffffff10107812 */ /* 0x000fe400078ec0ff */
[----:B------:R-:W-:Y:S02]  /*9550*/  ISETP.LT.OR P2, PT, R20, 0x2, P2 ;  /* 0x000000021400780c */ /* 0x000fe40001741670 */
[----:B------:R-:W-:-:S02]  /*9560*/  @P1 LOP3.LUT R16, R16, 0x40000000, RZ, 0xfc, !PT ;  /* 0x4000000010101812 */ /* 0x000fc400078efcff */
[----:B------:R-:W-:Y:S02]  /*9570*/  ISETP.GT.AND P1, PT, R107, 0x8, !P1 ;  /* 0x000000086b00780c */ /* 0x000fe40004f24270 */
[----:B------:R-:W-:Y:S02]  /*9580*/  FSEL R89, R89, -INF , !P2 ;  /* 0xff80000059597808 */ /* 0x000fe40005000000 */
[----:B------:R-:W-:Y:S02]  /*9590*/  ISETP.LT.OR P1, PT, R20, 0x9, P1 ;  /* 0x000000091400780c */ /* 0x000fe40000f21670 */
[----:B------:R-:W-:Y:S02]  /*95a0*/  ISETP.GE.AND P2, PT, R15, 0x11, PT ;  /* 0x000000110f00780c */ /* 0x000fe40003f46270 */
[----:B------:R-:W-:Y:S02]  /*95b0*/  FSEL R21, R92, -INF , !P1 ;  /* 0xff8000005c157808 */ /* 0x000fe40004800000 */
[----:B------:R-:W-:-:S02]  /*95c0*/  ISETP.GT.AND P1, PT, R107, 0x9, !P3 ;  /* 0x000000096b00780c */ /* 0x000fc40005f24270 */
[----:B------:R-:W-:Y:S02]  /*95d0*/  LOP3.LUT R16, R16, 0x7fffffff, RZ, 0xc0, !PT ;  /* 0x7fffffff10107812 */ /* 0x000fe400078ec0ff */
[----:B------:R-:W-:Y:S02]  /*95e0*/  ISETP.LT.OR P1, PT, R20, 0xa, P1 ;  /* 0x0000000a1400780c */ /* 0x000fe40000f21670 */
[----:B------:R-:W-:Y:S02]  /*95f0*/  @P3 LOP3.LUT R16, R16, 0x80000000, RZ, 0xfc, !PT ;  /* 0x8000000010103812 */ /* 0x000fe400078efcff */
[----:B------:R-:W-:Y:S02]  /*9600*/  FSEL R93, R93, -INF , !P1 ;  /* 0xff8000005d5d7808 */ /* 0x000fe40004800000 */
[----:B------:R-:W-:Y:S02]  /*9610*/  @P2 LOP3.LUT R17, R17, 0x8, RZ, 0xfc, !PT ;  /* 0x0000000811112812 */ /* 0x000fe400078efcff */
[----:B------:R-:W-:-:S02]  /*9620*/  ISETP.GT.AND P1, PT, R107, 0x10, !P2 ;  /* 0x000000106b00780c */ /* 0x000fc40005724270 */
[----:B------:R-:W-:Y:S02]  /*9630*/  ISETP.GE.AND P2, PT, R15, 0x12, PT ;  /* 0x000000120f00780c */ /* 0x000fe40003f46270 */
[----:B------:R-:W-:Y:S02]  /*9640*/  ISETP.LT.OR P1, PT, R20, 0x11, P1 ;  /* 0x000000111400780c */ /* 0x000fe40000f21670 */
[----:B------:R-:W-:Y:S02]  /*9650*/  LOP3.LUT R17, R17, 0xfffffffb, RZ, 0xc0, !PT ;  /* 0xfffffffb11117812 */ /* 0x000fe400078ec0ff */
        /* <DEDUP_REMOVED lines=17> */
[----:B------:R-:W-:Y:S02]  /*9770*/  ISETP.LT.OR P1, PT, R20, 0x1a, P1 ;  /* 0x0000001a1400780c */ /* 0x000fe40000f21670 */
[----:B------:R-:W-:Y:S02]  /*9780*/  VIADDMNMX R14, R12, R3, R14, PT ;  /* 0x000000030c0e7246 */ /* 0x000fe4000380010e */
[----:B------:R-:W-:Y:S02]  /*9790*/  FSEL R101, R101, -INF , !P1 ;  /* 0xff80000065657808 */ /* 0x000fe40004800000 */
[----:B------:R-:W-:-:S02]  /*97a0*/  ISETP.GE.AND P1, PT, R15, 0x21, PT ;  /* 0x000000210f00780c */ /* 0x000fc40003f26270 */
[----:B------:R-:W-:Y:S02]  /*97b0*/  @P2 LOP3.LUT R17, R17, 0x1, RZ, 0xfc, !PT ;  /* 0x0000000111112812 */ /* 0x000fe400078efcff */
[----:B------:R-:W-:-:S04]  /*97c0*/  ISETP.GT.AND P2, PT, R107, 0x20, !P1 ;  /* 0x000000206b00780c */ /* 0x000fc80004f44270 */
[----:B------:R-:W-:-:S04]  /*97d0*/  ISETP.LT.OR P2, PT, R20, 0x21, P2 ;  /* 0x000000211400780c */ /* 0x000fc80001741670 */
[----:B------:R-:W-:Y:S02]  /*97e0*/  FSEL R113, R72, -INF , !P2 ;  /* 0xff80000048717808 */ /* 0x000fe40005000000 */
[----:B------:R-:W-:-:S04]  /*97f0*/  ISETP.GE.AND P2, PT, R15, 0x22, PT ;  /* 0x000000220f00780c */ /* 0x000fc80003f46270 */
        /* <DEDUP_REMOVED lines=170> */
[----:B------:R-:W-:-:S04]  /*a2a0*/  ISETP.GT.AND P5, PT, R107, RZ, !P6 ;  /* 0x000000ff6b00720c */ /* 0x000fc800077a4270 */
        /* <DEDUP_REMOVED lines=8> */
[----:B0-----:R-:W-:Y:S05]  /*a330*/  @!P5 BRA `(.L_x_1153) ;  /* 0x000000000050d947 */ /* 0x001fea0003800000 */
[----:B------:R-:W-:Y:S01]  /*a340*/  IADD3 R3, R112, 0x8, R108 ;  /* 0x0000000870037810 */ /* 0x000fe20007ffe06c */
[----:B------:R-:W-:Y:S04]  /*a350*/  BSSY B0, `(.L_x_1154) ;  /* 0x000000f000007945 */ /* 0x000fe80003800000 */
[----:B------:R-:W-:-:S05]  /*a360*/  IMAD.IADD R3, R3, 0x1, -R110 ;  /* 0x0000000103037824 */ /* 0x000fca00078e0a6e */
        /* <DEDUP_REMOVED lines=9> */
.L_x_1155:
[----:B------:R-:W-:-:S13]  /*a400*/  ISETP.NE.AND P5, PT, R11, 0x1, PT ;  /* 0x000000010b00780c */ /* 0x000fda0003fa5270 */
[----:B------:R-:W0:Y:S02]  /*a410*/  @P5 LDC.64 R12, c[0x0][0x9e8] ;  /* 0x00027a00ff0c5b82 */ /* 0x000e240000000a00 */
[----:B0-----:R-:W-:-:S05]  /*a420*/  @P5 IMAD.HI.U32 R12, R3, R12, RZ ;  /* 0x0000000c030c5227 */ /* 0x001fca00078e00ff */
[----:B------:R-:W-:-:S07]  /*a430*/  @P5 SHF.R.U32.HI R3, RZ, R13, R12 ;  /* 0x0000000dff035219 */ /* 0x000fce000001160c */
.L_x_1156:
[----:B------:R-:W-:Y:S05]  /*a440*/  BSYNC B0 ;  /* 0x0000000000007941 */ /* 0x000fea0003800000 */
.L_x_1154:
[----:B------:R-:W-:-:S05]  /*a450*/  IMAD R3, R3, R11, R0 ;  /* 0x0000000b03037224 */ /* 0x000fca00078e0200 */
[----:B------:R-:W-:Y:S02]  /*a460*/  VIMNMX R8, R8, R3, !PT ;  /* 0x0000000308087248 */ /* 0x000fe40007fe0100 */
[----:B------:R-:W-:-:S07]  /*a470*/  VIADDMNMX R14, R3, R11, R14, PT ;  /* 0x0000000b030e7246 */ /* 0x000fce000380010e */
.L_x_1153:
[----:B------:R-:W-:Y:S01]  /*a480*/  ISETP.GT.AND P1, PT, R8, 0x20, !P1 ;  /* 0x000000200800780c */ /* 0x000fe20004f24270 */
[----:B------:R-:W-:Y:S01]  /*a490*/  IMAD.IADD R10, R104, 0x1, R10 ;  /* 0x00000001680a7824 */ /* 0x000fe200078e020a */
        /* <DEDUP_REMOVED lines=67> */
[----:B------:R-:W-:Y:S02]  /*a8d0*/  ISETP.GT.AND P1, PT, R8, 0x49, !P2 ;  /* 0x000000490800780c */ /* 0x000fe40005724270 */
[----:B------:R-:W-:Y:S02]  /*a8e0*/  LOP3.LUT P2, RZ, R16, 0x4, RZ, 0xc0, !PT ;  /* 0x0000000410ff7812 */ /* 0x000fe4000784c0ff */
        /* <DEDUP_REMOVED lines=39> */
[----:B------:R-:W-:Y:S01]  /*ab60*/  ISETP.GT.AND P6, PT, R8, RZ, !P6 ;  /* 0x000000ff0800720c */ /* 0x000fe200077c4270 */
[----:B------:R-:W0:Y:S01]  /*ab70*/  SHFL.BFLY PT, R3, R0, 0x2, 0x1f ;  /* 0x0c401f0000037f89 */ /* 0x000e2200000e0000 */
[C---:B------:R-:W-:Y:S02]  /*ab80*/  ISETP.LT.OR P1, PT, R14.reuse, 0x62, P1 ;  /* 0x000000620e00780c */ /* 0x040fe40000f21670 */
[----:B------:R-:W-:Y:S02]  /*ab90*/  ISETP.LT.OR P6, PT, R14, 0x1, P6 ;  /* 0x000000010e00780c */ /* 0x000fe400037c1670 */
[----:B------:R-:W-:Y:S02]  /*aba0*/  FSEL R43, R43, -INF , !P1 ;  /* 0xff8000002b2b7808 */ /* 0x000fe40004800000 */
[----:B------:R-:W-:-:S02]  /*abb0*/  LOP3.LUT P1, RZ, R16, 0x40, RZ, 0xc0, !PT ;  /* 0x0000004010ff7812 */ /* 0x000fc4000782c0ff */
[----:B------:R-:W-:Y:S02]  /*abc0*/  FSEL R90, R90, -INF , !P6 ;  /* 0xff8000005a5a7808 */ /* 0x000fe40007000000 */
[C---:B------:R-:W-:Y:S02]  /*abd0*/  ISETP.GT.AND P1, PT, R8.reuse, 0x68, !P1 ;  /* 0x000000680800780c */ /* 0x040fe40004f24270 */
[----:B------:R-:W-:Y:S02]  /*abe0*/  ISETP.GT.AND P3, PT, R8, 0x91, !P3 ;  /* 0x000000910800780c */ /* 0x000fe40005f64270 */
[----:B------:R-:W-:Y:S02]  /*abf0*/  ISETP.LT.OR P1, PT, R14, 0x69, P1 ;  /* 0x000000690e00780c */ /* 0x000fe40000f21670 */
[----:B------:R-:W-:Y:S02]  /*ac00*/  ISETP.GT.AND P4, PT, R8, 0x98, !P4 ;  /* 0x000000980800780c */ /* 0x000fe40006784270 */
[----:B------:R-:W-:-:S02]  /*ac10*/  FSEL R46, R46, -INF , !P1 ;  /* 0xff8000002e2e7808 */ /* 0x000fc40004800000 */
[----:B------:R-:W-:Y:S02]  /*ac20*/  LOP3.LUT P1, RZ, R16, 0x20, RZ, 0xc0, !PT ;  /* 0x0000002010ff7812 */ /* 0x000fe4000782c0ff */
[----:B------:R-:W-:Y:S02]  /*ac30*/  ISETP.LT.OR P3, PT, R14, 0x92, P3 ;  /* 0x000000920e00780c */ /* 0x000fe40001f61670 */
        /* <DEDUP_REMOVED lines=8> */
[----:B------:R-:W-:-:S04]  /*acc0*/  ISETP.GT.AND P1, PT, R8, 0x70, !P1 ;  /* 0x000000700800780c */ /* 0x000fc80004f24270 */
[----:B------:R-:W-:-:S04]  /*acd0*/  ISETP.LT.OR P1, PT, R14, 0x71, P1 ;  /* 0x000000710e00780c */ /* 0x000fc80000f21670 */
[----:B------:R-:W-:Y:S02]  /*ace0*/  FSEL R50, R50, -INF , !P1 ;  /* 0xff80000032327808 */ /* 0x000fe40004800000 */
[----:B------:R-:W-:-:S04]  /*acf0*/  LOP3.LUT P1, RZ, R16, 0x8, RZ, 0xc0, !PT ;  /* 0x0000000810ff7812 */ /* 0x000fc8000782c0ff */
[----:B------:R-:W-:Y:S02]  /*ad00*/  ISETP.GT.AND P1, PT, R8, 0x71, !P1 ;  /* 0x000000710800780c */ /* 0x000fe40004f24270 */
[----:B0-----:R-:W-:Y:S02]  /*ad10*/  FMNMX.FTZ R3, R24, R3, !PT ;  /* 0x0000000318037209 */ /* 0x001fe40007810000 */
[----:B------:R-:W-:-:S03]  /*ad20*/  ISETP.LT.OR P1, PT, R14, 0x72, P1 ;  /* 0x000000720e00780c */ /* 0x000fc60000f21670 */
[----:B------:R-:W-:Y:S01]  /*ad30*/  FFMA.FTZ R12, R2, R3, -8 ;  /* 0xc1000000020c7423 */ /* 0x000fe20000010003 */
[----:B------:R-:W-:Y:S02]  /*ad40*/  FSEL R51, R51, -INF , !P1 ;  /* 0xff80000033337808 */ /* 0x000fe40004800000 */
[----:B------:R-:W-:Y:S02]  /*ad50*/  ISETP.GT.AND P1, PT, R8, 0x78, !P2 ;  /* 0x000000780800780c */ /* 0x000fe40005724270 */
[----:B------:R-:W-:Y:S02]  /*ad60*/  LOP3.LUT P2, RZ, R16, 0x2000000, RZ, 0xc0, !PT ;  /* 0x0200000010ff7812 */ /* 0x000fe4000784c0ff */
        /* <DEDUP_REMOVED lines=50> */
[----:B------:R-:W-:-:S01]  /*b090*/  FFMA.FTZ R24, R2, R93, -R12 ;  /* 0x0000005d02187223 */ /* 0x000fc2000001080c */
[C-C-:B------:R-:W-:Y:S01]  /*b0a0*/  FFMA.FTZ R93, R2.reuse, R97, -R12.reuse ;  /* 0x00000061025d7223 */ /* 0x140fe2000001080c */
[----:B------:R-:W-:-:S01]  /*b0b0*/  FFMA.FTZ R97, R2, R101, -R12 ;  /* 0x0000006502617223 */ /* 0x000fc2000001080c */
[----:B------:R-:W-:Y:S01]  /*b0c0*/  FMNMX.FTZ R101, R90, R91, !PT ;  /* 0x0000005b5a657209 */ /* 0x000fe20007810000 */
[----:B------:R-:W-:-:S01]  /*b0d0*/  FFMA.FTZ R28, R2, R109, -R12 ;  /* 0x0000006d021c7223 */ /* 0x000fc2000001080c */
[----:B------:R-:W-:Y:S01]  /*b0e0*/  ISETP.LT.OR P1, PT, R14, 0x8a, P1 ;  /* 0x0000008a0e00780c */ /* 0x000fe20000f21670 */
[----:B------:R-:W-:-:S01]  /*b0f0*/  FFMA.FTZ R109, R2, R41, -R12 ;  /* 0x00000029026d7223 */ /* 0x000fc2000001080c */
[----:B------:R-:W-:Y:S01]  /*b100*/  FMNMX.FTZ R0, R94, R101, !PT ;  /* 0x000000655e007209 */ /* 0x000fe20007810000 */
[----:B------:R-:W-:-:S01]  /*b110*/  FFMA.FTZ R32, R2, R111, -R12 ;  /* 0x0000006f02207223 */ /* 0x000fc2000001080c */
[----:B------:R-:W-:Y:S01]  /*b120*/  FSEL R31, R31, -INF , !P1 ;  /* 0xff8000001f1f7808 */ /* 0x000fe20004800000 */
[----:B------:R-:W-:-:S01]  /*b130*/  FFMA.FTZ R36, R2, R113, -R12 ;  /* 0x0000007102247223 */ /* 0x000fc2000001080c */
[----:B------:R-:W-:Y:S01]  /*b140*/  FMNMX.FTZ R101, R95, R0, !PT ;  /* 0x000000005f657209 */ /* 0x000fe20007810000 */
[----:B------:R-:W-:-:S01]  /*b150*/  FFMA.FTZ R20, R2, R88, -R12 ;  /* 0x0000005802147223 */ /* 0x000fc2000001080c */
[----:B------:R-:W-:Y:S01]  /*b160*/  ISETP.GT.AND P1, PT, R8, 0x90, !P2 ;  /* 0x000000900800780c */ /* 0x000fe20005724270 */
[----:B------:R-:W-:-:S01]  /*b170*/  FFMA.FTZ R89, R2, R89, -R12 ;  /* 0x0000005902597223 */ /* 0x000fc2000001080c */
[----:B------:R-:W-:Y:S01]  /*b180*/  FMNMX.FTZ R0, R98, R101, !PT ;  /* 0x0000006562007209 */ /* 0x000fe20007810000 */
[----:B------:R-:W-:-:S01]  /*b190*/  FFMA.FTZ R21, R2, R21, -R12 ;  /* 0x0000001502157223 */ /* 0x000fc2000001080c */
[----:B------:R-:W-:Y:S01]  /*b1a0*/  ISETP.LT.OR P1, PT, R14, 0x91, P1 ;  /* 0x000000910e00780c */ /* 0x000fe20000f21670 */
[----:B------:R-:W-:Y:S01]  /*b1b0*/  MUFU.EX2 R20, R20 ;  /* 0x0000001400147308 */ /* 0x000fe20000000800 */
[----:B------:R-:W-:Y:S01]  /*b1c0*/  FMNMX.FTZ R101, R99, R0, !PT ;  /* 0x0000000063657209 */ /* 0x000fe20007810000 */
[--C-:B------:R-:W-:Y:S01]  /*b1d0*/  FFMA.FTZ R73, R2, R73, -R12.reuse ;  /* 0x0000004902497223 */ /* 0x100fe2000001080c */
[----:B------:R-:W-:Y:S01]  /*b1e0*/  ISETP.GT.AND P2, PT, R8, 0x99, !P5 ;  /* 0x000000990800780c */ /* 0x000fe20006f44270 */
[--C-:B------:R-:W-:Y:S01]  /*b1f0*/  FFMA.FTZ R40, R2, R115, -R12.reuse ;  /* 0x0000007302287223 */ /* 0x100fe2000001080c */
[----:B------:R-:W-:Y:S01]  /*b200*/  FMNMX.FTZ R0, R102, R101, !PT ;  /* 0x0000006566007209 */ /* 0x000fe20007810000 */
[--C-:B------:R-:W-:Y:S01]  /*b210*/  FFMA.FTZ R77, R2, R77, -R12.reuse ;  /* 0x0000004d024d7223 */ /* 0x100fe2000001080c */
[----:B------:R-:W-:Y:S01]  /*b220*/  ISETP.LT.OR P2, PT, R14, 0x9a, P2 ;  /* 0x0000009a0e00780c */ /* 0x000fe20001741670 */
[----:B------:R-:W0:Y:S01]  /*b230*/  MUFU.EX2 R89, R89 ;  /* 0x0000005900597308 */ /* 0x000e220000000800 */
[----:B------:R-:W-:Y:S01]  /*b240*/  FMNMX.FTZ R0, R103, R0, !PT ;  /* 0x0000000067007209 */ /* 0x000fe20007810000 */
[--C-:B------:R-:W-:Y:S01]  /*b250*/  FFMA.FTZ R42, R2, R117, -R12.reuse ;  /* 0x00000075022a7223 */ /* 0x100fe2000001080c */
[----:B------:R-:W-:Y:S01]  /*b260*/  FSEL R41, R38, -INF , !P4 ;  /* 0xff80000026297808 */ /* 0x000fe20006000000 */
[C-C-:B------:R-:W-:Y:S01]  /*b270*/  FFMA.FTZ R81, R2.reuse, R81, -R12.reuse ;  /* 0x0000005102517223 */ /* 0x140fe2000001080c */
[----:B------:R-:W-:Y:S01]  /*b280*/  FMNMX.FTZ R0, R13, R0, !PT ;  /* 0x000000000d007209 */ /* 0x000fe20007810000 */
[C-C-:B------:R-:W-:Y:S01]  /*b290*/  FFMA.FTZ R44, R2.reuse, R119, -R12.reuse ;  /* 0x00000077022c7223 */ /* 0x140fe2000001080c */
[----:B------:R-:W-:Y:S01]  /*b2a0*/  FSEL R39, R39, -INF , !P2 ;  /* 0xff80000027277808 */ /* 0x000fe20005000000 */
        /* <DEDUP_REMOVED lines=28> */
[----:B------:R-:W-:Y:S01]  /*b470*/  MUFU.EX2 R21, R21 ;  /* 0x0000001500157308 */ /* 0x000fe20000000800 */
[----:B------:R-:W-:Y:S01]  /*b480*/  FMNMX.FTZ R0, R147, R0, !PT ;  /* 0x0000000093007209 */ /* 0x000fe20007810000 */
[----:B0-----:R-:W-:Y:S01]  /*b490*/  FADD.FTZ R88, R20, R89 ;  /* 0x0000005914587221 */ /* 0x001fe20000010000 */
[----:B------:R-:W-:-:S02]  /*b4a0*/  ISETP.GE.AND P5, PT, R11, 0x1, PT ;  /* 0x000000010b00780c */ /* 0x000fc40003fa6270 */
[----:B------:R-:W-:-:S03]  /*b4b0*/  FMNMX.FTZ R0, R59, R0, !PT ;  /* 0x000000003b007209 */ /* 0x000fc60007810000 */
[----:B------:R-:W0:Y:S01]  /*b4c0*/  MUFU.EX2 R24, R24 ;  /* 0x0000001800187308 */ /* 0x000e220000000800 */
[----:B------:R-:W-:-:S04]  /*b4d0*/  FMNMX.FTZ R0, R149, R0, !PT ;  /* 0x0000000095007209 */ /* 0x000fc80007810000 */
[----:B------:R-:W-:-:S03]  /*b4e0*/  FMNMX.FTZ R0, R63, R0, !PT ;  /* 0x000000003f007209 */ /* 0x000fc60007810000 */
[----:B------:R-:W-:Y:S01]  /*b4f0*/  MUFU.EX2 R28, R28 ;  /* 0x0000001c001c7308 */ /* 0x000fe20000000800 */
[----:B------:R-:W-:-:S04]  /*b500*/  FMNMX.FTZ R0, R151, R0, !PT ;  /* 0x0000000097007209 */ /* 0x000fc80007810000 */
[----:B------:R-:W-:-:S03]  /*b510*/  FMNMX.FTZ R0, R67, R0, !PT ;  /* 0x0000000043007209 */ /* 0x000fc60007810000 */
[----:B------:R-:W-:Y:S01]  /*b520*/  MUFU.EX2 R93, R93 ;  /* 0x0000005d005d7308 */ /* 0x000fe20000000800 */
[----:B------:R-:W-:Y:S02]  /*b530*/  FMNMX.FTZ R0, R153, R0, !PT ;  /* 0x0000000099007209 */ /* 0x000fe40007810000 */
[----:B0-----:R-:W-:Y:S02]  /*b540*/  F2FP.SATFINITE.E4M3.F32.PACK_AB_MERGE_C R152, R24, R21, RZ ;  /* 0x000000151898723e */ /* 0x001fe400048070ff */
[----:B------:R-:W-:Y:S02]  /*b550*/  FMNMX.FTZ R0, R71, R0, !PT ;  /* 0x0000000047007209 */ /* 0x000fe40007810000 */
[----:B------:R-:W-:Y:S01]  /*b560*/  F2FP.SATFINITE.E4M3.F32.PACK_AB_MERGE_C R152, R89, R20, R152 ;  /* 0x000000145998723e */ /* 0x000fe20004807098 */
[----:B------:R-:W-:Y:S01]  /*b570*/  MUFU.EX2 R32, R32 ;  /* 0x0000002000207308 */ /* 0x000fe20000000800 */
[----:B------:R-:W-:-:S04]  /*b580*/  FMNMX.FTZ R0, R155, R0, !PT ;  /* 0x000000009b007209 */ /* 0x000fc80007810000 */
        /* <DEDUP_REMOVED lines=16> */
[----:B------:R-:W-:Y:S02]  /*b690*/  FMNMX.FTZ R0, R30, R101, !PT ;  /* 0x000000651e007209 */ /* 0x000fe40007810000 */
[----:B------:R-:W-:Y:S01]  /*b6a0*/  FSEL R101, R34, -INF , !P1 ;  /* 0xff80000022657808 */ /* 0x000fe20004800000 */
[----:B------:R-:W-:-:S01]  /*b6b0*/  FFMA.FTZ R34, R2, R133, -R12 ;  /* 0x0000008502227223 */ /* 0x000fc2000001080c */
        /* <DEDUP_REMOVED lines=9> */
[----:B------:R-:W-:Y:S02]  /*b750*/  MUFU.EX2 R44, R44 ;  /* 0x0000002c002c7308 */ /* 0x000fe40000000800 */
[----:B------:R-:W0:Y:S06]  /*b760*/  SHFL.BFLY PT, R111, R0, 0x2, 0x1f ;  /* 0x0c401f00006f7f89 */ /* 0x000e2c00000e0000 */
[----:B------:R-:W1:Y:S08]  /*b770*/  MUFU.EX2 R85, R85 ;  /* 0x0000005500557308 */ /* 0x000e700000000800 */
[----:B------:R-:W-:Y:S08]  /*b780*/  MUFU.EX2 R48, R48 ;  /* 0x0000003000307308 */ /* 0x000ff00000000800 */
[----:B------:R-:W-:Y:S01]  /*b790*/  MUFU.EX2 R57, R57 ;  /* 0x0000003900397308 */ /* 0x000fe20000000800 */
[----:B-1----:R-:W-:-:S02]  /*b7a0*/  F2FP.SATFINITE.E4M3.F32.PACK_AB_MERGE_C R150, R85, R44, RZ ;  /* 0x0000002c5596723e */ /* 0x002fc400048070ff */
[----:B0-----:R-:W-:Y:S01]  /*b7b0*/  FMNMX.FTZ R66, R0, R111, !PT ;  /* 0x0000006f00427209 */ /* 0x001fe20007810000 */
[----:B------:R-:W-:-:S01]  /*b7c0*/  FFMA.FTZ R111, R2, R143, -R12 ;  /* 0x0000008f026f7223 */ /* 0x000fc2000001080c */
[----:B------:R-:W-:Y:S01]  /*b7d0*/  FFMA.FTZ R12, R2, R37, -R12 ;  /* 0x00000025020c7223 */ /* 0x000fe2000001080c */
[----:B------:R-:W-:Y:S02]  /*b7e0*/  F2FP.SATFINITE.E4M3.F32.PACK_AB_MERGE_C R150, R81, R42, R150 ;  /* 0x0000002a5196723e */ /* 0x000fe40004807096 */
[----:B------:R-:W0:Y:S01]  /*b7f0*/  SHFL.BFLY PT, R113, R66, 0x1, 0x1f ;  /* 0x0c201f0042717f89 */ /* 0x000e2200000e0000 */
[----:B------:R-:W-:Y:S08]  /*b800*/  MUFU.EX2 R52, R52 ;  /* 0x0000003400347308 */ /* 0x000ff00000000800 */
[----:B------:R-:W1:Y:S08]  /*b810*/  MUFU.EX2 R61, R61 ;  /* 0x0000003d003d7308 */ /* 0x000e700000000800 */
[----:B------:R-:W-:Y:S01]  /*b820*/  MUFU.EX2 R56, R56 ;  /* 0x0000003800387308 */ /* 0x000fe20000000800 */
[----:B0-----:R-:W-:-:S07]  /*b830*/  FMNMX.FTZ R0, R66, R113, !PT ;  /* 0x0000007142007209 */ /* 0x001fce0007810000 */
[----:B------:R-:W-:Y:S01]  /*b840*/  MUFU.EX2 R65, R65 ;  /* 0x0000004100417308 */ /* 0x000fe20000000800 */
[----:B-1----:R-:W-:Y:S02]  /*b850*/  F2FP.SATFINITE.E4M3.F32.PACK_AB_MERGE_C R144, R61, R52, RZ ;  /* 0x000000343d90723e */ /* 0x002fe400048070ff */
[----:B------:R-:W-:Y:S01]  /*b860*/  FSETP.NEU.FTZ.AND P1, PT, R0, -INF , PT ;  /* 0xff8000000000780b */ /* 0x000fe20003f3d000 */
[----:B------:R-:W-:-:S01]  /*b870*/  FFMA.FTZ R66, R2, R0, -8 ;  /* 0xc100000002427423 */ /* 0x000fc20000010000 */
[----:B------:R-:W-:-:S03]  /*b880*/  F2FP.SATFINITE.E4M3.F32.PACK_AB_MERGE_C R144, R57, R48, R144 ;  /* 0x000000303990723e */ /* 0x000fc60004807090 */
[----:B------:R-:W-:Y:S01]  /*b890*/  MUFU.EX2 R58, R58 ;  /* 0x0000003a003a7308 */ /* 0x000fe20000000800 */
[----:B------:R-:W-:-:S05]  /*b8a0*/  FSEL R37, R66, RZ, P1 ;  /* 0x000000ff42257208 */ /* 0x000fca0000800000 */
[C-C-:B------:R-:W-:Y:S01]  /*b8b0*/  FFMA.FTZ R66, R2.reuse, R90, -R37.reuse ;  /* 0x0000005a02427223 */ /* 0x140fe20000010825 */
[----:B------:R-:W-:-:S01]  /*b8c0*/  FFMA.FTZ R91, R2, R91, -R37 ;  /* 0x0000005b025b7223 */ /* 0x000fc20000010825 */
[C-C-:B------:R-:W-:Y:S01]  /*b8d0*/  FFMA.FTZ R68, R2.reuse, R94, -R37.reuse ;  /* 0x0000005e02447223 */ /* 0x140fe20000010825 */
[----:B------:R-:W-:-:S01]  /*b8e0*/  FFMA.FTZ R95, R2, R95, -R37 ;  /* 0x0000005f025f7223 */ /* 0x000fc20000010825 */
[C-C-:B------:R-:W-:Y:S01]  /*b8f0*/  FFMA.FTZ R70, R2.reuse, R98, -R37.reuse ;  /* 0x0000006202467223 */ /* 0x140fe20000010825 */
[----:B------:R-:W-:-:S01]  /*b900*/  FFMA.FTZ R80, R2, R87, -R37 ;  /* 0x0000005702507223 */ /* 0x000fc20000010825 */
[----:B------:R-:W-:Y:S01]  /*b910*/  MUFU.EX2 R66, R66 ;  /* 0x0000004200427308 */ /* 0x000fe20000000800 */
[----:B------:R-:W-:-:S01]  /*b920*/  FADD.FTZ R87, R21, R88 ;  /* 0x0000005815577221 */ /* 0x000fc20000010000 */
[C-C-:B------:R-:W-:Y:S01]  /*b930*/  FFMA.FTZ R99, R2.reuse, R99, -R37.reuse ;  /* 0x0000006302637223 */ /* 0x140fe20000010825 */
[----:B------:R-:W-:-:S01]  /*b940*/  FFMA.FTZ R72, R2, R102, -R37 ;  /* 0x0000006602487223 */ /* 0x000fc20000010825 */
[----:B------:R-:W-:Y:S01]  /*b950*/  FFMA.FTZ R88, R2, R71, -R37 ;  /* 0x0000004702587223 */ /* 0x000fe20000010825 */
[----:B------:R-:W-:-:S01]  /*b960*/  FADD.FTZ R87, R24, R87 ;  /* 0x0000005718577221 */ /* 0x000fc20000010000 */
[C-C-:B------:R-:W-:Y:S01]  /*b970*/  FFMA.FTZ R103, R2.reuse, R103, -R37.reuse ;  /* 0x0000006702677223 */ /* 0x140fe20000010825 */
[----:B------:R-:W-:-:S01]  /*b980*/  FFMA.FTZ R13, R2, R13, -R37 ;  /* 0x0000000d020d7223 */ /* 0x000fc20000010825 */
[----:B------:R-:W0:Y:S01]  /*b990*/  MUFU.EX2 R91, R91 ;  /* 0x0000005b005b7308 */ /* 0x000e220000000800 */
[----:B------:R-:W-:-:S01]  /*b9a0*/  FADD.FTZ R90, R28, R87 ;  /* 0x000000571c5a7221 */ /* 0x000fc20000010000 */
[C-C-:B------:R-:W-:Y:S01]  /*b9b0*/  FFMA.FTZ R74, R2.reuse, R75, -R37.reuse ;  /* 0x0000004b024a7223 */ /* 0x140fe20000010825 */
[----:B------:R-:W-:-:S01]  /*b9c0*/  FFMA.FTZ R75, R2, R107, -R37 ;  /* 0x0000006b024b7223 */ /* 0x000fc20000010825 */
[----:B------:R-:W-:Y:S01]  /*b9d0*/  FFMA.FTZ R15, R2, R15, -R37 ;  /* 0x0000000f020f7223 */ /* 0x000fe20000010825 */
[----:B------:R-:W-:-:S01]  /*b9e0*/  FADD.FTZ R87, R93, R90 ;  /* 0x0000005a5d577221 */ /* 0x000fc20000010000 */
[C-C-:B------:R-:W-:Y:S01]  /*b9f0*/  FFMA.FTZ R76, R2.reuse, R79, -R37.reuse ;  /* 0x0000004f024c7223 */ /* 0x140fe20000010825 */
[----:B------:R-:W-:-:S01]  /*ba00*/  FFMA.FTZ R78, R2, R83, -R37 ;  /* 0x00000053024e7223 */ /* 0x000fc20000010825 */
[----:B------:R-:W1:Y:S01]  /*ba10*/  MUFU.EX2 R68, R68 ;  /* 0x0000004400447308 */ /* 0x000e620000000800 */
[----:B------:R-:W-:-:S01]  /*ba20*/  FADD.FTZ R92, R32, R87 ;  /* 0x00000057205c7221 */ /* 0x000fc20000010000 */
[C-C-:B------:R-:W-:Y:S01]  /*ba30*/  FFMA.FTZ R79, R2.reuse, R145, -R37.reuse ;  /* 0x00000091024f7223 */ /* 0x140fe20000010825 */
[----:B------:R-:W-:-:S01]  /*ba40*/  FFMA.FTZ R24, R2, R47, -R37 ;  /* 0x0000002f02187223 */ /* 0x000fc20000010825 */
[----:B------:R-:W-:Y:S01]  /*ba50*/  FFMA.FTZ R82, R2, R147, -R37 ;  /* 0x0000009302527223 */ /* 0x000fe20000010825 */
[----:B------:R-:W-:-:S01]  /*ba60*/  FADD.FTZ R107, R97, R92 ;  /* 0x0000005c616b7221 */ /* 0x000fc20000010000 */
[C-C-:B------:R-:W-:Y:S01]  /*ba70*/  FFMA.FTZ R59, R2.reuse, R59, -R37.reuse ;  /* 0x0000003b023b7223 */ /* 0x140fe20000010825 */
[----:B------:R-:W-:-:S01]  /*ba80*/  FFMA.FTZ R83, R2, R149, -R37 ;  /* 0x0000009502537223 */ /* 0x000fc20000010825 */
[----:B------:R-:W2:Y:S01]  /*ba90*/  MUFU.EX2 R95, R95 ;  /* 0x0000005f005f7308 */ /* 0x000ea20000000800 */
[----:B0-----:R-:W-:-:S01]  /*baa0*/  FADD.FTZ R71, R66, R91 ;  /* 0x0000005b42477221 */ /* 0x001fc20000010000 */
[----:B------:R-:W-:Y:S01]  /*bab0*/  FADD.FTZ R94, R36, R107 ;  /* 0x0000006b245e7221 */ /* 0x000fe20000010000 */
[----:B------:R-:W-:-:S01]  /*bac0*/  FFMA.FTZ R84, R2, R63, -R37 ;  /* 0x0000003f02547223 */ /* 0x000fc20000010825 */
[C-C-:B------:R-:W-:Y:S01]  /*bad0*/  FFMA.FTZ R63, R2.reuse, R151, -R37.reuse ;  /* 0x00000097023f7223 */ /* 0x140fe20000010825 */
[----:B------:R-:W-:-:S01]  /*bae0*/  FFMA.FTZ R86, R2, R67, -R37 ;  /* 0x0000004302567223 */ /* 0x000fc20000010825 */
[C-C-:B------:R-:W-:Y:S01]  /*baf0*/  FFMA.FTZ R67, R2.reuse, R153, -R37.reuse ;  /* 0x0000009902437223 */ /* 0x140fe20000010825 */
[----:B------:R-:W-:-:S01]  /*bb00*/  FFMA.FTZ R50, R2, R50, -R37 ;  /* 0x0000003202327223 */ /* 0x000fc20000010825 */
[----:B------:R-:W0:Y:S01]  /*bb10*/  MUFU.EX2 R70, R70 ;  /* 0x0000004600467308 */ /* 0x000e220000000800 */
[----:B-1----:R-:W-:-:S01]  /*bb20*/  FADD.FTZ R90, R68, R71 ;  /* 0x00000047445a7221 */ /* 0x002fc20000010000 */
[C-C-:B------:R-:W-:Y:S01]  /*bb30*/  FFMA.FTZ R71, R2.reuse, R155, -R37.reuse ;  /* 0x0000009b02477223 */ /* 0x140fe20000010825 */
[----:B------:R-:W-:-:S01]  /*bb40*/  FFMA.FTZ R26, R2, R26, -R37 ;  /* 0x0000001a021a7223 */ /* 0x000fc20000010825 */
[C-C-:B------:R-:W-:Y:S01]  /*bb50*/  FFMA.FTZ R27, R2.reuse, R27, -R37.reuse ;  /* 0x0000001b021b7223 */ /* 0x140fe20000010825 */
[----:B------:R-:W-:-:S01]  /*bb60*/  FFMA.FTZ R30, R2, R30, -R37 ;  /* 0x0000001e021e7223 */ /* 0x000fc20000010825 */
[C-C-:B------:R-:W-:Y:S01]  /*bb70*/  FFMA.FTZ R31, R2.reuse, R31, -R37.reuse ;  /* 0x0000001f021f7223 */ /* 0x140fe20000010825 */
[----:B------:R-:W-:-:S01]  /*bb80*/  FFMA.FTZ R101, R2, R101, -R37 ;  /* 0x0000006502657223 */ /* 0x000fc20000010825 */
[----:B------:R-:W1:Y:S01]  /*bb90*/  MUFU.EX2 R99, R99 ;  /* 0x0000006300637308 */ /* 0x000e620000000800 */
[----:B--2---:R-:W-:-:S01]  /*bba0*/  FADD.FTZ R87, R95, R90 ;  /* 0x0000005a5f577221 */ /* 0x004fc20000010000 */
[C-C-:B------:R-:W-:Y:S01]  /*bbb0*/  FFMA.FTZ R90, R2.reuse, R43, -R37.reuse ;  /* 0x0000002b025a7223 */ /* 0x140fe20000010825 */
[----:B------:R-:W-:-:S01]  /*bbc0*/  FFMA.FTZ R35, R2, R35, -R37 ;  /* 0x0000002302237223 */ /* 0x000fc20000010825 */
[----:B------:R-:W-:Y:S01]  /*bbd0*/  FFMA.FTZ R41, R2, R41, -R37 ;  /* 0x0000002902297223 */ /* 0x000fe20000010825 */
[----:B------:R-:W-:-:S03]  /*bbe0*/  F2FP.SATFINITE.E4M3.F32.PACK_AB_MERGE_C R68, R95, R68, RZ ;  /* 0x000000445f44723e */ /* 0x000fc600048070ff */
[----:B------:R-:W2:Y:S01]  /*bbf0*/  MUFU.EX2 R72, R72 ;  /* 0x0000004800487308 */ /* 0x000ea20000000800 */
[----:B0-----:R-:W-:-:S01]  /*bc00*/  FADD.FTZ R92, R70, R87 ;  /* 0x00000057465c7221 */ /* 0x001fc20000010000 */
[----:B------:R-:W-:Y:S01]  /*bc10*/  FADD.FTZ R87, R73, R94 ;  /* 0x0000005e49577221 */ /* 0x000fe20000010000 */
[----:B------:R-:W-:-:S05]  /*bc20*/  F2FP.SATFINITE.E4M3.F32.PACK_AB_MERGE_C R153, R91, R66, R68 ;  /* 0x000000425b99723e */ /* 0x000fca0004807044 */
[----:B------:R-:W0:Y:S01]  /*bc30*/  MUFU.EX2 R103, R103 ;  /* 0x0000006700677308 */ /* 0x000e220000000800 */
[----:B-1----:R-:W-:-:S07]  /*bc40*/  FADD.FTZ R43, R99, R92 ;  /* 0x0000005c632b7221 */ /* 0x002fce0000010000 */
[----:B------:R-:W1:Y:S01]  /*bc50*/  MUFU.EX2 R13, R13 ;  /* 0x0000000d000d7308 */ /* 0x000e620000000800 */
[----:B--2---:R-:W-:-:S01]  /*bc60*/  FADD.FTZ R92, R72, R43 ;  /* 0x0000002b485c7221 */ /* 0x004fc20000010000 */
[----:B------:R-:W-:Y:S01]  /*bc70*/  FFMA.FTZ R43, R2, R46, -R37 ;  /* 0x0000002e022b7223 */ /* 0x000fe20000010825 */
[----:B------:R-:W-:-:S04]  /*bc80*/  FADD.FTZ R46, R40, R87 ;  /* 0x00000057282e7221 */ /* 0x000fc80000010000 */
[----:B------:R-:W-:Y:S01]  /*bc90*/  FADD.FTZ R87, R77, R46 ;  /* 0x0000002e4d577221 */ /* 0x000fe20000010000 */
[----:B------:R-:W2:Y:S01]  /*bca0*/  MUFU.EX2 R74, R74 ;  /* 0x0000004a004a7308 */ /* 0x000ea20000000800 */
[----:B0-----:R-:W-:-:S01]  /*bcb0*/  FADD.FTZ R92, R103, R92 ;  /* 0x0000005c675c7221 */ /* 0x001fc20000010000 */
[----:B------:R-:W-:Y:S01]  /*bcc0*/  F2FP.SATFINITE.E4M3.F32.PACK_AB_MERGE_C R72, R103, R72, RZ ;  /* 0x000000486748723e */ /* 0x000fe200048070ff */
[----:B------:R-:W-:-:S03]  /*bcd0*/  FADD.FTZ R46, R42, R87 ;  /* 0x000000572a2e7221 */ /* 0x000fc60000010000 */
[----:B------:R-:W-:Y:S01]  /*bce0*/  F2FP.SATFINITE.E4M3.F32.PACK_AB_MERGE_C R155, R99, R70, R72 ;  /* 0x00000046639b723e */ /* 0x000fe20004807048 */
[----:B------:R-:W-:-:S01]  /*bcf0*/  FADD.FTZ R47, R81, R46 ;  /* 0x0000002e512f7221 */ /* 0x000fc20000010000 */
[----:B------:R-:W0:Y:S01]  /*bd00*/  MUFU.EX2 R15, R15 ;  /* 0x0000000f000f7308 */ /* 0x000e220000000800 */
[----:B-1----:R-:W-:-:S02]  /*bd10*/  FADD.FTZ R21, R13, R92 ;  /* 0x0000005c0d157221 */ /* 0x002fc40000010000 */
[----:B------:R-:W-:-:S04]  /*bd20*/  FADD.FTZ R40, R44, R47 ;  /* 0x0000002f2c287221 */ /* 0x000fc80000010000 */
[----:B------:R-:W-:Y:S01]  /*bd30*/  FADD.FTZ R85, R85, R40 ;  /* 0x0000002855557221 */ /* 0x000fe20000010000 */
[----:B------:R-:W1:Y:S01]  /*bd40*/  MUFU.EX2 R76, R76 ;  /* 0x0000004c004c7308 */ /* 0x000e620000000800 */
[----:B--2---:R-:W-:-:S07]  /*bd50*/  FADD.FTZ R32, R74, R21 ;  /* 0x000000154a207221 */ /* 0x004fce0000010000 */
[----:B------:R-:W2:Y:S01]  /*bd60*/  MUFU.EX2 R75, R75 ;  /* 0x0000004b004b7308 */ /* 0x000ea20000000800 */
[----:B0-----:R-:W-:-:S07]  /*bd70*/  FADD.FTZ R21, R15, R32 ;  /* 0x000000200f157221 */ /* 0x001fce0000010000 */
[----:B------:R-:W0:Y:S01]  /*bd80*/  MUFU.EX2 R78, R78 ;  /* 0x0000004e004e7308 */ /* 0x000e220000000800 */
[----:B-1----:R-:W-:-:S01]  /*bd90*/  FADD.FTZ R32, R76, R21 ;  /* 0x000000154c207221 */ /* 0x002fc20000010000 */
[----:B------:R-:W-:Y:S01]  /*bda0*/  FFMA.FTZ R21, R2, R51, -R37 ;  /* 0x0000003302157223 */ /* 0x000fe20000010825 */
[----:B------:R-:W-:-:S04]  /*bdb0*/  F2FP.SATFINITE.E4M3.F32.PACK_AB_MERGE_C R76, R76, R15, RZ ;  /* 0x0000000f4c4c723e */ /* 0x000fc800048070ff */
[----:B------:R-:W-:Y:S01]  /*bdc0*/  F2FP.SATFINITE.E4M3.F32.PACK_AB_MERGE_C R149, R74, R13, R76 ;  /* 0x0000000d4a95723e */ /* 0x000fe2000480704c */
        /* <DEDUP_REMOVED lines=10> */
[----:B------:R-:W-:Y:S01]  /*be70*/  FADD.FTZ R36, R56, R61 ;  /* 0x0000003d38247221 */ /* 0x000fe20000010000 */
[----:B------:R-:W-:-:S05]  /*be80*/  FFMA.FTZ R28, R2, R54, -R37 ;  /* 0x00000036021c7223 */ /* 0x000fca0000010825 */
        /* <DEDUP_REMOVED lines=8> */
[----:B------:R-:W-:-:S04]  /*bf10*/  FFMA.FTZ R37, R2, R39, -R37 ;  /* 0x0000002702257223 */ /* 0x000fc80000010825 */
[----:B------:R-:W0:Y:S01]  /*bf20*/  MUFU.EX2 R69, R69 ;  /* 0x0000004500457308 */ /* 0x000e220000000800 */
[----:B-1----:R-:W-:-:S07]  /*bf30*/  FADD.FTZ R32, R59, R32 ;  /* 0x000000203b207221 */ /* 0x002fce0000010000 */
[----:B------:R-:W1:Y:S01]  /*bf40*/  MUFU.EX2 R84, R84 ;  /* 0x0000005400547308 */ /* 0x000e620000000800 */
[----:B--2---:R-:W-:-:S07]  /*bf50*/  FADD.FTZ R51, R83, R32 ;  /* 0x0000002053337221 */ /* 0x004fce0000010000 */
[----:B------:R-:W-:Y:S01]  /*bf60*/  MUFU.EX2 R14, R14 ;  /* 0x0000000e000e7308 */ /* 0x000fe20000000800 */
[----:B0-----:R-:W-:Y:S01]  /*bf70*/  F2FP.SATFINITE.E4M3.F32.PACK_AB_MERGE_C R146, R69, R58, RZ ;  /* 0x0000003a4592723e */ /* 0x001fe200048070ff */
[----:B------:R-:W-:-:S03]  /*bf80*/  FADD.FTZ R58, R58, R55 ;  /* 0x000000373a3a7221 */ /* 0x000fc60000010000 */
[----:B------:R-:W-:Y:S01]  /*bf90*/  F2FP.SATFINITE.E4M3.F32.PACK_AB_MERGE_C R146, R65, R56, R146 ;  /* 0x000000384192723e */ /* 0x000fe20004807092 */
[----:B------:R-:W-:-:S02]  /*bfa0*/  FADD.FTZ R69, R69, R58 ;  /* 0x0000003a45457221 */ /* 0x000fc40000010000 */
[----:B------:R-:W0:Y:S01]  /*bfb0*/  MUFU.EX2 R45, R45 ;  /* 0x0000002d002d7308 */ /* 0x000e220000000800 */
[----:B-1----:R-:W-:-:S01]  /*bfc0*/  FADD.FTZ R32, R84, R51 ;  /* 0x0000003354207221 */ /* 0x002fc20000010000 */
[----:B------:R-:W-:-:S04]  /*bfd0*/  F2FP.SATFINITE.E4M3.F32.PACK_AB_MERGE_C R83, R84, R83, RZ ;  /* 0x000000535453723e */ /* 0x000fc800048070ff */
[----:B------:R-:W-:Y:S02]  /*bfe0*/  F2FP.SATFINITE.E4M3.F32.PACK_AB_MERGE_C R145, R59, R82, R83 ;  /* 0x000000523b91723e */ /* 0x000fe40004807053 */
[----:B------:R-:W1:Y:S08]  /*bff0*/  MUFU.EX2 R63, R63 ;  /* 0x0000003f003f7308 */ /* 0x000e700000000800 */
[----:B------:R-:W2:Y:S01]  /*c000*/  MUFU.EX2 R8, R8 ;  /* 0x0000000800087308 */ /* 0x000ea20000000800 */
[----:B0-----:R-:W-:-:S07]  /*c010*/  F2FP.SATFINITE.E4M3.F32.PACK_AB_MERGE_C R140, R45, R14, RZ ;  /* 0x0000000e2d8c723e */ /* 0x001fce00048070ff */
[----:B------:R-:W0:Y:S01]  /*c020*/  MUFU.EX2 R109, R109 ;  /* 0x0000006d006d7308 */ /* 0x000e220000000800 */
[----:B-1----:R-:W-:-:S07]  /*c030*/  FADD.FTZ R51, R63, R32 ;  /* 0x000000203f337221 */ /* 0x002fce0000010000 */
[----:B------:R-:W1:Y:S01]  /*c040*/  MUFU.EX2 R86, R86 ;  /* 0x0000005600567308 */ /* 0x000e620000000800 */
[----:B--2---:R-:W-:-:S07]  /*c050*/  FADD.FTZ R32, R8, R69 ;  /* 0x0000004508207221 */ /* 0x004fce0000010000 */
[----:B------:R-:W2:Y:S01]  /*c060*/  MUFU.EX2 R67, R67 ;  /* 0x0000004300437308 */ /* 0x000ea20000000800 */
[C---:B0-----:R-:W-:Y:S01]  /*c070*/  F2FP.SATFINITE.E4M3.F32.PACK_AB_MERGE_C R140, R109.reuse, R8, R140 ;  /* 0x000000086d8c723e */ /* 0x041fe2000480708c */
[----:B------:R-:W-:-:S04]  /*c080*/  FADD.FTZ R109, R109, R32 ;  /* 0x000000206d6d7221 */ /* 0x000fc80000010000 */
[----:B------:R-:W-:Y:S02]  /*c090*/  FADD.FTZ R14, R14, R109 ;  /* 0x0000006d0e0e7221 */ /* 0x000fe40000010000 */
[----:B------:R-:W0:Y:S01]  /*c0a0*/  MUFU.EX2 R88, R88 ;  /* 0x0000005800587308 */ /* 0x000e220000000800 */
[----:B-1----:R-:W-:-:S01]  /*c0b0*/  FADD.FTZ R8, R86, R51 ;  /* 0x0000003356087221 */ /* 0x002fc20000010000 */
[----:B------:R-:W-:-:S06]  /*c0c0*/  FADD.FTZ R45, R45, R14 ;  /* 0x0000000e2d2d7221 */ /* 0x000fcc0000010000 */
        /* <DEDUP_REMOVED lines=16> */
[----:B0-----:R-:W-:-:S01]  /*c1d0*/  FADD.FTZ R39, R24, R39 ;  /* 0x0000002718277221 */ /* 0x001fc20000010000 */
[----:B------:R-:W-:-:S04]  /*c1e0*/  F2FP.SATFINITE.E4M3.F32.PACK_AB_MERGE_C R43, R24, R43, RZ ;  /* 0x0000002b182b723e */ /* 0x000fc800048070ff */
[----:B------:R-:W-:Y:S02]  /*c1f0*/  F2FP.SATFINITE.E4M3.F32.PACK_AB_MERGE_C R141, R90, R71, R43 ;  /* 0x000000475a8d723e */ /* 0x000fe4000480702b */
        /* <DEDUP_REMOVED lines=10> */
[----:B--2---:R-:W-:-:S07]  /*c2a0*/  FADD.FTZ R15, R21, R8 ;  /* 0x00000008150f7221 */ /* 0x004fce0000010000 */
[----:B------:R-:W0:Y:S01]  /*c2b0*/  MUFU.EX2 R29, R29 ;  /* 0x0000001d001d7308 */ /* 0x000e220000000800 */
[----:B-1----:R-:W-:-:S07]  /*c2c0*/  FADD.FTZ R14, R28, R15 ;  /* 0x0000000f1c0e7221 */ /* 0x002fce0000010000 */
[----:B------:R-:W1:Y:S08]  /*c2d0*/  MUFU.EX2 R47, R47 ;  /* 0x0000002f002f7308 */ /* 0x000e700000000800 */
[----:B------:R-:W-:Y:S01]  /*c2e0*/  MUFU.EX2 R60, R60 ;  /* 0x0000003c003c7308 */ /* 0x000fe20000000800 */
[----:B0-----:R-:W-:-:S07]  /*c2f0*/  F2FP.SATFINITE.E4M3.F32.PACK_AB_MERGE_C R32, R29, R62, RZ ;  /* 0x0000003e1d20723e */ /* 0x001fce00048070ff */
[----:B------:R-:W0:Y:S01]  /*c300*/  MUFU.EX2 R25, R25 ;  /* 0x0000001900197308 */ /* 0x000e220000000800 */
[----:B-1----:R-:W-:-:S01]  /*c310*/  FADD.FTZ R15, R47, R14 ;  /* 0x0000000e2f0f7221 */ /* 0x002fc20000010000 */
        /* <DEDUP_REMOVED lines=27> */
[----:B------:R-:W-:Y:S01]  /*c4d0*/  MUFU.EX2 R41, R41 ;  /* 0x0000002900297308 */ /* 0x000fe20000000800 */
[----:B0-----:R-:W-:-:S01]  /*c4e0*/  FADD.FTZ R13, R101, R24 ;  /* 0x00000018650d7221 */ /* 0x001fc20000010000 */
[----:B------:R-:W-:-:S06]  /*c4f0*/  FADD.FTZ R33, R33, R64 ;  /* 0x0000004021217221 */ /* 0x000fcc0000010000 */
[----:B------:R-:W0:Y:S01]  /*c500*/  MUFU.EX2 R14, R37 ;  /* 0x00000025000e7308 */ /* 0x000e220000000800 */
[----:B--2---:R-:W-:-:S01]  /*c510*/  FADD.FTZ R24, R8, R13 ;  /* 0x0000000d08187221 */ /* 0x004fc20000010000 */
[----:B0-----:R-:W-:-:S03]  /*c520*/  F2FP.SATFINITE.E4M3.F32.PACK_AB_MERGE_C R13, R14, R41, RZ ;  /* 0x000000290e0d723e */ /* 0x001fc600048070ff */
[----:B------:R-:W-:Y:S01]  /*c530*/  FADD.FTZ R41, R41, R24 ;  /* 0x0000001829297221 */ /* 0x000fe20000010000 */
[----:B------:R-:W-:Y:S01]  /*c540*/  F2FP.SATFINITE.E4M3.F32.PACK_AB_MERGE_C R139, R8, R101, R13 ;  /* 0x00000065088b723e */ /* 0x000fe2000480700d */
[----:B------:R-:W-:Y:S02]  /*c550*/  FADD.FTZ R13, R12, R33 ;  /* 0x000000210c0d7221 */ /* 0x000fe40000010000 */
[----:B------:R-:W-:-:S01]  /*c560*/  FADD.FTZ R12, R14, R41 ;  /* 0x000000290e0c7221 */ /* 0x000fc20000010000 */
[----:B------:R-:W-:Y:S02]  /*c570*/  VIADD R8, R106, 0xfffffffe ;  /* 0xfffffffe6a087836 */ /* 0x000fe40000000000 */
[----:B------:R0:W-:Y:S04]  /*c580*/  STL [R1+0x8], R13 ;  /* 0x0000080d01007387 */ /* 0x0001e80000100800 */
[----:B------:R0:W-:Y:S01]  /*c590*/  STL [R1+0x4], R12 ;  /* 0x0000040c01007387 */ /* 0x0001e20000100800 */
[----:B------:R-:W-:Y:S05]  /*c5a0*/  @!P5 BRA `(.L_x_1157) ;  /* 0x000000000048d947 */ /* 0x000fea0003800000 */
[C---:B------:R-:W-:Y:S01]  /*c5b0*/  ISETP.GT.AND P1, PT, R104.reuse, RZ, PT ;  /* 0x000000ff6800720c */ /* 0x040fe20003f24270 */
[----:B------:R-:W-:Y:S01]  /*c5c0*/  BSSY B0, `(.L_x_1158) ;  /* 0x000000e000007945 */ /* 0x000fe20003800000 */
[----:B0-----:R-:W-:-:S11]  /*c5d0*/  VIADD R12, R104, 0xffffffff ;  /* 0xffffffff680c7836 */ /* 0x001fd60000000000 */
        /* <DEDUP_REMOVED lines=8> */
.L_x_1159:
[----:B------:R-:W-:-:S13]  /*c660*/  ISETP.NE.AND P1, PT, R11, 0x1, PT ;  /* 0x000000010b00780c */ /* 0x000fda0003f25270 */
[----:B------:R-:W0:Y:S02]  /*c670*/  @P1 LDC.64 R14, c[0x0][0x9e8] ;  /* 0x00027a00ff0e1b82 */ /* 0x000e240000000a00 */
[----:B0-----:R-:W-:-:S05]  /*c680*/  @P1 IMAD.HI.U32 R14, R12, R14, RZ ;  /* 0x0000000e0c0e1227 */ /* 0x001fca00078e00ff */
[----:B------:R-:W-:-:S07]  /*c690*/  @P1 SHF.R.U32.HI R12, RZ, R15, R14 ;  /* 0x0000000fff0c1219 */ /* 0x000fce000001160e */
.L_x_1160:
[----:B------:R-:W-:Y:S05]  /*c6a0*/  BSYNC B0 ;  /* 0x0000000000007941 */ /* 0x000fea0003800000 */
.L_x_1158:
[----:B------:R-:W-:-:S05]  /*c6b0*/  IMAD R11, R12, R11, R11 ;  /* 0x0000000b0c0b7224 */ /* 0x000fca00078e020b */
[----:B------:R-:W-:-:S07]  /*c6c0*/  VIMNMX R10, R10, R11, PT ;  /* 0x0000000b0a0a7248 */ /* 0x000fce0003fe0100 */
.L_x_1157:
[----:B0-----:R-:W2:Y:S01]  /*c6d0*/  LDL R12, [R1+0x4c] ;  /* 0x00004c00010c7983 */ /* 0x001ea20000100800 */
[----:B------:R-:W-:Y:S01]  /*c6e0*/  IMAD.HI R10, R10, 0x66666667, RZ ;  /* 0x666666670a0a7827 */ /* 0x000fe200078e02ff */
[----:B------:R-:W-:Y:S01]  /*c6f0*/  ULDC UR37, c[0x0][0x9e4] ;  /* 0x0002790000257ab9 */ /* 0x000fe20000000800 */
[----:B------:R-:W-:Y:S01]  /*c700*/  ULDC UR36, c[0x0][0x9e4] ;  /* 0x0002790000247ab9 */ /* 0x000fe20000000800 */
[----:B------:R-:W-:Y:S01]  /*c710*/  ULDC UR38, c[0x0][0x9dc] ;  /* 0x0002770000267ab9 */ /* 0x000fe20000000800 */
[----:B------:R-:W-:Y:S01]  /*c720*/  ULDC UR42, c[0x0][0x9dc] ;  /* 0x00027700002a7ab9 */ /* 0x000fe20000000800 */
[----:B------:R-:W-:Y:S01]  /*c730*/  SHF.R.U32.HI R11, RZ, 0x1f, R10 ;  /* 0x0000001fff0b7819 */ /* 0x000fe2000001160a */
[----:B------:R-:W-:Y:S01]  /*c740*/  ULDC UR43, c[0x0][0x9e0] ;  /* 0x00027800002b7ab9 */ /* 0x000fe20000000800 */
[----:B------:R-:W-:Y:S01]  /*c750*/  ULDC UR39, c[0x0][0x9e0] ;  /* 0x0002780000277ab9 */ /* 0x000fe20000000800 */
[----:B------:R-:W-:Y:S01]  /*c760*/  BSSY B1, `(.L_x_1161) ;  /* 0x000044d000017945 */ /* 0x000fe20003800000 */
[----:B------:R-:W-:-:S02]  /*c770*/  LEA.HI.SX32 R11, R10, R11, 0x1a ;  /* 0x0000000b0a0b7211 */ /* 0x000fc400078fd2ff */
        /* <DEDUP_REMOVED lines=16> */
[----:B--2---:R-:W-:-:S04]  /*c880*/  VIMNMX R12, R12, R11, !PT ;  /* 0x0000000b0c0c7248 */ /* 0x004fc80007fe0100 */
[----:B------:R-:W-:Y:S01]  /*c890*/  ISETP.GE.AND P1, PT, R8, R12, PT ;  /* 0x0000000c0800720c */ /* 0x000fe20003f26270 */
[----:B------:R0:W-:-:S12]  /*c8a0*/  STL [R1+0x34], R12 ;  /* 0x0000340c01007387 */ /* 0x0001d80000100800 */
[----:B0-----:R-:W-:Y:S05]  /*c8b0*/  @!P1 BRA `(.L_x_1162) ;  /* 0x0000004000dc9947 */ /* 0x001fea0003800000 */
[----:B------:R-:W-:Y:S01]  /*c8c0*/  IMAD.IADD R15, R105, 0x1, R108 ;  /* 0x00000001690f7824 */ /* 0x000fe200078e026c */
[----:B------:R-:W-:Y:S01]  /*c8d0*/  BSSY B0, `(.L_x_1163) ;  /* 0x0000431000007945 */ /* 0x000fe20003800000 */
[----:B------:R-:W-:Y:S02]  /*c8e0*/  IMAD.MOV.U32 R55, RZ, RZ, RZ ;  /* 0x000000ffff377224 */ /* 0x000fe400078e00ff */
[----:B------:R-:W-:Y:S01]  /*c8f0*/  VIADD R21, R15, 0x8 ;  /* 0x000000080f157836 */ /* 0x000fe20000000000 */
[----:B------:R-:W-:-:S04]  /*c900*/  LOP3.LUT R10, RZ, R15, RZ, 0x33, !PT ;  /* 0x0000000fff0a7212 */ /* 0x000fc800078e33ff */
[----:B------:R-:W-:-:S05]  /*c910*/  LOP3.LUT R9, RZ, R21, RZ, 0x33, !PT ;  /* 0x00000015ff097212 */ /* 0x000fca00078e33ff */
[----:B------:R0:W-:Y:S04]  /*c920*/  STL [R1+0x14], R9 ;  /* 0x0000140901007387 */ /* 0x0001e80000100800 */
[----:B------:R0:W-:Y:S02]  /*c930*/  STL [R1+0x18], R10 ;  /* 0x0000180a01007387 */ /* 0x0001e40000100800 */
.L_x_1183:
[----:B------:R-:W-:-:S05]  /*c940*/  VIADD R14, R19, 0x1 ;  /* 0x00000001130e7836 */ /* 0x000fca0000000000 */
[----:B------:R-:W-:-:S04]  /*c950*/  ISETP.NE.AND P1, PT, R14, 0x2, PT ;  /* 0x000000020e00780c */ /* 0x000fc80003f25270 */
[----:B0-----:R-:W-:Y:S02]  /*c960*/  SEL R9, RZ, 0x1, P1 ;  /* 0x00000001ff097807 */ /* 0x001fe40000800000 */
[----:B------:R-:W-:Y:S02]  /*c970*/  SEL R14, R14, RZ, P1 ;  /* 0x000000ff0e0e7207 */ /* 0x000fe40000800000 */
[----:B------:R-:W-:-:S05]  /*c980*/  LOP3.LUT R10, R156, R9, RZ, 0x3c, !PT ;  /* 0x000000099c0a7212 */ /* 0x000fca00078e3cff */
[----:B------:R0:W-:Y:S01]  /*c990*/  STL [R1], R10 ;  /* 0x0000000a01007387 */ /* 0x0001e20000100800 */
[----:B------:R-:W-:Y:S05]  /*c9a0*/  @!P0 BRA `(.L_x_1164) ;  /* 0x0000000000048947 */ /* 0x000fea0003800000 */
[----:B------:R-:W-:Y:S01]  /*c9b0*/  BPT.TRAP 0x1 ;  /* 0x000000040000795c */ /* 0x000fe20000300000 */
.L_x_1164:
[----:B------:R-:W-:Y:S01]  /*c9c0*/  IMAD R9, R14, 0x8, R18 ;  /* 0x000000080e097824 */ /* 0x000fe200078e0212 */
[----:B0-----:R-:W-:-:S04]  /*c9d0*/  SHF.L.U32 R10, R10, 0x1f, RZ ;  /* 0x0000001f0a0a7819 */ /* 0x001fc800000006ff */
[----:B------:R0:W1:Y:S01]  /*c9e0*/  SYNCS.PHASECHK.TRANS64.TRYWAIT P1, [R9+URZ+0x13230], R10 ;  /* 0x0132300a090075a7 */ /* 0x000062000802017f */
[----:B------:R-:W-:Y:S05]  /*c9f0*/  @!P0 BRA `(.L_x_1165) ;  /* 0x0000000000048947 */ /* 0x000fea0003800000 */
[----:B------:R-:W-:Y:S01]  /*ca00*/  BPT.TRAP 0x1 ;  /* 0x000000040000795c */ /* 0x000fe20000300000 */
.L_x_1165:
[----:B------:R-:W2:Y:S01]  /*ca10*/  LDL R11, [R1+0x2c] ;  /* 0x00002c00010b7983 */ /* 0x000ea20000100800 */
[----:B------:R-:W-:Y:S01]  /*ca20*/  BSSY B2, `(.L_x_1166) ;  /* 0x0000007000027945 */ /* 0x000fe20003800000 */
[----:B--2---:R-:W-:-:S04]  /*ca30*/  IMAD R20, R14, 0x280, R11 ;  /* 0x000002800e147824 */ /* 0x004fc800078e020b */
[C---:B------:R-:W-:Y:S02]  /*ca40*/  VIADD R12, R20.reuse, 0x80 ;  /* 0x00000080140c7836 */ /* 0x040fe40000000000 */
[----:B------:R-:W-:Y:S01]  /*ca50*/  VIADD R56, R20, 0x100 ;  /* 0x0000010014387836 */ /* 0x000fe20000000000 */
[----:B-1----:R-:W-:Y:S06]  /*ca60*/  @P1 BRA `(.L_x_1167) ;  /* 0x0000000000081947 */ /* 0x002fec0003800000 */
[----:B------:R-:W1:Y:S02]  /*ca70*/  SYNCS.PHASECHK.TRANS64.TRYWAIT P1, [R9+URZ+0x13230], R10 ;  /* 0x0132300a090075a7 */ /* 0x000e64000802017f */
[----:B-1----:R-:W-:Y:S05]  /*ca80*/  @!P1 BRA `(.L_x_1168) ;  /* 0x0000013400889947 */ /* 0x002fea0003800000 */
.L_x_1167:
[----:B------:R-:W-:Y:S05]  /*ca90*/  BSYNC B2 ;  /* 0x0000000000027941 */ /* 0x000fea0003800000 */
.L_x_1166:
[----:B01----:R-:W-:Y:S01]  /*caa0*/  IMAD.MOV.U32 R10, RZ, RZ, R20 ;  /* 0x000000ffff0a7224 */ /* 0x003fe200078e0014 */
        /* <DEDUP_REMOVED lines=30> */
[----:B------:R-:W-:Y:S02]  /*cc90*/  R2UR UR4, R4 ;  /* 0x00000000040472ca */ /* 0x000fe400000e0000 */
[----:B------:R-:W-:-:S02]  /*cca0*/  R2UR UR5, R5 ;  /* 0x00000000050572ca */ /* 0x000fc400000e0000 */
[----:B------:R-:W-:Y:S01]  /*ccb0*/  R2UR UR14, R12 ;  /* 0x000000000c0e72ca */ /* 0x000fe200000e0000 */
[----:B------:R-:W-:Y:S01]  /*ccc0*/  VIADD R12, R20, 0x102 ;  /* 0x00000102140c7836 */ /* 0x000fe20000000000 */
[----:B------:R-:W-:Y:S01]  /*ccd0*/  R2UR UR15, R13 ;  /* 0x000000000d0f72ca */ /* 0x000fe200000e0000 */
[----:B------:R-:W-:Y:S01]  /*cce0*/  IMAD.MOV.U32 R13, RZ, RZ, -0x7fffffe0 ;  /* 0x80000020ff0d7424 */ /* 0x000fe200078e00ff */
[----:B------:R-:W-:Y:S02]  /*ccf0*/  R2UR UR12, R6 ;  /* 0x00000000060c72ca */ /* 0x000fe400000e0000 */
[----:B------:R-:W-:Y:S02]  /*cd00*/  R2UR UR13, R7 ;  /* 0x00000000070d72ca */ /* 0x000fe400000e0000 */
[----:B------:R-:W-:Y:S01]  /*cd10*/  R2UR UR18, R10 ;  /* 0x000000000a1272ca */ /* 0x000fe200000e0000 */
[----:B------:R-:W-:Y:S01]  /*cd20*/  VIADD R10, R20, 0x202 ;  /* 0x00000202140a7836 */ /* 0x000fe20000000000 */
[----:B------:R-:W-:Y:S01]  /*cd30*/  R2UR UR19, R11 ;  /* 0x000000000b1372ca */ /* 0x000fe200000e0000 */
[----:B------:R-:W-:Y:S01]  /*cd40*/  IMAD.MOV.U32 R11, RZ, RZ, -0x7fffffe0 ;  /* 0x80000020ff0b7424 */ /* 0x000fe200078e00ff */
        /* <DEDUP_REMOVED lines=44> */
.L_x_1169:
[----:B------:R-:W-:Y:S01]  /*d010*/  SHF.L.U32 R10, R156, 0x1f, RZ ;  /* 0x0000001f9c0a7819 */ /* 0x000fe200000006ff */
[----:B------:R-:W-:-:S04]  /*d020*/  IMAD R20, R19, 0x8, R18 ;  /* 0x0000000813147824 */ /* 0x000fc800078e0212 */
[----:B------:R0:W1:Y:S01]  /*d030*/  SYNCS.PHASECHK.TRANS64.TRYWAIT P1, [R20+URZ+0x13250], R10 ;  /* 0x0132500a140075a7 */ /* 0x000062000802017f */
[----:B------:R-:W-:Y:S05]  /*d040*/  @!P0 BRA `(.L_x_1170) ;  /* 0x0000000000048947 */ /* 0x000fea0003800000 */
[----:B------:R-:W-:Y:S01]  /*d050*/  BPT.TRAP 0x1 ;  /* 0x000000040000795c */ /* 0x000fe20000300000 */
.L_x_1170:
[----:B------:R-:W-:Y:S04]  /*d060*/  BSSY B2, `(.L_x_1171) ;  /* 0x0000004000027945 */ /* 0x000fe80003800000 */
[----:B-1----:R-:W-:Y:S05]  /*d070*/  @P1 BRA `(.L_x_1172) ;  /* 0x0000000000081947 */ /* 0x002fea0003800000 */
[----:B------:R-:W1:Y:S02]  /*d080*/  SYNCS.PHASECHK.TRANS64.TRYWAIT P1, [R20+URZ+0x13250], R10 ;  /* 0x0132500a140075a7 */ /* 0x000e64000802017f */
[----:B-1----:R-:W-:Y:S05]  /*d090*/  @!P1 BRA `(.L_x_1173) ;  /* 0x0000013000189947 */ /* 0x002fea0003800000 */
.L_x_1172:
[----:B------:R-:W-:Y:S05]  /*d0a0*/  BSYNC B2 ;  /* 0x0000000000027941 */ /* 0x000fea0003800000 */
.L_x_1171:
[----:B01----:R-:W-:Y:S01]  /*d0b0*/  VIADD R10, R18, 0x1000 ;  /* 0x00001000120a7836 */ /* 0x003fe20000000000 */
[----:B------:R-:W-:-:S04]  /*d0c0*/  LOP3.LUT P1, RZ, R17, 0x10, RZ, 0xc0, !PT ;  /* 0x0000001011ff7812 */ /* 0x000fc8000782c0ff */
[----:B------:R-:W-:-:S04]  /*d0d0*/  SHF.R.U32.HI R10, RZ, 0x4, R10 ;  /* 0x00000004ff0a7819 */ /* 0x000fc8000001160a */
[----:B------:R-:W-:-:S04]  /*d0e0*/  LOP3.LUT R10, R10, 0x3fff, RZ, 0xc0, !PT ;  /* 0x00003fff0a0a7812 */ /* 0x000fc800078ec0ff */
[----:B------:R-:W-:Y:S01]  /*d0f0*/  LOP3.LUT R10, R10, 0x10000, RZ, 0xfc, !PT ;  /* 0x000100000a0a7812 */ /* 0x000fe200078efcff */
[----:B------:R-:W-:-:S04]  /*d100*/  IMAD.MOV.U32 R11, RZ, RZ, -0x3ffffff0 ;  /* 0xc0000010ff0b7424 */ /* 0x000fc800078e00ff */
[----:B------:R-:W-:Y:S01]  /*d110*/  IMAD R10, R19, 0x280, R10 ;  /* 0x00000280130a7824 */ /* 0x000fe200078e020a */
[----:B------:R-:W-:Y:S01]  /*d120*/  R2UR UR7, R11 ;  /* 0x000000000b0772ca */ /* 0x000fe200000e0000 */
[----:B------:R-:W-:Y:S01]  /*d130*/  WARPGROUP.ARRIVE ;  /* 0x00000000000079c5 */ /* 0x000fe20000000000 */
[----:B------:R-:W-:Y:S01]  /*d140*/  IMAD.MOV.U32 R13, RZ, RZ, -0x3ffffff0 ;  /* 0xc0000010ff0d7424 */ /* 0x000fe200078e00ff */
[----:B------:R-:W2:Y:S01]  /*d150*/  LDL R19, [R1+0x30] ;  /* 0x0000300001137983 */ /* 0x000ea20000100800 */
[----:B------:R-:W-:-:S13]  /*d160*/  R2UR UR6, R10 ;  /* 0x000000000a0672ca */ /* 0x000fda00000e0000 */
[----:B------:R-:W-:Y:S01]  /*d170*/  QGMMA.64x64x32.F32.E4M3.E4M3 R24, R152, gdesc[UR4], R24, gsb0 ;  /* 0x00e0000498187df3 */ /* 0x000fe20008000818 */
[----:B------:R-:W-:Y:S01]  /*d180*/  VIADD R12, R10, 0x80 ;  /* 0x000000800a0c7836 */ /* 0x000fe20000000000 */
[----:B------:R-:W-:-:S04]  /*d190*/  R2UR UR7, R13 ;  /* 0x000000000d0772ca */ /* 0x000fc800000e0000 */
[----:B------:R-:W-:Y:S01]  /*d1a0*/  R2UR UR6, R12 ;  /* 0x000000000c0672ca */ /* 0x000fe200000e0000 */
[----:B------:R-:W-:Y:S02]  /*d1b0*/  WARPGROUP.DEPBAR.LE gsb0, 0x0 ;  /* 0x00008000000079c5 */ /* 0x000fe40000010000 */
[----:B------:R-:W3:Y:S01]  /*d1c0*/  LDL R153, [R1+0x44] ;  /* 0x0000440001997983 */ /* 0x000ee20000100800 */
[----:B------:R-:W-:-:S03]  /*d1d0*/  WARPGROUP.ARRIVE ;  /* 0x00000000000079c5 */ /* 0x000fc60000000000 */
[----:B------:R-:W4:Y:S06]  /*d1e0*/  LDL R154, [R1+0x28] ;  /* 0x00002800019a7983 */ /* 0x000f2c0000100800 */
[----:B------:R-:W-:Y:S01]  /*d1f0*/  QGMMA.64x64x32.F32.E4M3.E4M3 R24, R148, gdesc[UR4], R24, gsb0 ;  /* 0x00e0000494187df3 */ /* 0x000fe20008000818 */
[----:B------:R-:W5:Y:S01]  /*d200*/  LDL R155, [R1+0x24] ;  /* 0x00002400019b7983 */ /* 0x000f620000100800 */
[----:B------:R-:W-:Y:S02]  /*d210*/  VIADD R12, R10, 0x100 ;  /* 0x000001000a0c7836 */ /* 0x000fe40000000000 */
[----:B------:R-:W-:Y:S01]  /*d220*/  IMAD.MOV.U32 R13, RZ, RZ, -0x3ffffff0 ;  /* 0xc0000010ff0d7424 */ /* 0x000fe200078e00ff */
[----:B------:R-:W0:Y:S01]  /*d230*/  S2R R152, SR_TID.X ;  /* 0x0000000000987919 */ /* 0x000e220000002100 */
[----:B------:R-:W-:Y:S01]  /*d240*/  IMAD.MOV.U32 R11, RZ, RZ, -0x3ffffff0 ;  /* 0xc0000010ff0b7424 */ /* 0x000fe200078e00ff */
[----:B------:R-:W-:Y:S01]  /*d250*/  R2UR UR6, R12 ;  /* 0x000000000c0672ca */ /* 0x000fe200000e0000 */
[----:B------:R-:W-:Y:S01]  /*d260*/  VIADD R12, R10, 0x180 ;  /* 0x000001800a0c7836 */ /* 0x000fe20000000000 */
[----:B------:R-:W-:Y:S01]  /*d270*/  R2UR UR7, R13 ;  /* 0x000000000d0772ca */ /* 0x000fe200000e0000 */
[----:B------:R-:W-:-:S02]  /*d280*/  IMAD.MOV.U32 R13, RZ, RZ, -0x3ffffff0 ;  /* 0xc0000010ff0d7424 */ /* 0x000fc400078e00ff */
[----:B------:R-:W-:Y:S01]  /*d290*/  VIADD R10, R10, 0x200 ;  /* 0x000002000a0a7836 */ /* 0x000fe20000000000 */
[----:B0-----:R-:W-:-:S04]  /*d2a0*/  LOP3.LUT R152, R152, 0x7f, RZ, 0xc0, !PT ;  /* 0x0000007f98987812 */ /* 0x001fc800078ec0ff */
[----:B------:R-:W-:-:S13]  /*d2b0*/  ISETP.NE.AND P2, PT, R152, RZ, PT ;  /* 0x000000ff9800720c */ /* 0x000fda0003f45270 */
[----:B------:R-:W-:-:S05]  /*d2c0*/  @!P2 VIADD R9, R9, 0x13240 ;  /* 0x000132400909a836 */ /* 0x000fca0000000000 */
[----:B------:R-:W-:Y:S01]  /*d2d0*/  @!P2 PRMT R9, RZ, 0x654, R9 ;  /* 0x00000654ff09a816 */ /* 0x000fe20000000009 */
[----:B------:R-:W-:Y:S02]  /*d2e0*/  WARPGROUP.DEPBAR.LE gsb0, 0x0 ;  /* 0x00008000000079c5 */ /* 0x000fe40000010000 */
[----:B------:R-:W-:-:S06]  /*d2f0*/  WARPGROUP.ARRIVE ;  /* 0x00000000000079c5 */ /* 0x000fcc0000000000 */
[----:B------:R-:W-:Y:S01]  /*d300*/  QGMMA.64x64x32.F32.E4M3.E4M3 R24, R144, gdesc[UR4], R24, gsb0 ;  /* 0x00e0000490187df3 */ /* 0x000fe20008000818 */
[----:B------:R-:W-:Y:S01]  /*d310*/  R2UR UR6, R12 ;  /* 0x000000000c0672ca */ /* 0x000fe200000e0000 */
[----:B------:R-:W-:Y:S01]  /*d320*/  IMAD R12, R8, -0xa0, RZ ;  /* 0xffffff60080c7824 */ /* 0x000fe200078e02ff */
[----:B------:R-:W-:Y:S01]  /*d330*/  R2UR UR7, R13 ;  /* 0x000000000d0772ca */ /* 0x000fe200000e0000 */
[----:B------:R-:W-:Y:S02]  /*d340*/  WARPGROUP.DEPBAR.LE gsb0, 0x0 ;  /* 0x00008000000079c5 */ /* 0x000fe40000010000 */
[----:B------:R-:W-:-:S10]  /*d350*/  WARPGROUP.ARRIVE ;  /* 0x00000000000079c5 */ /* 0x000fd40000000000 */
[----:B------:R-:W-:Y:S01]  /*d360*/  QGMMA.64x64x32.F32.E4M3.E4M3 R24, R140, gdesc[UR4], R24, gsb0 ;  /* 0x00e000048c187df3 */ /* 0x000fe20008000818 */
[----:B------:R-:W-:Y:S02]  /*d370*/  R2UR UR6, R10 ;  /* 0x000000000a0672ca */ /* 0x000fe400000e0000 */
[----:B------:R-:W-:Y:S01]  /*d380*/  R2UR UR7, R11 ;  /* 0x000000000b0772ca */ /* 0x000fe200000e0000 */
[----:B------:R-:W-:Y:S02]  /*d390*/  WARPGROUP.DEPBAR.LE gsb0, 0x0 ;  /* 0x00008000000079c5 */ /* 0x000fe40000010000 */
[----:B------:R-:W-:-:S10]  /*d3a0*/  WARPGROUP.ARRIVE ;  /* 0x00000000000079c5 */ /* 0x000fd40000000000 */
[----:B------:R-:W-:Y:S01]  /*d3b0*/  QGMMA.64x64x32.F32.E4M3.E4M3 R24, R136, gdesc[UR4], R24, gsb0 ;  /* 0x00e0000488187df3 */ /* 0x000fe20008000818 */
[----:B---3--:R-:W-:-:S05]  /*d3c0*/  IADD3 R10, R12, 0x1, R153 ;  /* 0x000000010c0a7810 */ /* 0x008fca0007ffe099 */
[----:B--2---:R-:W-:-:S04]  /*d3d0*/  IMAD.IADD R10, R10, 0x1, -R19 ;  /* 0x000000010a0a7824 */ /* 0x004fc800078e0a13 */
[----:B----4-:R-:W-:-:S04]  /*d3e0*/  IMAD R19, R154, -0x2, R10 ;  /* 0xfffffffe9a137824 */ /* 0x010fc800078e020a */
[----:B------:R-:W-:Y:S01]  /*d3f0*/  VIADD R13, R19, UR43 ;  /* 0x0000002b130d7c36 */ /* 0x000fe20008000000 */
[----:B------:R-:W-:Y:S02]  /*d400*/  WARPGROUP.DEPBAR.LE gsb0, 0x0 ;  /* 0x00008000000079c5 */ /* 0x000fe40000010000 */
[----:B------:R0:W-:Y:S01]  /*d410*/  @!P2 SYNCS.ARRIVE.TRANS64.RED.A1T0 RZ, [R9+URZ], RZ ;  /* 0x000000ff09ffa9a7 */ /* 0x0001e2000810043f */
[----:B------:R-:W-:Y:S02]  /*d420*/  IMAD R136, R154, -0x2, R12 ;  /* 0xfffffffe9a887824 */ /* 0x000fe400078e020c */
[----:B-----5:R-:W-:Y:S02]  /*d430*/  IMAD.IADD R137, R155, 0x1, R13 ;  /* 0x000000019b897824 */ /* 0x020fe400078e020d */
[----:B0-----:R-:W-:-:S05]  /*d440*/  IMAD.U32 R9, RZ, RZ, UR38 ;  /* 0x00000026ff097e24 */ /* 0x001fca000f8e00ff */
[----:B------:R-:W-:-:S05]  /*d450*/  LOP3.LUT R10, RZ, R9, RZ, 0x33, !PT ;  /* 0x00000009ff0a7212 */ /* 0x000fca00078e33ff */
[----:B------:R-:W-:-:S04]  /*d460*/  IMAD.IADD R19, R10, 0x1, R19 ;  /* 0x000000010a137824 */ /* 0x000fc800078e0213 */
[----:B------:R-:W-:Y:S01]  /*d470*/  IMAD.IADD R138, R155, 0x1, R19 ;  /* 0x000000019b8a7824 */ /* 0x000fe200078e0213 */
[----:B------:R-:W-:Y:S06]  /*d480*/  @!P1 BRA `(.L_x_1174) ;  /* 0x0000000000589947 */ /* 0x000fec0003800000 */
[----:B------:R-:W-:Y:S01]  /*d490*/  ISETP.GT.AND P1, PT, R15, -0x1, PT ;  /* 0xffffffff0f00780c */ /* 0x000fe20003f24270 */
[----:B------:R-:W-:-:S12]  /*d4a0*/  BSSY B2, `(.L_x_1175) ;  /* 0x0000011000027945 */ /* 0x000fd80003800000 */
[----:B------:R-:W-:Y:S05]  /*d4b0*/  @P1 BRA `(.L_x_1176) ;  /* 0x0000000000241947 */ /* 0x000fea0003800000 */
[----:B------:R-:W2:Y:S01]  /*d4c0*/  LDL R155, [R1+0x18] ;  /* 0x00001800019b7983 */ /* 0x000ea20000100800 */
[----:B------:R-:W-:-:S05]  /*d4d0*/  IMAD.U32 R139, RZ, RZ, UR37 ;  /* 0x00000025ff8b7e24 */ /* 0x000fca000f8e00ff */
[----:B------:R-:W-:-:S13]  /*d4e0*/  ISETP.NE.AND P1, PT, R139, 0x1, PT ;  /* 0x000000018b00780c */ /* 0x000fda0003f25270 */
[----:B------:R-:W2:Y:S02]  /*d4f0*/  @P1 LDC.64 R10, c[0x0][0x9e8] ;  /* 0x00027a00ff0a1b82 */ /* 0x000ea40000000a00 */
[----:B--2---:R-:W-:-:S04]  /*d500*/  @P1 IMAD.HI.U32 R10, R155, R10, RZ ;  /* 0x0000000a9b0a1227 */ /* 0x004fc800078e00ff */
[----:B------:R-:W-:Y:S01]  /*d510*/  IMAD.MOV.U32 R140, RZ, RZ, R155 ;  /* 0x000000ffff8c7224 */ /* 0x000fe200078e009b */
[----:B------:R-:W-:-:S04]  /*d520*/  @P1 SHF.R.U32.HI R140, RZ, R11, R10 ;  /* 0x0000000bff8c1219 */ /* 0x000fc8000001160a */
[----:B------:R-:W-:Y:S01]  /*d530*/  LOP3.LUT R10, RZ, R140, RZ, 0x33, !PT ;  /* 0x0000008cff0a7212 */ /* 0x000fe200078e33ff */
[----:B------:R-:W-:Y:S06]  /*d540*/  BRA `(.L_x_1177) ;  /* 0x0000000000187947 */ /* 0x000fec0003800000 */
.L_x_1176:
[----:B------:R-:W-:-:S05]  /*d550*/  IMAD.U32 R139, RZ, RZ, UR37 ;  /* 0x00000025ff8b7e24 */ /* 0x000fca000f8e00ff */
[----:B------:R-:W-:-:S13]  /*d560*/  ISETP.NE.AND P1, PT, R139, 0x1, PT ;  /* 0x000000018b00780c */ /* 0x000fda0003f25270 */
[----:B------:R-:W0:Y:S02]  /*d570*/  @P1 LDC.64 R10, c[0x0][0x9e8] ;  /* 0x00027a00ff0a1b82 */ /* 0x000e240000000a00 */
[----:B0-----:R-:W-:-:S04]  /*d580*/  @P1 IMAD.HI.U32 R140, R15, R10, RZ ;  /* 0x0000000a0f8c1227 */ /* 0x001fc800078e00ff */
[----:B------:R-:W-:Y:S01]  /*d590*/  IMAD.MOV.U32 R10, RZ, RZ, R15 ;  /* 0x000000ffff0a7224 */ /* 0x000fe200078e000f */
[----:B------:R-:W-:-:S07]  /*d5a0*/  @P1 SHF.R.U32.HI R10, RZ, R11, R140 ;  /* 0x0000000bff0a1219 */ /* 0x000fce000001168c */
.L_x_1177:
[----:B------:R-:W-:Y:S05]  /*d5b0*/  BSYNC B2 ;  /* 0x0000000000027941 */ /* 0x000fea0003800000 */
.L_x_1175:
[----:B------:R-:W-:-:S05]  /*d5c0*/  IMAD R10, R10, R139, R136 ;  /* 0x0000008b0a0a7224 */ /* 0x000fca00078e0288 */
[----:B------:R-:W-:Y:S02]  /*d5d0*/  VIMNMX R138, R138, R10, !PT ;  /* 0x0000000a8a8a7248 */ /* 0x000fe40007fe0100 */
[----:B------:R-:W-:-:S07]  /*d5e0*/  VIADDMNMX R137, R10, R139, R137, PT ;  /* 0x0000008b0a897246 */ /* 0x000fce0003800189 */
.L_x_1174:
[C---:B------:R-:W-:Y:S01]  /*d5f0*/  ISETP.GE.AND P2, PT, R12.reuse, 0x2, PT ;  /* 0x000000020c00780c */ /* 0x040fe20003f46270 */
[----:B------:R-:W2:Y:S01]  /*d600*/  LDL R10, [R1+0x20] ;  /* 0x00002000010a7983 */ /* 0x000ea20000100800 */
[----:B------:R-:W-:Y:S02]  /*d610*/  ISETP.GE.AND P1, PT, R12, 0x9, PT ;  /* 0x000000090c00780c */ /* 0x000fe40003f26270 */
[----:B------:R-:W-:Y:S02]  /*d620*/  LOP3.LUT R16, R16, 0xdfffffff, RZ, 0xc0, !PT ;  /* 0xdfffffff10107812 */ /* 0x000fe400078ec0ff */
[C---:B------:R-:W-:Y:S02]  /*d630*/  ISETP.GE.AND P3, PT, R12.reuse, 0xa, PT ;  /* 0x0000000a0c00780c */ /* 0x040fe40003f66270 */
        /* <DEDUP_REMOVED lines=11> */
[----:B------:R-:W-:Y:S02]  /*d6f0*/  FSEL R124, R124, -INF , !P1 ;  /* 0xff8000007c7c7808 */ /* 0x000fe40004800000 */
[----:B------:R-:W-:Y:S02]  /*d700*/  ISETP.GT.AND P1, PT, R138, 0x9, !P3 ;  /* 0x000000098a00780c */ /* 0x000fe40005f24270 */
[----:B------:R-:W-:-:S02]  /*d710*/  LOP3.LUT R16, R16, 0x7fffffff, RZ, 0xc0, !PT ;  /* 0x7fffffff10107812 */ /* 0x000fc400078ec0ff */
[----:B------:R-:W-:Y:S02]  /*d720*/  ISETP.LT.OR P1, PT, R137, 0xa, P1 ;  /* 0x0000000a8900780c */ /* 0x000fe40000f21670 */
[----:B------:R-:W-:Y:S02]  /*d730*/  @P3 LOP3.LUT R16, R16, 0x80000000, RZ, 0xfc, !PT ;  /* 0x8000000010103812 */ /* 0x000fe400078efcff */
[----:B------:R-:W-:Y:S02]  /*d740*/  FSEL R125, R125, -INF , !P1 ;  /* 0xff8000007d7d7808 */ /* 0x000fe40004800000 */
[----:B------:R-:W-:Y:S02]  /*d750*/  @P2 LOP3.LUT R17, R17, 0x1, RZ, 0xfc, !PT ;  /* 0x0000000111112812 */ /* 0x000fe400078efcff */
[----:B------:R-:W-:Y:S02]  /*d760*/  ISETP.GT.AND P1, PT, R138, 0x10, !P2 ;  /* 0x000000108a00780c */ /* 0x000fe40005724270 */
[----:B------:R-:W-:-:S02]  /*d770*/  ISETP.GE.AND P2, PT, R12, 0x12, PT ;  /* 0x000000120c00780c */ /* 0x000fc40003f46270 */
[----:B------:R-:W-:Y:S02]  /*d780*/  ISETP.LT.OR P1, PT, R137, 0x11, P1 ;  /* 0x000000118900780c */ /* 0x000fe40000f21670 */
[----:B------:R-:W-:Y:S02]  /*d790*/  LOP3.LUT R17, R17, 0xfffffff7, RZ, 0xc0, !PT ;  /* 0xfffffff711117812 */ /* 0x000fe400078ec0ff */
[----:B------:R-:W-:Y:S02]  /*d7a0*/  FSEL R128, R128, -INF , !P1 ;  /* 0xff80000080807808 */ /* 0x000fe40004800000 */
[----:B------:R-:W-:Y:S02]  /*d7b0*/  ISETP.GT.AND P1, PT, R138, 0x11, !P2 ;  /* 0x000000118a00780c */ /* 0x000fe40005724270 */
[----:B------:R-:W-:Y:S02]  /*d7c0*/  LOP3.LUT R16, R16, 0xffffffef, RZ, 0xc0, !PT ;  /* 0xffffffef10107812 */ /* 0x000fe400078ec0ff */
[----:B------:R-:W-:-:S02]  /*d7d0*/  ISETP.LT.OR P1, PT, R137, 0x12, P1 ;  /* 0x000000128900780c */ /* 0x000fc40000f21670 */
[----:B------:R-:W-:Y:S02]  /*d7e0*/  @P2 LOP3.LUT R17, R17, 0x8, RZ, 0xfc, !PT ;  /* 0x0000000811112812 */ /* 0x000fe400078efcff */
[----:B------:R-:W-:Y:S02]  /*d7f0*/  ISETP.GE.AND P2, PT, R12, 0x19, PT ;  /* 0x000000190c00780c */ /* 0x000fe40003f46270 */
[----:B------:R-:W-:Y:S02]  /*d800*/  FSEL R129, R129, -INF , !P1 ;  /* 0xff80000081817808 */ /* 0x000fe40004800000 */
[----:B------:R-:W-:Y:S02]  /*d810*/  LOP3.LUT R17, R17, 0xfffffffb, RZ, 0xc0, !PT ;  /* 0xfffffffb11117812 */ /* 0x000fe400078ec0ff */
[----:B------:R-:W-:Y:S02]  /*d820*/  ISETP.GT.AND P1, PT, R138, 0x18, !P2 ;  /* 0x000000188a00780c */ /* 0x000fe40005724270 */
[----:B------:R-:W-:-:S02]  /*d830*/  @P6 LOP3.LUT R16, R16, 0x10, RZ, 0xfc, !PT ;  /* 0x0000001010106812 */ /* 0x000fc400078efcff */
[----:B------:R-:W-:Y:S02]  /*d840*/  ISETP.LT.OR P1, PT, R137, 0x19, P1 ;  /* 0x000000198900780c */ /* 0x000fe40000f21670 */
[----:B------:R-:W-:Y:S02]  /*d850*/  LOP3.LUT R16, R16, 0xffbfffff, RZ, 0xc0, !PT ;  /* 0xffbfffff10107812 */ /* 0x000fe400078ec0ff */
[----:B------:R-:W-:Y:S02]  /*d860*/  @P2 LOP3.LUT R17, R17, 0x4, RZ, 0xfc, !PT ;  /* 0x0000000411112812 */ /* 0x000fe400078efcff */
[----:B------:R-:W-:Y:S02]  /*d870*/  ISETP.GE.AND P2, PT, R12, 0x1a, PT ;  /* 0x0000001a0c00780c */ /* 0x000fe40003f46270 */
[----:B------:R-:W-:Y:S02]  /*d880*/  FSEL R132, R132, -INF , !P1 ;  /* 0xff80000084847808 */ /* 0x000fe40004800000 */
[----:B------:R-:W-:-:S02]  /*d890*/  ISETP.GT.AND P1, PT, R138, 0x19, !P2 ;  /* 0x000000198a00780c */ /* 0x000fc40005724270 */
        /* <DEDUP_REMOVED lines=80> */
[----:B------:R-:W-:Y:S01]  /*dda0*/  @P6 LOP3.LUT R16, R16, 0x2000, RZ, 0xfc, !PT ;  /* 0x0000200010106812 */ /* 0x000fe200078efcff */
[----:B--2---:R-:W-:Y:S01]  /*ddb0*/  IMAD.IADD R13, R10, 0x1, R13 ;  /* 0x000000010a0d7824 */ /* 0x004fe200078e020d */
[----:B------:R-:W-:Y:S01]  /*ddc0*/  ISETP.GE.AND P6, PT, R12, 0x5a, PT ;  /* 0x0000005a0c00780c */ /* 0x000fe20003fc6270 */
[----:B------:R-:W-:Y:S01]  /*ddd0*/  IMAD.IADD R19, R10, 0x1, R19 ;  /* 0x000000010a137824 */ /* 0x000fe200078e0213 */
        /* <DEDUP_REMOVED lines=53> */
[----:B------:R-:W-:-:S13]  /*e130*/  ISETP.GE.AND P6, PT, R12, 0x81, PT ;  /* 0x000000810c00780c */ /* 0x000fda0003fc6270 */
        /* <DEDUP_REMOVED lines=52> */
[----:B------:R-:W-:-:S13]  /*e480*/  LOP3.LUT P6, RZ, R17, 0x10, RZ, 0xc0, !PT ;  /* 0x0000001011ff7812 */ /* 0x000fda00078cc0ff */
[----:B------:R-:W-:Y:S05]  /*e490*/  @!P6 BRA `(.L_x_1178) ;  /* 0x000000000058e947 */ /* 0x000fea0003800000 */
        /* <DEDUP_REMOVED lines=12> */
.L_x_1180:
[----:B------:R-:W-:-:S05]  /*e560*/  IMAD.U32 R12, RZ, RZ, UR37 ;  /* 0x00000025ff0c7e24 */ /* 0x000fca000f8e00ff */
[----:B------:R-:W-:-:S13]  /*e570*/  ISETP.NE.AND P6, PT, R12, 0x1, PT ;  /* 0x000000010c00780c */ /* 0x000fda0003fc5270 */
[----:B------:R-:W0:Y:S02]  /*e580*/  @P6 LDC.64 R10, c[0x0][0x9e8] ;  /* 0x00027a00ff0a6b82 */ /* 0x000e240000000a00 */
[----:B0-----:R-:W-:-:S04]  /*e590*/  @P6 IMAD.HI.U32 R137, R21, R10, RZ ;  /* 0x0000000a15896227 */ /* 0x001fc800078e00ff */
[----:B------:R-:W-:Y:S01]  /*e5a0*/  IMAD.MOV.U32 R10, RZ, RZ, R21 ;  /* 0x000000ffff0a7224 */ /* 0x000fe200078e0015 */
[----:B------:R-:W-:-:S07]  /*e5b0*/  @P6 SHF.R.U32.HI R10, RZ, R11, R137 ;  /* 0x0000000bff0a6219 */ /* 0x000fce0000011689 */
.L_x_1181:
[----:B------:R-:W-:Y:S05]  /*e5c0*/  BSYNC B2 ;  /* 0x0000000000027941 */ /* 0x000fea0003800000 */
.L_x_1179:
[----:B------:R-:W-:-:S05]  /*e5d0*/  IMAD R136, R10, R12, R136 ;  /* 0x0000000c0a887224 */ /* 0x000fca00078e0288 */
[----:B------:R-:W-:Y:S02]  /*e5e0*/  VIMNMX R19, R19, R136, !PT ;  /* 0x0000008813137248 */ /* 0x000fe40007fe0100 */
[----:B------:R-:W-:-:S07]  /*e5f0*/  VIADDMNMX R13, R136, R12, R13, PT ;  /* 0x0000000c880d7246 */ /* 0x000fce000380010d */
.L_x_1178:
[----:B------:R-:W-:Y:S01]  /*e600*/  ISETP.GT.AND P1, PT, R19, 0x20, !P1 ;  /* 0x000000201300780c */ /* 0x000fe20004f24270 */
[----:B------:R-:W2:Y:S03]  /*e610*/  LDL.LU R137, [R1+0x8] ;  /* 0x0000080001897983 */ /* 0x000ea60000300800 */
[----:B------:R-:W-:Y:S01]  /*e620*/  ISETP.LT.OR P1, PT, R13, 0x21, P1 ;  /* 0x000000210d00780c */ /* 0x000fe20000f21670 */
[----:B------:R-:W3:Y:S01]  /*e630*/  LDL.LU R136, [R1+0x4] ;  /* 0x0000040001887983 */ /* 0x000ee20000300800 */
[----:B------:R-:W-:Y:S02]  /*e640*/  LOP3.LUT P6, RZ, R16, 0x400000, RZ, 0xc0, !PT ;  /* 0x0040000010ff7812 */ /* 0x000fe400078cc0ff */
[----:B------:R-:W-:Y:S02]  /*e650*/  FSEL R106, R106, -INF , !P1 ;  /* 0xff8000006a6a7808 */ /* 0x000fe40004800000 */
[----:B------:R-:W-:-:S02]  /*e660*/  LOP3.LUT P1, RZ, R16, 0x10, RZ, 0xc0, !PT ;  /* 0x0000001010ff7812 */ /* 0x000fc4000782c0ff */
[C---:B------:R-:W-:Y:S02]  /*e670*/  ISETP.GT.AND P4, PT, R19.reuse, 0x29, !P4 ;  /* 0x000000291300780c */ /* 0x040fe40006784270 */
[----:B------:R-:W-:Y:S02]  /*e680*/  ISETP.GT.AND P1, PT, R19, 0x30, !P1 ;  /* 0x000000301300780c */ /* 0x000fe40004f24270 */
[C---:B------:R-:W-:Y:S02]  /*e690*/  ISETP.LT.OR P4, PT, R13.reuse, 0x2a, P4 ;  /* 0x0000002a0d00780c */ /* 0x040fe40002781670 */
[----:B------:R-:W-:Y:S02]  /*e6a0*/  ISETP.LT.OR P1, PT, R13, 0x31, P1 ;  /* 0x000000310d00780c */ /* 0x000fe40000f21670 */
[----:B------:R-:W-:Y:S02]  /*e6b0*/  FSEL R111, R111, -INF , !P4 ;  /* 0xff8000006f6f7808 */ /* 0x000fe40006000000 */
[----:B------:R-:W-:-:S02]  /*e6c0*/  FSEL R114, R114, -INF , !P1 ;  /* 0xff80000072727808 */ /* 0x000fc40004800000 */
[C---:B------:R-:W-:Y:S02]  /*e6d0*/  ISETP.GT.AND P1, PT, R19.reuse, 0x31, !P6 ;  /* 0x000000311300780c */ /* 0x040fe40007724270 */
[----:B------:R-:W-:Y:S02]  /*e6e0*/  ISETP.GT.AND P3, PT, R19, 0x28, !P3 ;  /* 0x000000281300780c */ /* 0x000fe40005f64270 */
[----:B------:R-:W-:Y:S02]  /*e6f0*/  ISETP.LT.OR P1, PT, R13, 0x32, P1 ;  /* 0x000000320d00780c */ /* 0x000fe40000f21670 */
[C---:B------:R-:W-:Y:S02]  /*e700*/  LOP3.LUT P4, RZ, R16.reuse, 0x40000, RZ, 0xc0, !PT ;  /* 0x0004000010ff7812 */ /* 0x040fe4000788c0ff */
[----:B------:R-:W-:Y:S02]  /*e710*/  FSEL R115, R115, -INF , !P1 ;  /* 0xff80000073737808 */ /* 0x000fe40004800000 */
[----:B------:R-:W-:-:S02]  /*e720*/  LOP3.LUT P1, RZ, R16, 0x200000, RZ, 0xc0, !PT ;  /* 0x0020000010ff7812 */ /* 0x000fc4000782c0ff */
[----:B------:R-:W-:Y:S02]  /*e730*/  ISETP.LT.OR P3, PT, R13, 0x29, P3 ;  /* 0x000000290d00780c */ /* 0x000fe40001f61670 */
[----:B------:R-:W-:Y:S02]  /*e740*/  ISETP.GT.AND P1, PT, R19, 0x38, !P1 ;  /* 0x000000381300780c */ /* 0x000fe40004f24270 */
[----:B------:R-:W-:Y:S02]  /*e750*/  FSEL R110, R110, -INF , !P3 ;  /* 0xff8000006e6e7808 */ /* 0x000fe40005800000 */
[----:B------:R-:W-:Y:S02]  /*e760*/  ISETP.LT.OR P1, PT, R13, 0x39, P1 ;  /* 0x000000390d00780c */ /* 0x000fe40000f21670 */
[----:B------:R-:W-:Y:S02]  /*e770*/  ISETP.GT.AND P2, PT, R19, 0x21, !P2 ;  /* 0x000000211300780c */ /* 0x000fe40005744270 */
[----:B------:R-:W-:-:S02]  /*e780*/  FSEL R118, R118, -INF , !P1 ;  /* 0xff80000076767808 */ /* 0x000fc40004800000 */
[C---:B------:R-:W-:Y:S02]  /*e790*/  LOP3.LUT P1, RZ, R16.reuse, 0x100000, RZ, 0xc0, !PT ;  /* 0x0010000010ff7812 */ /* 0x040fe4000782c0ff */
[----:B------:R-:W-:Y:S02]  /*e7a0*/  LOP3.LUT P3, RZ, R16, 0x20000, RZ, 0xc0, !PT ;  /* 0x0002000010ff7812 */ /* 0x000fe4000786c0ff */
[----:B------:R-:W-:Y:S02]  /*e7b0*/  ISETP.GT.AND P1, PT, R19, 0x39, !P1 ;  /* 0x000000391300780c */ /* 0x000fe40004f24270 */
[C---:B------:R-:W-:Y:S02]  /*e7c0*/  ISETP.LT.OR P2, PT, R13.reuse, 0x22, P2 ;  /* 0x000000220d00780c */ /* 0x040fe40001741670 */
[----:B------:R-:W-:Y:S02]  /*e7d0*/  ISETP.LT.OR P1, PT, R13, 0x3a, P1 ;  /* 0x0000003a0d00780c */ /* 0x000fe40000f21670 */
[----:B------:R-:W-:-:S02]  /*e7e0*/  FSEL R107, R107, -INF , !P2 ;  /* 0xff8000006b6b7808 */ /* 0x000fc40005000000 */
[----:B------:R-:W-:Y:S02]  /*e7f0*/  FSEL R119, R119, -INF , !P1 ;  /* 0xff80000077777808 */ /* 0x000fe40004800000 */
[C---:B------:R-:W-:Y:S02]  /*e800*/  LOP3.LUT P1, RZ, R16.reuse, 0x80000, RZ, 0xc0, !PT ;  /* 0x0008000010ff7812 */ /* 0x040fe4000782c0ff */
[----:B------:R-:W-:Y:S02]  /*e810*/  LOP3.LUT P2, RZ, R16, 0x10000, RZ, 0xc0, !PT ;  /* 0x0001000010ff7812 */ /* 0x000fe4000784c0ff */
[----:B------:R-:W-:Y:S02]  /*e820*/  ISETP.GT.AND P1, PT, R19, 0x40, !P1 ;  /* 0x000000401300780c */ /* 0x000fe40004f24270 */
[----:B------:R-:W-:Y:S02]  /*e830*/  LOP3.LUT R17, R17, 0xffffffdf, RZ, 0xc0, !PT ;  /* 0xffffffdf11117812 */ /* 0x000fe400078ec0ff */
[----:B------:R-:W-:-:S02]  /*e840*/  ISETP.LT.OR P1, PT, R13, 0x41, P1 ;  /* 0x000000410d00780c */ /* 0x000fc40000f21670 */
[----:B------:R-:W-:Y:S02]  /*e850*/  @P0 LOP3.LUT R17, R17, 0x20, RZ, 0xfc, !PT ;  /* 0x0000002011110812 */ /* 0x000fe400078efcff */
[----:B------:R-:W-:Y:S02]  /*e860*/  FSEL R90, R90, -INF , !P1 ;  /* 0xff8000005a5a7808 */ /* 0x000fe40004800000 */
[----:B------:R-:W-:Y:S02]  /*e870*/  ISETP.GT.AND P1, PT, R19, 0x41, !P4 ;  /* 0x000000411300780c */ /* 0x000fe40006724270 */
[C---:B------:R-:W-:Y:S02]  /*e880*/  LOP3.LUT P0, RZ, R16.reuse, 0x8000, RZ, 0xc0, !PT ;  /* 0x0000800010ff7812 */ /* 0x040fe4000780c0ff */
[----:B------:R-:W-:Y:S02]  /*e890*/  ISETP.LT.OR P1, PT, R13, 0x42, P1 ;  /* 0x000000420d00780c */ /* 0x000fe40000f21670 */
[----:B------:R-:W-:-:S02]  /*e8a0*/  LOP3.LUT P6, RZ, R16, 0x2000, RZ, 0xc0, !PT ;  /* 0x0000200010ff7812 */ /* 0x000fc400078cc0ff */
[----:B------:R-:W-:Y:S02]  /*e8b0*/  FSEL R91, R91, -INF , !P1 ;  /* 0xff8000005b5b7808 */ /* 0x000fe40004800000 */
[----:B------:R-:W-:Y:S02]  /*e8c0*/  ISETP.GT.AND P1, PT, R19, 0x48, !P3 ;  /* 0x000000481300780c */ /* 0x000fe40005f24270 */
[C---:B------:R-:W-:Y:S02]  /*e8d0*/  LOP3.LUT P4, RZ, R16.reuse, 0x100, RZ, 0xc0, !PT ;  /* 0x0000010010ff7812 */ /* 0x040fe4000788c0ff */
[----:B------:R-:W-:Y:S02]  /*e8e0*/  ISETP.LT.OR P1, PT, R13, 0x49, P1 ;  /* 0x000000490d00780c */ /* 0x000fe40000f21670 */
[----:B------:R-:W-:Y:S02]  /*e8f0*/  LOP3.LUT P3, RZ, R16, 0x80, RZ, 0xc0, !PT ;  /* 0x0000008010ff7812 */ /* 0x000fe4000786c0ff */
[----:B------:R-:W-:-:S02]  /*e900*/  FSEL R94, R94, -INF , !P1 ;  /* 0xff8000005e5e7808 */ /* 0x000fc40004800000 */
[----:B------:R-:W-:Y:S02]  /*e910*/  ISETP.GT.AND P1, PT, R19, 0x49, !P2 ;  /* 0x000000491300780c */ /* 0x000fe40005724270 */
[----:B------:R-:W-:Y:S02]  /*e920*/  LOP3.LUT P2, RZ, R16, 0x40, RZ, 0xc0, !PT ;  /* 0x0000004010ff7812 */ /* 0x000fe4000784c0ff */
[----:B------:R-:W-:Y:S02]  /*e930*/  ISETP.LT.OR P1, PT, R13, 0x4a, P1 ;  /* 0x0000004a0d00780c */ /* 0x000fe40000f21670 */
[----:B------:R-:W-:Y:S02]  /*e940*/  FMNMX.FTZ R10, R120, R3, !PT ;  /* 0x00000003780a7209 */ /* 0x000fe40007810000 */
[----:B------:R-:W-:Y:S02]  /*e950*/  FSEL R95, R95, -INF , !P1 ;  /* 0xff8000005f5f7808 */ /* 0x000fe40004800000 */
[----:B------:R-:W-:-:S02]  /*e960*/  ISETP.GT.AND P1, PT, R19, 0x50, !P0 ;  /* 0x000000501300780c */ /* 0x000fc40004724270 */
[----:B------:R-:W-:Y:S02]  /*e970*/  LOP3.LUT P0, RZ, R16, 0x20, RZ, 0xc0, !PT ;  /* 0x0000002010ff7812 */ /* 0x000fe4000780c0ff */
        /* <DEDUP_REMOVED lines=44> */
[----:B------:R-:W-:Y:S02]  /*ec40*/  FMNMX.FTZ R10, R92, R10, !PT ;  /* 0x0000000a5c0a7209 */ /* 0x000fe40007810000 */
[----:B------:R-:W-:Y:S02]  /*ec50*/  ISETP.LT.OR P1, PT, R13, 0x6a, P1 ;  /* 0x0000006a0d00780c */ /* 0x000fe40000f21670 */
[----:B------:R-:W-:-:S02]  /*ec60*/  FMNMX.FTZ R10, R93, R10, !PT ;  /* 0x0000000a5d0a7209 */ /* 0x000fc40007810000 */
        /* <DEDUP_REMOVED lines=11> */
[----:B------:R-:W-:-:S02]  /*ed20*/  ISETP.GT.AND P1, PT, R19, 0x78, !P0 ;  /* 0x000000781300780c */ /* 0x000fc40004724270 */
[----:B------:R-:W-:Y:S02]  /*ed30*/  FMNMX.FTZ R10, R72, R10, !PT ;  /* 0x0000000a480a7209 */ /* 0x000fe40007810000 */
[----:B------:R-:W-:Y:S02]  /*ed40*/  ISETP.LT.OR P1, PT, R13, 0x79, P1 ;  /* 0x000000790d00780c */ /* 0x000fe40000f21670 */
[----:B------:R-:W-:Y:S02]  /*ed50*/  FMNMX.FTZ R10, R73, R10, !PT ;  /* 0x0000000a490a7209 */ /* 0x000fe40007810000 */
[----:B------:R-:W-:Y:S02]  /*ed60*/  FSEL R86, R86, -INF , !P1 ;  /* 0xff80000056567808 */ /* 0x000fe40004800000 */
        /* <DEDUP_REMOVED lines=27> */
[----:B------:R-:W-:Y:S02]  /*ef20*/  LOP3.LUT P0, RZ, R16, 0x8000000, RZ, 0xc0, !PT ;  /* 0x0800000010ff7812 */ /* 0x000fe4000780c0ff */
[----:B------:R-:W-:Y:S02]  /*ef30*/  ISETP.GT.AND P1, PT, R19, 0x11, !P1 ;  /* 0x000000111300780c */ /* 0x000fe40004f24270 */
[----:B------:R-:W-:Y:S02]  /*ef40*/  FMNMX.FTZ R10, R65, R10, !PT ;  /* 0x0000000a410a7209 */ /* 0x000fe40007810000 */
[----:B------:R-:W-:Y:S02]  /*ef50*/  ISETP.LT.OR P1, PT, R13, 0x12, P1 ;  /* 0x000000120d00780c */ /* 0x000fe40000f21670 */
[----:B------:R-:W-:-:S02]  /*ef60*/  ISETP.GT.AND P0, PT, R19, 0x80, !P0 ;  /* 0x000000801300780c */ /* 0x000fc40004704270 */
[----:B------:R-:W-:Y:S02]  /*ef70*/  FSEL R131, R131, -INF , !P1 ;  /* 0xff80000083837808 */ /* 0x000fe40004800000 */
[----:B------:R-:W-:Y:S02]  /*ef80*/  LOP3.LUT P1, RZ, R17, 0x4, RZ, 0xc0, !PT ;  /* 0x0000000411ff7812 */ /* 0x000fe4000782c0ff */
[----:B------:R-:W-:Y:S02]  /*ef90*/  FMNMX.FTZ R10, R68, R10, !PT ;  /* 0x0000000a440a7209 */ /* 0x000fe40007810000 */
[----:B------:R-:W-:Y:S02]  /*efa0*/  ISETP.GT.AND P1, PT, R19, 0x18, !P1 ;  /* 0x000000181300780c */ /* 0x000fe40004f24270 */
[----:B------:R-:W-:Y:S02]  /*efb0*/  FMNMX.FTZ R10, R69, R10, !PT ;  /* 0x0000000a450a7209 */ /* 0x000fe40007810000 */
[----:B------:R-:W-:-:S02]  /*efc0*/  ISETP.LT.OR P1, PT, R13, 0x19, P1 ;  /* 0x000000190d00780c */ /* 0x000fc40000f21670 */
[----:B------:R-:W-:Y:S01]  /*efd0*/  ISETP.GT.AND P5, PT, R19, 0x79, !P5 ;  /* 0x000000791300780c */ /* 0x000fe20006fa4270 */
[----:B------:R-:W0:Y:S01]  /*efe0*/  SHFL.BFLY PT, R11, R10, 0x2, 0x1f ;  /* 0x0c401f000a0b7f89 */ /* 0x000e2200000e0000 */
[----:B------:R-:W-:Y:S02]  /*eff0*/  FSEL R134, R134, -INF , !P1 ;  /* 0xff80000086867808 */ /* 0x000fe40004800000 */
[C---:B------:R-:W-:Y:S02]  /*f000*/  LOP3.LUT P1, RZ, R17.reuse, 0x2, RZ, 0xc0, !PT ;  /* 0x0000000211ff7812 */ /* 0x040fe4000782c0ff */
[----:B------:R-:W-:Y:S02]  /*f010*/  LOP3.LUT R17, R17, 0xffffff7f, RZ, 0xc0, !PT ;  /* 0xffffff7f11117812 */ /* 0x000fe400078ec0ff */
[----:B------:R-:W-:Y:S02]  /*f020*/  ISETP.GT.AND P1, PT, R19, 0x19, !P1 ;  /* 0x000000191300780c */ /* 0x000fe40004f24270 */
[----:B------:R-:W-:-:S02]  /*f030*/  @P0 LOP3.LUT R17, R17, 0x80, RZ, 0xfc, !PT ;  /* 0x0000008011110812 */ /* 0x000fc400078efcff */
[----:B------:R-:W-:Y:S02]  /*f040*/  ISETP.LT.OR P1, PT, R13, 0x1a, P1 ;  /* 0x0000001a0d00780c */ /* 0x000fe40000f21670 */
[C---:B------:R-:W-:Y:S02]  /*f050*/  LOP3.LUT P0, RZ, R16.reuse, 0x10000000, RZ, 0xc0, !PT ;  /* 0x1000000010ff7812 */ /* 0x040fe4000780c0ff */
[----:B------:R-:W-:Y:S02]  /*f060*/  FSEL R135, R135, -INF , !P1 ;  /* 0xff80000087877808 */ /* 0x000fe40004800000 */
[----:B------:R-:W-:Y:S02]  /*f070*/  LOP3.LUT P1, RZ, R16, 0x1, RZ, 0xc0, !PT ;  /* 0x0000000110ff7812 */ /* 0x000fe4000782c0ff */
[C---:B------:R-:W-:Y:S02]  /*f080*/  ISETP.GT.AND P0, PT, R19.reuse, 0x99, !P0 ;  /* 0x000000991300780c */ /* 0x040fe40004704270 */
[----:B------:R-:W-:-:S02]  /*f090*/  ISETP.GT.AND P1, PT, R19, RZ, !P1 ;  /* 0x000000ff1300720c */ /* 0x000fc40004f24270 */
[C---:B------:R-:W-:Y:S02]  /*f0a0*/  ISETP.LT.OR P5, PT, R13.reuse, 0x7a, P5 ;  /* 0x0000007a0d00780c */ /* 0x040fe40002fa1670 */
[----:B------:R-:W-:Y:S02]  /*f0b0*/  ISETP.LT.OR P1, PT, R13, 0x1, P1 ;  /* 0x000000010d00780c */ /* 0x000fe40000f21670 */
[----:B------:R-:W-:Y:S02]  /*f0c0*/  FSEL R87, R87, -INF , !P5 ;  /* 0xff80000057577808 */ /* 0x000fe40006800000 */
[----:B------:R-:W-:Y:S02]  /*f0d0*/  FSEL R122, R122, -INF , !P1 ;  /* 0xff8000007a7a7808 */ /* 0x000fe40004800000 */
[----:B------:R-:W-:Y:S02]  /*f0e0*/  LOP3.LUT P2, RZ, R16, 0x2000000, RZ, 0xc0, !PT ;  /* 0x0200000010ff7812 */ /* 0x000fe4000784c0ff */
[----:B------:R-:W-:-:S02]  /*f0f0*/  FMNMX.FTZ R12, R122, R0, !PT ;  /* 0x000000007a0c7209 */ /* 0x000fc40007810000 */
[C---:B------:R-:W-:Y:S02]  /*f100*/  LOP3.LUT P3, RZ, R16.reuse, 0x1000000, RZ, 0xc0, !PT ;  /* 0x0100000010ff7812 */ /* 0x040fe4000786c0ff */
[----:B------:R-:W-:Y:S02]  /*f110*/  FMNMX.FTZ R12, R123, R12, !PT ;  /* 0x0000000c7b0c7209 */ /* 0x000fe40007810000 */
[----:B------:R-:W-:Y:S02]  /*f120*/  LOP3.LUT P4, RZ, R16, 0x8, RZ, 0xc0, !PT ;  /* 0x0000000810ff7812 */ /* 0x000fe4000788c0ff */
[----:B------:R-:W-:Y:S02]  /*f130*/  FMNMX.FTZ R12, R126, R12, !PT ;  /* 0x0000000c7e0c7209 */ /* 0x000fe40007810000 */
[----:B------:R-:W-:Y:S02]  /*f140*/  LOP3.LUT P5, RZ, R16, 0x4, RZ, 0xc0, !PT ;  /* 0x0000000410ff7812 */ /* 0x000fe400078ac0ff */
[----:B------:R-:W-:-:S02]  /*f150*/  FMNMX.FTZ R12, R127, R12, !PT ;  /* 0x0000000c7f0c7209 */ /* 0x000fc40007810000 */
[----:B------:R-:W-:Y:S02]  /*f160*/  LOP3.LUT P6, RZ, R16, 0x2, RZ, 0xc0, !PT ;  /* 0x0000000210ff7812 */ /* 0x000fe400078cc0ff */
[----:B------:R-:W-:Y:S02]  /*f170*/  FMNMX.FTZ R12, R130, R12, !PT ;  /* 0x0000000c820c7209 */ /* 0x000fe40007810000 */
[C---:B------:R-:W-:Y:S02]  /*f180*/  LOP3.LUT P1, RZ, R16.reuse, 0x4000000, RZ, 0xc0, !PT ;  /* 0x0400000010ff7812 */ /* 0x040fe4000782c0ff */
[----:B------:R-:W-:Y:S02]  /*f190*/  FMNMX.FTZ R12, R131, R12, !PT ;  /* 0x0000000c830c7209 */ /* 0x000fe40007810000 */
[----:B------:R-:W-:Y:S02]  /*f1a0*/  LOP3.LUT R16, R16, 0xfffffffd, RZ, 0xc0, !PT ;  /* 0xfffffffd10107812 */ /* 0x000fe400078ec0ff */
[----:B------:R-:W-:-:S02]  /*f1b0*/  FMNMX.FTZ R12, R134, R12, !PT ;  /* 0x0000000c860c7209 */ /* 0x000fc40007810000 */
[----:B------:R-:W-:Y:S02]  /*f1c0*/  @P0 LOP3.LUT R16, R16, 0x2, RZ, 0xfc, !PT ;  /* 0x0000000210100812 */ /* 0x000fe400078efcff */
[----:B------:R-:W-:Y:S02]  /*f1d0*/  FMNMX.FTZ R12, R135, R12, !PT ;  /* 0x0000000c870c7209 */ /* 0x000fe40007810000 */
[----:B------:R-:W-:Y:S02]  /*f1e0*/  LOP3.LUT P0, RZ, R17, 0x80, RZ, 0xc0, !PT ;  /* 0x0000008011ff7812 */ /* 0x000fe4000780c0ff */
[----:B------:R-:W-:Y:S02]  /*f1f0*/  FMNMX.FTZ R12, R106, R12, !PT ;  /* 0x0000000c6a0c7209 */ /* 0x000fe40007810000 */
[----:B0-----:R-:W-:Y:S02]  /*f200*/  FMNMX.FTZ R10, R10, R11, !PT ;  /* 0x0000000b0a0a7209 */ /* 0x001fe40007810000 */
[----:B------:R-:W-:-:S02]  /*f210*/  FMNMX.FTZ R12, R107, R12, !PT ;  /* 0x0000000c6b0c7209 */ /* 0x000fc40007810000 */
[----:B------:R-:W-:Y:S01]  /*f220*/  ISETP.LT.OR P0, PT, R13, 0x81, P0 ;  /* 0x000000810d00780c */ /* 0x000fe20000701670 */
[----:B------:R-:W0:Y:S01]  /*f230*/  SHFL.BFLY PT, R11, R10, 0x1, 0x1f ;  /* 0x0c201f000a0b7f89 */ /* 0x000e2200000e0000 */
[----:B------:R-:W-:Y:S02]  /*f240*/  FMNMX.FTZ R12, R110, R12, !PT ;  /* 0x0000000c6e0c7209 */ /* 0x000fe40007810000 */
[----:B------:R-:W-:Y:S02]  /*f250*/  LOP3.LUT R16, R16, 0xfffffff7, RZ, 0xc0, !PT ;  /* 0xfffffff710107812 */ /* 0x000fe400078ec0ff */
[----:B------:R-:W-:Y:S02]  /*f260*/  FMNMX.FTZ R12, R111, R12, !PT ;  /* 0x0000000c6f0c7209 */ /* 0x000fe40007810000 */
[----:B------:R-:W-:Y:S02]  /*f270*/  ISETP.GT.AND P1, PT, R19, 0x81, !P1 ;  /* 0x000000811300780c */ /* 0x000fe40004f24270 */
[----:B------:R-:W-:-:S02]  /*f280*/  FMNMX.FTZ R12, R114, R12, !PT ;  /* 0x0000000c720c7209 */ /* 0x000fc40007810000 */
[----:B------:R-:W-:Y:S02]  /*f290*/  ISETP.GT.AND P2, PT, R19, 0x88, !P2 ;  /* 0x000000881300780c */ /* 0x000fe40005744270 */
[----:B------:R-:W-:Y:S02]  /*f2a0*/  FMNMX.FTZ R12, R115, R12, !PT ;  /* 0x0000000c730c7209 */ /* 0x000fe40007810000 */
[----:B------:R-:W-:Y:S02]  /*f2b0*/  @P0 LOP3.LUT R16, R16, 0x8, RZ, 0xfc, !PT ;  /* 0x0000000810100812 */ /* 0x000fe400078efcff */
[----:B------:R-:W-:Y:S02]  /*f2c0*/  FMNMX.FTZ R12, R118, R12, !PT ;  /* 0x0000000c760c7209 */ /* 0x000fe40007810000 */
[----:B------:R-:W-:Y:S02]  /*f2d0*/  ISETP.LT.OR P0, PT, R13, 0x82, P1 ;  /* 0x000000820d00780c */ /* 0x000fe40000f01670 */
[----:B------:R-:W-:-:S02]  /*f2e0*/  FMNMX.FTZ R12, R119, R12, !PT ;  /* 0x0000000c770c7209 */ /* 0x000fc40007810000 */
[----:B------:R-:W-:Y:S02]  /*f2f0*/  LOP3.LUT P1, RZ, R16, 0x2, RZ, 0xc0, !PT ;  /* 0x0000000210ff7812 */ /* 0x000fe4000782c0ff */
[----:B------:R-:W-:Y:S02]  /*f300*/  FMNMX.FTZ R12, R90, R12, !PT ;  /* 0x0000000c5a0c7209 */ /* 0x000fe40007810000 */
[----:B------:R-:W-:Y:S02]  /*f310*/  LOP3.LUT R16, R16, 0xfffffffb, RZ, 0xc0, !PT ;  /* 0xfffffffb10107812 */ /* 0x000fe400078ec0ff */
[----:B------:R-:W-:Y:S02]  /*f320*/  FMNMX.FTZ R12, R91, R12, !PT ;  /* 0x0000000c5b0c7209 */ /* 0x000fe40007810000 */
[----:B0-----:R-:W-:Y:S02]  /*f330*/  FMNMX.FTZ R10, R10, R11, !PT ;  /* 0x0000000b0a0a7209 */ /* 0x001fe40007810000 */
[----:B------:R-:W-:-:S02]  /*f340*/  FMNMX.FTZ R12, R94, R12, !PT ;  /* 0x0000000c5e0c7209 */ /* 0x000fc40007810000 */
[----:B------:R-:W-:Y:S02]  /*f350*/  @P0 LOP3.LUT R16, R16, 0x4, RZ, 0xfc, !PT ;  /* 0x0000000410100812 */ /* 0x000fe400078efcff */
[----:B------:R-:W-:Y:S02]  /*f360*/  FMNMX.FTZ R12, R95, R12, !PT ;  /* 0x0000000c5f0c7209 */ /* 0x000fe40007810000 */
[----:B------:R-:W-:Y:S02]  /*f370*/  ISETP.LT.OR P0, PT, R13, 0x89, P2 ;  /* 0x000000890d00780c */ /* 0x000fe40001701670 */
[----:B------:R-:W-:Y:S02]  /*f380*/  FMNMX.FTZ R12, R98, R12, !PT ;  /* 0x0000000c620c7209 */ /* 0x000fe40007810000 */
[----:B------:R-:W-:Y:S02]  /*f390*/  FSETP.NEU.FTZ.AND P2, PT, R10, -INF , PT ;  /* 0xff8000000a00780b */ /* 0x000fe40003f5d000 */
[----:B------:R-:W-:-:S02]  /*f3a0*/  FMNMX.FTZ R12, R99, R12, !PT ;  /* 0x0000000c630c7209 */ /* 0x000fc40007810000 */
[----:B------:R-:W-:Y:S02]  /*f3b0*/  FSEL R11, R10, RZ, P2 ;  /* 0x000000ff0a0b7208 */ /* 0x000fe40001000000 */
[----:B------:R-:W-:Y:S02]  /*f3c0*/  FMNMX.FTZ R12, R102, R12, !PT ;  /* 0x0000000c660c7209 */ /* 0x000fe40007810000 */
[----:B------:R-:W-:Y:S01]  /*f3d0*/  LOP3.LUT R17, R17, 0xffffffbf, RZ, 0xc0, !PT ;  /* 0xffffffbf11117812 */ /* 0x000fe200078ec0ff */
[----:B------:R-:W-:-:S01]  /*f3e0*/  FADD.FTZ R3, -R11, R3 ;  /* 0x000000030b037221 */ /* 0x000fc20000010100 */
[----:B------:R-:W-:Y:S01]  /*f3f0*/  FMNMX.FTZ R12, R103, R12, !PT ;  /* 0x0000000c670c7209 */ /* 0x000fe20007810000 */
[----:B------:R-:W-:-:S01]  /*f400*/  FFMA.FTZ R11, R2, R10, -8 ;  /* 0xc1000000020b7423 */ /* 0x000fc2000001000a */
[----:B------:R-:W-:Y:S01]  /*f410*/  @P0 LOP3.LUT R17, R17, 0x40, RZ, 0xfc, !PT ;  /* 0x0000004011110812 */ /* 0x000fe200078efcff */
[----:B------:R-:W-:Y:S01]  /*f420*/  FMUL.FTZ R3, R2, R3 ;  /* 0x0000000302037220 */ /* 0x000fe20000410000 */
[----:B------:R-:W-:-:S02]  /*f430*/  FMNMX.FTZ R12, R74, R12, !PT ;  /* 0x0000000c4a0c7209 */ /* 0x000fc40007810000 */
[----:B------:R-:W-:Y:S02]  /*f440*/  LOP3.LUT P0, RZ, R16, 0x8, RZ, 0xc0, !PT ;  /* 0x0000000810ff7812 */ /* 0x000fe4000780c0ff */
[----:B------:R-:W-:Y:S01]  /*f450*/  FMNMX.FTZ R12, R75, R12, !PT ;  /* 0x0000000c4b0c7209 */ /* 0x000fe20007810000 */
[----:B------:R-:W-:Y:S01]  /*f460*/  MUFU.EX2 R3, R3 ;  /* 0x0000000300037308 */ /* 0x000fe20000000800 */
[----:B------:R-:W-:Y:S02]  /*f470*/  FSEL R11, R11, RZ, P2 ;  /* 0x000000ff0b0b7208 */ /* 0x000fe40001000000 */
[----:B------:R-:W-:Y:S02]  /*f480*/  FMNMX.FTZ R12, R78, R12, !PT ;  /* 0x0000000c4e0c7209 */ /* 0x000fe40007810000 */
[----:B------:R-:W-:Y:S01]  /*f490*/  LOP3.LUT P2, RZ, R16, 0x4, RZ, 0xc0, !PT ;  /* 0x0000000410ff7812 */ /* 0x000fe2000784c0ff */
[C-C-:B------:R-:W-:Y:S01]  /*f4a0*/  FFMA.FTZ R120, R2.reuse, R120, -R11.reuse ;  /* 0x0000007802787223 */ /* 0x140fe2000001080b */
[----:B------:R-:W-:Y:S01]  /*f4b0*/  FMNMX.FTZ R12, R79, R12, !PT ;  /* 0x0000000c4f0c7209 */ /* 0x000fe20007810000 */
[--C-:B------:R-:W-:Y:S01]  /*f4c0*/  FFMA.FTZ R121, R2, R121, -R11.reuse ;  /* 0x0000007902797223 */ /* 0x100fe2000001080b */
[----:B------:R-:W-:Y:S01]  /*f4d0*/  FSEL R58, R58, -INF , !P0 ;  /* 0xff8000003a3a7808 */ /* 0x000fe20004000000 */
[--C-:B------:R-:W-:Y:S01]  /*f4e0*/  FFMA.FTZ R124, R2, R124, -R11.reuse ;  /* 0x0000007c027c7223 */ /* 0x100fe2000001080b */
[----:B------:R-:W-:Y:S01]  /*f4f0*/  FMNMX.FTZ R12, R82, R12, !PT ;  /* 0x0000000c520c7209 */ /* 0x000fe20007810000 */
[----:B------:R-:W2:Y:S01]  /*f500*/  MUFU.EX2 R120, R120 ;  /* 0x0000007800787308 */ /* 0x000ea20000000800 */
[----:B------:R-:W-:Y:S01]  /*f510*/  ISETP.GT.AND P3, PT, R19, 0x89, !P3 ;  /* 0x000000891300780c */ /* 0x000fe20005f64270 */
[C-C-:B------:R-:W-:Y:S01]  /*f520*/  FFMA.FTZ R125, R2.reuse, R125, -R11.reuse ;  /* 0x0000007d027d7223 */ /* 0x140fe2000001080b */
[----:B------:R-:W-:Y:S01]  /*f530*/  FMNMX.FTZ R12, R83, R12, !PT ;  /* 0x0000000c530c7209 */ /* 0x000fe20007810000 */
[C-C-:B------:R-:W-:Y:S01]  /*f540*/  FFMA.FTZ R128, R2.reuse, R128, -R11.reuse ;  /* 0x0000008002807223 */ /* 0x140fe2000001080b */
[----:B------:R-:W-:Y:S01]  /*f550*/  LOP3.LUT P0, RZ, R17, 0x40, RZ, 0xc0, !PT ;  /* 0x0000004011ff7812 */ /* 0x000fe2000780c0ff */
[--C-:B------:R-:W-:Y:S01]  /*f560*/  FFMA.FTZ R129, R2, R129, -R11.reuse ;  /* 0x0000008102817223 */ /* 0x100fe2000001080b */
[----:B------:R-:W-:Y:S01]  /*f570*/  FMNMX.FTZ R12, R86, R12, !PT ;  /* 0x0000000c560c7209 */ /* 0x000fe20007810000 */
[----:B------:R-:W0:Y:S01]  /*f580*/  MUFU.EX2 R121, R121 ;  /* 0x0000007900797308 */ /* 0x000e220000000800 */
[----:B------:R-:W-:Y:S01]  /*f590*/  FSEL R59, R59, -INF , !P2 ;  /* 0xff8000003b3b7808 */ /* 0x000fe20005000000 */
[C-C-:B------:R-:W-:Y:S01]  /*f5a0*/  FFMA.FTZ R132, R2.reuse, R132, -R11.reuse ;  /* 0x0000008402847223 */ /* 0x140fe2000001080b */
[----:B------:R-:W-:Y:S01]  /*f5b0*/  FMNMX.FTZ R12, R87, R12, !PT ;  /* 0x0000000c570c7209 */ /* 0x000fe20007810000 */
[C-C-:B------:R-:W-:Y:S01]  /*f5c0*/  FFMA.FTZ R133, R2.reuse, R133, -R11.reuse ;  /* 0x0000008502857223 */ /* 0x140fe2000001080b */
[----:B------:R-:W-:Y:S01]  /*f5d0*/  ISETP.GT.AND P4, PT, R19, 0x90, !P4 ;  /* 0x000000901300780c */ /* 0x000fe20006784270 */
[--C-:B------:R-:W-:Y:S01]  /*f5e0*/  FFMA.FTZ R104, R2, R104, -R11.reuse ;  /* 0x0000006802687223 */ /* 0x100fe2000001080b */
[----:B------:R-:W-:Y:S01]  /*f5f0*/  FMNMX.FTZ R12, R58, R12, !PT ;  /* 0x0000000c3a0c7209 */ /* 0x000fe20007810000 */
[----:B------:R-:W1:Y:S01]  /*f600*/  MUFU.EX2 R124, R124 ;  /* 0x0000007c007c7308 */ /* 0x000e620000000800 */
[----:B------:R-:W-:Y:S01]  /*f610*/  ISETP.LT.OR P3, PT, R13, 0x8a, P3 ;  /* 0x0000008a0d00780c */ /* 0x000fe20001f61670 */
[--C-:B------:R-:W-:Y:S01]  /*f620*/  FFMA.FTZ R105, R2, R105, -R11.reuse ;  /* 0x0000006902697223 */ /* 0x100fe2000001080b */
[----:B------:R-:W-:Y:S01]  /*f630*/  FSEL R62, R62, -INF , !P0 ;  /* 0xff8000003e3e7808 */ /* 0x000fe20004000000 */
[C-C-:B------:R-:W-:Y:S01]  /*f640*/  FFMA.FTZ R108, R2.reuse, R108, -R11.reuse ;  /* 0x0000006c026c7223 */ /* 0x140fe2000001080b */
[----:B------:R-:W-:Y:S01]  /*f650*/  FMNMX.FTZ R12, R59, R12, !PT ;  /* 0x0000000c3b0c7209 */ /* 0x000fe20007810000 */
[C-C-:B------:R-:W-:Y:S01]  /*f660*/  FFMA.FTZ R109, R2.reuse, R109, -R11.reuse ;  /* 0x0000006d026d7223 */ /* 0x140fe2000001080b */
[----:B------:R-:W-:Y:S01]  /*f670*/  ISETP.GT.AND P5, PT, R19, 0x91, !P5 ;  /* 0x000000911300780c */ /* 0x000fe20006fa4270 */
[----:B------:R-:W4:Y:S01]  /*f680*/  MUFU.EX2 R125, R125 ;  /* 0x0000007d007d7308 */ /* 0x000f220000000800 */
[----:B------:R-:W-:Y:S01]  /*f690*/  ISETP.LT.OR P4, PT, R13, 0x91, P4 ;  /* 0x000000910d00780c */ /* 0x000fe20002781670 */
[C-C-:B------:R-:W-:Y:S01]  /*f6a0*/  FFMA.FTZ R112, R2.reuse, R112, -R11.reuse ;  /* 0x0000007002707223 */ /* 0x140fe2000001080b */
[----:B------:R-:W-:Y:S01]  /*f6b0*/  FSEL R63, R63, -INF , !P3 ;  /* 0xff8000003f3f7808 */ /* 0x000fe20005800000 */
[--C-:B------:R-:W-:Y:S01]  /*f6c0*/  FFMA.FTZ R113, R2, R113, -R11.reuse ;  /* 0x0000007102717223 */ /* 0x100fe2000001080b */
[----:B------:R-:W-:Y:S01]  /*f6d0*/  FMNMX.FTZ R12, R62, R12, !PT ;  /* 0x0000000c3e0c7209 */ /* 0x000fe20007810000 */
[C-C-:B------:R-:W-:Y:S01]  /*f6e0*/  FFMA.FTZ R116, R2.reuse, R116, -R11.reuse ;  /* 0x0000007402747223 */ /* 0x140fe2000001080b */
[----:B------:R-:W-:Y:S01]  /*f6f0*/  ISETP.GT.AND P6, PT, R19, 0x98, !P6 ;  /* 0x000000981300780c */ /* 0x000fe200077c4270 */
[C-C-:B------:R-:W-:Y:S01]  /*f700*/  FFMA.FTZ R117, R2.reuse, R117, -R11.reuse ;  /* 0x0000007502757223 */ /* 0x140fe2000001080b */
[----:B------:R-:W-:Y:S01]  /*f710*/  ISETP.LT.OR P5, PT, R13, 0x92, P5 ;  /* 0x000000920d00780c */ /* 0x000fe20002fa1670 */
[--C-:B------:R-:W-:Y:S01]  /*f720*/  FFMA.FTZ R88, R2, R88, -R11.reuse ;  /* 0x0000005802587223 */ /* 0x100fe2000001080b */
[----:B------:R-:W-:Y:S01]  /*f730*/  FSEL R66, R66, -INF , !P4 ;  /* 0xff80000042427808 */ /* 0x000fe20006000000 */
[C-C-:B------:R-:W-:Y:S01]  /*f740*/  FFMA.FTZ R89, R2.reuse, R89, -R11.reuse ;  /* 0x0000005902597223 */ /* 0x140fe2000001080b */
[----:B------:R-:W-:Y:S01]  /*f750*/  FMNMX.FTZ R12, R63, R12, !PT ;  /* 0x0000000c3f0c7209 */ /* 0x000fe20007810000 */
[C-C-:B------:R-:W-:Y:S01]  /*f760*/  FFMA.FTZ R92, R2.reuse, R92, -R11.reuse ;  /* 0x0000005c025c7223 */ /* 0x140fe2000001080b */
[----:B------:R-:W-:Y:S01]  /*f770*/  ISETP.LT.OR P6, PT, R13, 0x99, P6 ;  /* 0x000000990d00780c */ /* 0x000fe200037c1670 */
[C-C-:B------:R-:W-:Y:S01]  /*f780*/  FFMA.FTZ R93, R2.reuse, R93, -R11.reuse ;  /* 0x0000005d025d7223 */ /* 0x140fe2000001080b */
[----:B------:R-:W-:Y:S01]  /*f790*/  FSEL R67, R67, -INF , !P5 ;  /* 0xff80000043437808 */ /* 0x000fe20006800000 */
[--C-:B------:R-:W-:Y:S01]  /*f7a0*/  FFMA.FTZ R96, R2, R96, -R11.reuse ;  /* 0x0000006002607223 */ /* 0x100fe2000001080b */
[----:B------:R-:W-:Y:S01]  /*f7b0*/  FMNMX.FTZ R12, R66, R12, !PT ;  /* 0x0000000c420c7209 */ /* 0x000fe20007810000 */
[C-C-:B------:R-:W-:Y:S01]  /*f7c0*/  FFMA.FTZ R97, R2.reuse, R97, -R11.reuse ;  /* 0x0000006102617223 */ /* 0x140fe2000001080b */
[----:B------:R-:W-:Y:S01]  /*f7d0*/  ISETP.LT.OR P1, PT, R13, 0x9a, P1 ;  /* 0x0000009a0d00780c */ /* 0x000fe20000f21670 */
[--C-:B------:R-:W-:Y:S01]  /*f7e0*/  FFMA.FTZ R100, R2, R100, -R11.reuse ;  /* 0x0000006402647223 */ /* 0x100fe2000001080b */
[----:B------:R-:W-:Y:S01]  /*f7f0*/  FSEL R70, R70, -INF , !P6 ;  /* 0xff80000046467808 */ /* 0x000fe20007000000 */
[C-C-:B------:R-:W-:Y:S01]  /*f800*/  FFMA.FTZ R101, R2.reuse, R101, -R11.reuse ;  /* 0x0000006502657223 */ /* 0x140fe2000001080b */
[----:B------:R-:W-:Y:S01]  /*f810*/  FMNMX.FTZ R12, R67, R12, !PT ;  /* 0x0000000c430c7209 */ /* 0x000fe20007810000 */
[C-C-:B------:R-:W-:Y:S01]  /*f820*/  FFMA.FTZ R72, R2.reuse, R72, -R11.reuse ;  /* 0x0000004802487223 */ /* 0x140fe2000001080b */
[----:B------:R-:W-:Y:S01]  /*f830*/  FSEL R71, R71, -INF , !P1 ;  /* 0xff80000047477808 */ /* 0x000fe20004800000 */
[--C-:B------:R-:W-:Y:S01]  /*f840*/  FFMA.FTZ R73, R2, R73, -R11.reuse ;  /* 0x0000004902497223 */ /* 0x100fe2000001080b */
        /* <DEDUP_REMOVED lines=8> */
[----:B------:R-:W-:-:S01]  /*f8d0*/  FFMA.FTZ R56, R2, R56, -R11 ;  /* 0x0000003802387223 */ /* 0x000fc2000001080b */
[----:B------:R-:W5:Y:S01]  /*f8e0*/  SHFL.BFLY PT, R13, R12, 0x2, 0x1f ;  /* 0x0c401f000c0d7f89 */ /* 0x000f6200000e0000 */
[----:B------:R-:W-:-:S01]  /*f8f0*/  FFMA.FTZ R57, R2, R57, -R11 ;  /* 0x0000003902397223 */ /* 0x000fc2000001080b */
[C-C-:B------:R-:W-:Y:S01]  /*f900*/  FFMA.FTZ R60, R2.reuse, R60, -R11.reuse ;  /* 0x0000003c023c7223 */ /* 0x140fe2000001080b */
[----:B------:R-:W-:-:S01]  /*f910*/  FFMA.FTZ R61, R2, R61, -R11 ;  /* 0x0000003d023d7223 */ /* 0x000fc2000001080b */
[C-C-:B------:R-:W-:Y:S01]  /*f920*/  FFMA.FTZ R64, R2.reuse, R64, -R11.reuse ;  /* 0x0000004002407223 */ /* 0x140fe2000001080b */
[----:B------:R-:W-:-:S01]  /*f930*/  FFMA.FTZ R65, R2, R65, -R11 ;  /* 0x0000004102417223 */ /* 0x000fc2000001080b */
[C-C-:B------:R-:W-:Y:S01]  /*f940*/  FFMA.FTZ R68, R2.reuse, R68, -R11.reuse ;  /* 0x0000004402447223 */ /* 0x140fe2000001080b */
[----:B------:R-:W3:Y:S01]  /*f950*/  MUFU.EX2 R128, R128 ;  /* 0x0000008000807308 */ /* 0x000ee20000000800 */
[----:B------:R-:W-:-:S01]  /*f960*/  FFMA.FTZ R11, R2, R69, -R11 ;  /* 0x00000045020b7223 */ /* 0x000fc2000001080b */
[----:B--2---:R-:W-:Y:S01]  /*f970*/  FFMA.FTZ R19, R3, R137, R120 ;  /* 0x0000008903137223 */ /* 0x004fe20000010078 */
[----:B------:R-:W-:-:S03]  /*f980*/  LOP3.LUT P0, RZ, R17, 0x20, RZ, 0xc0, !PT ;  /* 0x0000002011ff7812 */ /* 0x000fc6000780c0ff */
[----:B0-----:R-:W-:Y:S02]  /*f990*/  FADD.FTZ R19, R121, R19 ;  /* 0x0000001379137221 */ /* 0x001fe40000010000 */
[----:B------:R-:W0:Y:S02]  /*f9a0*/  MUFU.EX2 R129, R129 ;  /* 0x0000008100817308 */ /* 0x000e240000000800 */
[----:B-1----:R-:W-:-:S04]  /*f9b0*/  FADD.FTZ R19, R124, R19 ;  /* 0x000000137c137221 */ /* 0x002fc80000010000 */
[----:B----4-:R-:W-:Y:S02]  /*f9c0*/  FADD.FTZ R19, R125, R19 ;  /* 0x000000137d137221 */ /* 0x010fe40000010000 */
[----:B------:R-:W1:Y:S01]  /*f9d0*/  MUFU.EX2 R132, R132 ;  /* 0x0000008400847308 */ /* 0x000e620000000800 */
[----:B-----5:R-:W-:Y:S01]  /*f9e0*/  FMNMX.FTZ R12, R12, R13, !PT ;  /* 0x0000000d0c0c7209 */ /* 0x020fe20007810000 */
[----:B---3--:R-:W-:-:S04]  /*f9f0*/  FADD.FTZ R19, R128, R19 ;  /* 0x0000001380137221 */ /* 0x008fc80000010000 */
[----:B------:R-:W2:Y:S02]  /*fa00*/  SHFL.BFLY PT, R13, R12, 0x1, 0x1f ;  /* 0x0c201f000c0d7f89 */ /* 0x000ea400000e0000 */
[----:B------:R-:W3:Y:S01]  /*fa10*/  MUFU.EX2 R133, R133 ;  /* 0x0000008500857308 */ /* 0x000ee20000000800 */
[----:B0-----:R-:W-:-:S07]  /*fa20*/  FADD.FTZ R19, R129, R19 ;  /* 0x0000001381137221 */ /* 0x001fce0000010000 */
[----:B------:R-:W0:Y:S01]  /*fa30*/  MUFU.EX2 R104, R104 ;  /* 0x0000006800687308 */ /* 0x000e220000000800 */
[----:B-1----:R-:W-:-:S07]  /*fa40*/  FADD.FTZ R19, R132, R19 ;  /* 0x0000001384137221 */ /* 0x002fce0000010000 */
[----:B------:R-:W1:Y:S01]  /*fa50*/  MUFU.EX2 R105, R105 ;  /* 0x0000006900697308 */ /* 0x000e620000000800 */
[----:B---3--:R-:W-:-:S01]  /*fa60*/  FADD.FTZ R19, R133, R19 ;  /* 0x0000001385137221 */ /* 0x008fc20000010000 */
[----:B--2---:R-:W-:-:S06]  /*fa70*/  FMNMX.FTZ R12, R12, R13, !PT ;  /* 0x0000000d0c0c7209 */ /* 0x004fcc0007810000 */
[----:B------:R-:W2:Y:S01]  /*fa80*/  MUFU.EX2 R108, R108 ;  /* 0x0000006c006c7308 */ /* 0x000ea20000000800 */
[----:B0-----:R-:W-:-:S01]  /*fa90*/  FADD.FTZ R19, R104, R19 ;  /* 0x0000001368137221 */ /* 0x001fc20000010000 */
[----:B------:R-:W-:-:S04]  /*faa0*/  FSETP.NEU.FTZ.AND P1, PT, R12, -INF , PT ;  /* 0xff8000000c00780b */ /* 0x000fc80003f3d000 */
[----:B------:R-:W-:Y:S02]  /*fab0*/  FSEL R13, R12, RZ, P1 ;  /* 0x000000ff0c0d7208 */ /* 0x000fe40000800000 */
[----:B------:R-:W0:Y:S01]  /*fac0*/  MUFU.EX2 R109, R109 ;  /* 0x0000006d006d7308 */ /* 0x000e220000000800 */
[----:B-1----:R-:W-:-:S02]  /*fad0*/  FADD.FTZ R19, R105, R19 ;  /* 0x0000001369137221 */ /* 0x002fc40000010000 */
[----:B------:R-:W-:Y:S01]  /*fae0*/  FADD.FTZ R0, -R13, R0 ;  /* 0x000000000d007221 */ /* 0x000fe20000010100 */
[----:B------:R-:W-:-:S03]  /*faf0*/  FFMA.FTZ R13, R2, R12, -8 ;  /* 0xc1000000020d7423 */ /* 0x000fc6000001000c */
[----:B------:R-:W-:Y:S01]  /*fb00*/  FMUL.FTZ R0, R2, R0 ;  /* 0x0000000002007220 */ /* 0x000fe20000410000 */
[----:B------:R-:W1:Y:S01]  /*fb10*/  MUFU.EX2 R112, R112 ;  /* 0x0000007000707308 */ /* 0x000e620000000800 */
[----:B------:R-:W-:Y:S01]  /*fb20*/  FSEL R13, R13, RZ, P1 ;  /* 0x000000ff0d0d7208 */ /* 0x000fe20000800000 */
[----:B--2---:R-:W-:-:S04]  /*fb30*/  FADD.FTZ R19, R108, R19 ;  /* 0x000000136c137221 */ /* 0x004fc80000010000 */
        /* <DEDUP_REMOVED lines=10> */
[----:B------:R-:W2:Y:S01]  /*fbe0*/  MUFU.EX2 R122, R122 ;  /* 0x0000007a007a7308 */ /* 0x000ea20000000800 */
[----:B------:R-:W-:-:S01]  /*fbf0*/  FFMA.FTZ R107, R2, R107, -R13 ;  /* 0x0000006b026b7223 */ /* 0x000fc2000001080d */
[C-C-:B------:R-:W-:Y:S01]  /*fc00*/  FFMA.FTZ R110, R2.reuse, R110, -R13.reuse ;  /* 0x0000006e026e7223 */ /* 0x140fe2000001080d */
[----:B------:R-:W-:-:S01]  /*fc10*/  FFMA.FTZ R111, R2, R111, -R13 ;  /* 0x0000006f026f7223 */ /* 0x000fc2000001080d */
[C-C-:B------:R-:W-:Y:S01]  /*fc20*/  FFMA.FTZ R114, R2.reuse, R114, -R13.reuse ;  /* 0x0000007202727223 */ /* 0x140fe2000001080d */
[----:B------:R-:W-:-:S01]  /*fc30*/  FFMA.FTZ R115, R2, R115, -R13 ;  /* 0x0000007302737223 */ /* 0x000fc2000001080d */
[C-C-:B------:R-:W-:Y:S01]  /*fc40*/  FFMA.FTZ R118, R2.reuse, R118, -R13.reuse ;  /* 0x0000007602767223 */ /* 0x140fe2000001080d */
[----:B------:R-:W-:-:S01]  /*fc50*/  FFMA.FTZ R119, R2, R119, -R13 ;  /* 0x0000007702777223 */ /* 0x000fc2000001080d */
[----:B------:R-:W3:Y:S01]  /*fc60*/  MUFU.EX2 R123, R123 ;  /* 0x0000007b007b7308 */ /* 0x000ee20000000800 */
[----:B------:R-:W-:-:S01]  /*fc70*/  FFMA.FTZ R90, R2, R90, -R13 ;  /* 0x0000005a025a7223 */ /* 0x000fc2000001080d */
[----:B0-----:R-:W-:Y:S01]  /*fc80*/  FADD.FTZ R19, R109, R19 ;  /* 0x000000136d137221 */ /* 0x001fe20000010000 */
[----:B------:R-:W-:-:S01]  /*fc90*/  FFMA.FTZ R91, R2, R91, -R13 ;  /* 0x0000005b025b7223 */ /* 0x000fc2000001080d */
[C-C-:B------:R-:W-:Y:S01]  /*fca0*/  FFMA.FTZ R94, R2.reuse, R94, -R13.reuse ;  /* 0x0000005e025e7223 */ /* 0x140fe2000001080d */
[----:B------:R-:W-:-:S01]  /*fcb0*/  FFMA.FTZ R95, R2, R95, -R13 ;  /* 0x0000005f025f7223 */ /* 0x000fc2000001080d */
[----:B-1----:R-:W-:Y:S01]  /*fcc0*/  FADD.FTZ R19, R112, R19 ;  /* 0x0000001370137221 */ /* 0x002fe20000010000 */
[----:B------:R-:W-:-:S01]  /*fcd0*/  FFMA.FTZ R98, R2, R98, -R13 ;  /* 0x0000006202627223 */ /* 0x000fc2000001080d */
[----:B------:R-:W0:Y:S01]  /*fce0*/  MUFU.EX2 R126, R126 ;  /* 0x0000007e007e7308 */ /* 0x000e220000000800 */
[----:B--2---:R-:W-:-:S01]  /*fcf0*/  FFMA.FTZ R69, R0, R136, R122 ;  /* 0x0000008800457223 */ /* 0x004fc2000001007a */
[C-C-:B------:R-:W-:Y:S01]  /*fd00*/  FFMA.FTZ R99, R2.reuse, R99, -R13.reuse ;  /* 0x0000006302637223 */ /* 0x140fe2000001080d */
[----:B------:R-:W-:-:S01]  /*fd10*/  FFMA.FTZ R102, R2, R102, -R13 ;  /* 0x0000006602667223 */ /* 0x000fc2000001080d */
[C-C-:B------:R-:W-:Y:S01]  /*fd20*/  FFMA.FTZ R103, R2.reuse, R103, -R13.reuse ;  /* 0x0000006702677223 */ /* 0x140fe2000001080d */
[----:B------:R-:W-:-:S01]  /*fd30*/  FFMA.FTZ R74, R2, R74, -R13 ;  /* 0x0000004a024a7223 */ /* 0x000fc2000001080d */
[C-C-:B------:R-:W-:Y:S01]  /*fd40*/  FFMA.FTZ R75, R2.reuse, R75, -R13.reuse ;  /* 0x0000004b024b7223 */ /* 0x140fe2000001080d */
[----:B------:R-:W-:-:S01]  /*fd50*/  FFMA.FTZ R78, R2, R78, -R13 ;  /* 0x0000004e024e7223 */ /* 0x000fc2000001080d */
[----:B------:R-:W1:Y:S01]  /*fd60*/  MUFU.EX2 R127, R127 ;  /* 0x0000007f007f7308 */ /* 0x000e620000000800 */
[----:B---3--:R-:W-:-:S01]  /*fd70*/  FADD.FTZ R69, R123, R69 ;  /* 0x000000457b457221 */ /* 0x008fc20000010000 */
[C-C-:B------:R-:W-:Y:S01]  /*fd80*/  FFMA.FTZ R79, R2.reuse, R79, -R13.reuse ;  /* 0x0000004f024f7223 */ /* 0x140fe2000001080d */
[----:B------:R-:W-:-:S01]  /*fd90*/  FFMA.FTZ R82, R2, R82, -R13 ;  /* 0x0000005202527223 */ /* 0x000fc2000001080d */
[C-C-:B------:R-:W-:Y:S01]  /*fda0*/  FFMA.FTZ R83, R2.reuse, R83, -R13.reuse ;  /* 0x0000005302537223 */ /* 0x140fe2000001080d */
[----:B------:R-:W-:-:S01]  /*fdb0*/  FFMA.FTZ R86, R2, R86, -R13 ;  /* 0x0000005602567223 */ /* 0x000fc2000001080d */
[C-C-:B------:R-:W-:Y:S01]  /*fdc0*/  FFMA.FTZ R87, R2.reuse, R87, -R13.reuse ;  /* 0x0000005702577223 */ /* 0x140fe2000001080d */
[----:B------:R-:W-:-:S01]  /*fdd0*/  FFMA.FTZ R58, R2, R58, -R13 ;  /* 0x0000003a023a7223 */ /* 0x000fc2000001080d */
[----:B------:R-:W2:Y:S01]  /*fde0*/  MUFU.EX2 R130, R130 ;  /* 0x0000008200827308 */ /* 0x000ea20000000800 */
[----:B0-----:R-:W-:-:S01]  /*fdf0*/  FADD.FTZ R69, R126, R69 ;  /* 0x000000457e457221 */ /* 0x001fc20000010000 */
[C-C-:B------:R-:W-:Y:S01]  /*fe00*/  FFMA.FTZ R59, R2.reuse, R59, -R13.reuse ;  /* 0x0000003b023b7223 */ /* 0x140fe2000001080d */
[----:B------:R-:W-:-:S01]  /*fe10*/  FFMA.FTZ R62, R2, R62, -R13 ;  /* 0x0000003e023e7223 */ /* 0x000fc2000001080d */
[C-C-:B------:R-:W-:Y:S01]  /*fe20*/  FFMA.FTZ R63, R2.reuse, R63, -R13.reuse ;  /* 0x0000003f023f7223 */ /* 0x140fe2000001080d */
[----:B------:R-:W-:-:S01]  /*fe30*/  FFMA.FTZ R66, R2, R66, -R13 ;  /* 0x0000004202427223 */ /* 0x000fc2000001080d */
[C-C-:B------:R-:W-:Y:S01]  /*fe40*/  FFMA.FTZ R67, R2.reuse, R67, -R13.reuse ;  /* 0x0000004302437223 */ /* 0x140fe2000001080d */
[----:B------:R-:W-:-:S01]  /*fe50*/  FFMA.FTZ R70, R2, R70, -R13 ;  /* 0x0000004602467223 */ /* 0x000fc2000001080d */
[----:B------:R-:W0:Y:S01]  /*fe60*/  MUFU.EX2 R131, R131 ;  /* 0x0000008300837308 */ /* 0x000e220000000800 */
[----:B-1----:R-:W-:-:S01]  /*fe70*/  FADD.FTZ R69, R127, R69 ;  /* 0x000000457f457221 */ /* 0x002fc20000010000 */
[----:B------:R-:W-:-:S06]  /*fe80*/  FFMA.FTZ R13, R2, R71, -R13 ;  /* 0x00000047020d7223 */ /* 0x000fcc000001080d */
        /* <DEDUP_REMOVED lines=121> */
[----:B--2---:R-:W-:-:S01]  /*10620*/  FADD.FTZ R69, R70, R69 ;  /* 0x0000004546457221 */ /* 0x004fc20000010000 */
[----:B0-----:R-:W-:-:S03]  /*10630*/  FADD.FTZ R71, R11, R19 ;  /* 0x000000130b477221 */ /* 0x001fc60000010000 */
[----:B-1----:R-:W-:-:S05]  /*10640*/  FADD.FTZ R19, R13, R69 ;  /* 0x000000450d137221 */ /* 0x002fca0000010000 */
[----:B------:R0:W-:Y:S04]  /*10650*/  STL [R1+0x4], R19 ;  /* 0x0000041301007387 */ /* 0x0001e80000100800 */
[----:B------:R0:W-:Y:S01]  /*10660*/  STL [R1+0x8], R71 ;  /* 0x0000084701007387 */ /* 0x0001e20000100800 */
[----:B------:R-:W-:Y:S05]  /*10670*/  @!P0 BRA `(.L_x_1182) ;  /* 0x0000000000048947 */ /* 0x000fea0003800000 */
[----:B------:R-:W-:Y:S01]  /*10680*/  BPT.TRAP 0x1 ;  /* 0x000000040000795c */ /* 0x000fe20000300000 */
.L_x_1182:
[----:B0-----:R-:W2:Y:S01]  /*10690*/  LDL R19, [R1+0x40] ;  /* 0x0000400001137983 */ /* 0x001ea20000100800 */
[----:B------:R-:W-:-:S03]  /*106a0*/  VIADD R20, R20, 0x13260 ;  /* 0x0001326014147836 */ /* 0x000fc60000000000 */
[----:B------:R-:W3:Y:S02]  /*106b0*/  LDL R69, [R1] ;  /* 0x0000000001457983 */ /* 0x000ee40000100800 */
[----:B--2---:R-:W-:Y:S02]  /*106c0*/  PRMT R20, R19, 0x654, R20 ;  /* 0x0000065413147816 */ /* 0x004fe40000000014 */
[----:B------:R-:W2:Y:S01]  /*106d0*/  LDL R19, [R1+0x34] ;  /* 0x0000340001137983 */ /* 0x000ea20000100800 */
[----:B------:R-:W-:Y:S01]  /*106e0*/  F2FP.SATFINITE.E4M3.F32.PACK_AB_MERGE_C R124, R125, R124, RZ ;  /* 0x0000007c7d7c723e */ /* 0x000fe200048070ff */
[----:B------:R1:W-:Y:S01]  /*106f0*/  SYNCS.ARRIVE.TRANS64.RED.A1T0 RZ, [R20+URZ], RZ ;  /* 0x000000ff14ff79a7 */ /* 0x0003e2000810043f */
[----:B------:R-:W-:Y:S02]  /*10700*/  F2FP.SATFINITE.E4M3.F32.PACK_AB_MERGE_C R126, R127, R126, RZ ;  /* 0x0000007e7f7e723e */ /* 0x000fe400048070ff */
[----:B------:R-:W-:Y:S02]  /*10710*/  F2FP.SATFINITE.E4M3.F32.PACK_AB_MERGE_C R132, R133, R132, RZ ;  /* 0x000000848584723e */ /* 0x000fe400048070ff */
[----:B------:R-:W-:-:S02]  /*10720*/  F2FP.SATFINITE.E4M3.F32.PACK_AB_MERGE_C R134, R135, R134, RZ ;  /* 0x000000868786723e */ /* 0x000fc400048070ff */
[----:B------:R-:W-:Y:S02]  /*10730*/  F2FP.SATFINITE.E4M3.F32.PACK_AB_MERGE_C R108, R109, R108, RZ ;  /* 0x0000006c6d6c723e */ /* 0x000fe400048070ff */
[----:B------:R-:W-:Y:S02]  /*10740*/  F2FP.SATFINITE.E4M3.F32.PACK_AB_MERGE_C R110, R111, R110, RZ ;  /* 0x0000006e6f6e723e */ /* 0x000fe400048070ff */
[----:B------:R-:W-:Y:S02]  /*10750*/  F2FP.SATFINITE.E4M3.F32.PACK_AB_MERGE_C R116, R117, R116, RZ ;  /* 0x000000747574723e */ /* 0x000fe400048070ff */
        /* <DEDUP_REMOVED lines=46> */
[----:B------:R-:W-:Y:S01]  /*10a40*/  IMAD.MOV.U32 R0, RZ, RZ, R12 ;  /* 0x000000ffff007224 */ /* 0x000fe200078e000c */
[----:B------:R-:W-:Y:S01]  /*10a50*/  F2FP.SATFINITE.E4M3.F32.PACK_AB_MERGE_C R153, R123, R122, R126 ;  /* 0x0000007a7b99723e */ /* 0x000fe2000480707e */
[----:B------:R-:W-:Y:S01]  /*10a60*/  IMAD.MOV.U32 R3, RZ, RZ, R10 ;  /* 0x000000ffff037224 */ /* 0x000fe200078e000a */
[----:B------:R-:W-:Y:S01]  /*10a70*/  F2FP.SATFINITE.E4M3.F32.PACK_AB_MERGE_C R154, R129, R128, R132 ;  /* 0x00000080819a723e */ /* 0x000fe20004807084 */
[----:B---3--:R-:W-:Y:S01]  /*10a80*/  IMAD.MOV.U32 R156, RZ, RZ, R69 ;  /* 0x000000ffff9c7224 */ /* 0x008fe200078e0045 */
        /* <DEDUP_REMOVED lines=17> */
[C---:B--2---:R-:W-:Y:S01]  /*10ba0*/  ISETP.GT.AND P1, PT, R8.reuse, R19, PT ;  /* 0x000000130800720c */ /* 0x044fe20003f24270 */
[----:B------:R-:W-:Y:S02]  /*10bb0*/  VIADD R8, R8, 0xffffffff ;  /* 0xffffffff08087836 */ /* 0x000fe40000000000 */
[----:B------:R-:W-:-:S10]  /*10bc0*/  IMAD.MOV.U32 R19, RZ, RZ, R14 ;  /* 0x000000ffff137224 */ /* 0x000fd400078e000e */
[----:B-1----:R-:W-:Y:S05]  /*10bd0*/  @P1 BRA `(.L_x_1183) ;  /* 0xffffffbc00581947 */ /* 0x002fea000383ffff */
[----:B------:R-:W-:Y:S05]  /*10be0*/  BSYNC B0 ;  /* 0x0000000000007941 */ /* 0x000fea0003800000 */
.L_x_1163:
[----:B------:R-:W-:Y:S02]  /*10bf0*/  IMAD.MOV.U32 R0, RZ, RZ, R12 ;  /* 0x000000ffff007224 */ /* 0x000fe400078e000c */
[----:B------:R-:W-:Y:S02]  /*10c00*/  IMAD.MOV.U32 R3, RZ, RZ, R10 ;  /* 0x000000ffff037224 */ /* 0x000fe400078e000a */
[----:B------:R-:W-:Y:S02]  /*10c10*/  IMAD.MOV.U32 R19, RZ, RZ, R14 ;  /* 0x000000ffff137224 */ /* 0x000fe400078e000e */
[----:B------:R-:W-:-:S07]  /*10c20*/  IMAD.MOV.U32 R156, RZ, RZ, R69 ;  /* 0x000000ffff9c7224 */ /* 0x000fce00078e0045 */
.L_x_1162:
[----:B------:R-:W-:Y:S05]  /*10c30*/  BSYNC B1 ;  /* 0x0000000000017941 */ /* 0x000fea0003800000 */
.L_x_1161:
[----:B------:R-:W2:Y:S01]  /*10c40*/  LDL R15, [R1+0x38] ;  /* 0x00003800010f7983 */ /* 0x000ea20000100800 */
[----:B------:R-:W0:Y:S01]  /*10c50*/  LDC R14, c[0x0][0x9e4] ;  /* 0x00027900ff0e7b82 */ /* 0x000e220000000800 */
[----:B------:R-:W-:Y:S02]  /*10c60*/  LOP3.LUT R17, R17, 0xffffffef, RZ, 0xc0, !PT ;  /* 0xffffffef11117812 */ /* 0x000fe400078ec0ff */
[----:B0-----:R-:W-:-:S13]  /*10c70*/  ISETP.GE.AND P1, PT, R14, 0x1, PT ;  /* 0x000000010e00780c */ /* 0x001fda0003f26270 */
[----:B------:R-:W-:Y:S01]  /*10c80*/  @P1 LOP3.LUT R17, R17, 0x10, RZ, 0xfc, !PT ;  /* 0x0000001011111812 */ /* 0x000fe200078efcff */
[----:B--2---:R-:W-:Y:S01]  /*10c90*/  IMAD.IADD R9, R15, 0x1, -R9 ;  /* 0x000000010f097824 */ /* 0x004fe200078e0a09 */
        /* <DEDUP_REMOVED lines=9> */
[----:B------:R-:W-:-:S05]  /*10d30*/  LOP3.LUT R15, RZ, R11, RZ, 0x33, !PT ;  /* 0x0000000bff0f7212 */ /* 0x000fca00078e33ff */
[----:B------:R0:W-:Y:S01]  /*10d40*/  STL [R1+0x38], R15 ;  /* 0x0000380f01007387 */ /* 0x0001e20000100800 */
[----:B------:R-:W-:Y:S05]  /*10d50*/  BRA `(.L_x_1187) ;  /* 0x0000000000187947 */ /* 0x000fea0003800000 */
.L_x_1186:
[----:B------:R-:W-:Y:S01]  /*10d60*/  ISETP.NE.AND P1, PT, R14, 0x1, PT ;  /* 0x000000010e00780c */ /* 0x000fe20003f25270 */
[----:B------:R-:W-:-:S12]  /*10d70*/  IMAD.MOV.U32 R12, RZ, RZ, R15 ;  /* 0x000000ffff0c7224 */ /* 0x000fd800078e000f */
[----:B------:R-:W0:Y:S02]  /*10d80*/  @P1 LDC.64 R10, c[0x0][0x9e8] ;  /* 0x00027a00ff0a1b82 */ /* 0x000e240000000a00 */
[----:B0-----:R-:W-:-:S05]  /*10d90*/  @P1 IMAD.HI.U32 R10, R12, R10, RZ ;  /* 0x0000000a0c0a1227 */ /* 0x001fca00078e00ff */
[----:B------:R-:W-:-:S05]  /*10da0*/  @P1 SHF.R.U32.HI R12, RZ, R11, R10 ;  /* 0x0000000bff0c1219 */ /* 0x000fca000001160a */
[----:B------:R1:W-:Y:S02]  /*10db0*/  @P1 STL [R1+0x38], R12 ;  /* 0x0000380c01001387 */ /* 0x0003e40000100800 */
.L_x_1187:
[----:B------:R-:W-:Y:S05]  /*10dc0*/  BSYNC B0 ;  /* 0x0000000000007941 */ /* 0x000fea0003800000 */
.L_x_1185:
[----:B------:R-:W2:Y:S02]  /*10dd0*/  LDL.LU R10, [R1+0x38] ;  /* 0x00003800010a7983 */ /* 0x000ea40000300800 */
[----:B--2---:R-:W-:-:S05]  /*10de0*/  IMAD R10, R10, R14, RZ ;  /* 0x0000000e0a0a7224 */ /* 0x004fca00078e02ff */
[----:B------:R-:W-:-:S07]  /*10df0*/  VIMNMX R9, R9, R10, !PT ;  /* 0x0000000a09097248 */ /* 0x000fce0007fe0100 */
.L_x_1184:
[----:B------:R-:W2:Y:S01]  /*10e00*/  LDL R11, [R1+0x4c] ;  /* 0x00004c00010b7983 */ /* 0x000ea20000100800 */
[----:B------:R-:W-:Y:S01]  /*10e10*/  VIADD R9, R9, 0x9f ;  /* 0x0000009f09097836 */ /* 0x000fe20000000000 */
[----:B------:R-:W-:Y:S03]  /*10e20*/  BSSY B0, `(.L_x_1188) ;  /* 0x000025e000007945 */ /* 0x000fe60003800000 */
[----:B------:R-:W-:-:S05]  /*10e30*/  IMAD.HI R9, R9, 0x66666667, RZ ;  /* 0x6666666709097827 */ /* 0x000fca00078e02ff */
[----:B------:R-:W-:-:S04]  /*10e40*/  SHF.R.U32.HI R10, RZ, 0x1f, R9 ;  /* 0x0000001fff0a7819 */ /* 0x000fc80000011609 */
[----:B------:R-:W-:-:S04]  /*10e50*/  LEA.HI.SX32 R10, R9, R10, 0x1a ;  /* 0x0000000a090a7211 */ /* 0x000fc800078fd2ff */
[----:B--2---:R-:W-:-:S04]  /*10e60*/  VIMNMX R11, R11, R10, !PT ;  /* 0x0000000a0b0b7248 */ /* 0x004fc80007fe0100 */
[----:B------:R-:W-:Y:S01]  /*10e70*/  ISETP.GE.AND P1, PT, R8, R11, PT ;  /* 0x0000000b0800720c */ /* 0x000fe20003f26270 */
[----:B------:R2:W-:-:S12]  /*10e80*/  STL [R1], R11 ;  /* 0x0000000b01007387 */ /* 0x0005d80000100800 */
[----:B--2---:R-:W-:Y:S05]  /*10e90*/  @!P1 BRA `(.L_x_1189) ;  /* 0x0000002400589947 */ /* 0x004fea0003800000 */
[----:B------:R-:W-:Y:S01]  /*10ea0*/  BSSY B1, `(.L_x_1190) ;  /* 0x0000254000017945 */ /* 0x000fe20003800000 */
[----:B------:R-:W-:Y:S02]  /*10eb0*/  IMAD.MOV.U32 R14, RZ, RZ, R8 ;  /* 0x000000ffff0e7224 */ /* 0x000fe400078e0008 */
[----:B------:R-:W-:Y:S02]  /*10ec0*/  IMAD.MOV.U32 R11, RZ, RZ, R0 ;  /* 0x000000ffff0b7224 */ /* 0x000fe400078e0000 */
[----:B------:R-:W-:Y:S02]  /*10ed0*/  IMAD.MOV.U32 R10, RZ, RZ, R3 ;  /* 0x000000ffff0a7224 */ /* 0x000fe400078e0003 */
[----:B------:R-:W-:Y:S02]  /*10ee0*/  IMAD.MOV.U32 R9, RZ, RZ, R156 ;  /* 0x000000ffff097224 */ /* 0x000fe400078e009c */
[----:B------:R-:W-:-:S07]  /*10ef0*/  IMAD.MOV.U32 R8, RZ, RZ, R19 ;  /* 0x000000ffff087224 */ /* 0x000fce00078e0013 */
.L_x_1202:
[----:B------:R-:W-:-:S05]  /*10f00*/  VIADD R19, R8, 0x1 ;  /* 0x0000000108137836 */ /* 0x000fca0000000000 */
[----:B------:R-:W-:-:S04]  /*10f10*/  ISETP.NE.AND P1, PT, R19, 0x2, PT ;  /* 0x000000021300780c */ /* 0x000fc80003f25270 */
[----:B------:R-:W-:Y:S02]  /*10f20*/  SEL R156, RZ, 0x1, P1 ;  /* 0x00000001ff9c7807 */ /* 0x000fe40000800000 */
[----:B------:R-:W-:Y:S02]  /*10f30*/  SEL R19, R19, RZ, P1 ;  /* 0x000000ff13137207 */ /* 0x000fe40000800000 */
[----:B------:R-:W-:Y:S01]  /*10f40*/  LOP3.LUT R156, R9, R156, RZ, 0x3c, !PT ;  /* 0x0000009c099c7212 */ /* 0x000fe200078e3cff */
[----:B------:R-:W-:Y:S06]  /*10f50*/  @!P0 BRA `(.L_x_1191) ;  /* 0x0000000000048947 */ /* 0x000fec0003800000 */
[----:B------:R-:W-:Y:S01]  /*10f60*/  BPT.TRAP 0x1 ;  /* 0x000000040000795c */ /* 0x000fe20000300000 */
.L_x_1191:
[----:B------:R-:W-:Y:S01]  /*10f70*/  IMAD R0, R19, 0x8, R18 ;  /* 0x0000000813007824 */ /* 0x000fe200078e0212 */
[----:B------:R-:W-:-:S04]  /*10f80*/  SHF.L.U32 R3, R156, 0x1f, RZ ;  /* 0x0000001f9c037819 */ /* 0x000fc800000006ff */
[----:B------:R2:W3:Y:S01]  /*10f90*/  SYNCS.PHASECHK.TRANS64.TRYWAIT P1, [R0+URZ+0x13230], R3 ;  /* 0x01323003000075a7 */ /* 0x0004e2000802017f */
[----:B------:R-:W-:Y:S05]  /*10fa0*/  @!P0 BRA `(.L_x_1192) ;  /* 0x0000000000048947 */ /* 0x000fea0003800000 */
[----:B------:R-:W-:Y:S01]  /*10fb0*/  BPT.TRAP 0x1 ;  /* 0x000000040000795c */ /* 0x000fe20000300000 */
.L_x_1192:
[----:B-1----:R-:W0:Y:S01]  /*10fc0*/  LDL R12, [R1+0x2c] ;  /* 0x00002c00010c7983 */ /* 0x002e220000100800 */
[----:B------:R-:W-:Y:S01]  /*10fd0*/  BSSY B2, `(.L_x_1193) ;  /* 0x0000007000027945 */ /* 0x000fe20003800000 */
[----:B0-----:R-:W-:-:S04]  /*10fe0*/  IMAD R15, R19, 0x280, R12 ;  /* 0x00000280130f7824 */ /* 0x001fc800078e020c */
[C---:B------:R-:W-:Y:S02]  /*10ff0*/  VIADD R20, R15.reuse, 0x80 ;  /* 0x000000800f147836 */ /* 0x040fe40000000000 */
[----:B------:R-:W-:Y:S01]  /*11000*/  VIADD R56, R15, 0x100 ;  /* 0x000001000f387836 */ /* 0x000fe20000000000 */
[----:B---3--:R-:W-:Y:S06]  /*11010*/  @P1 BRA `(.L_x_1194) ;  /* 0x0000000000081947 */ /* 0x008fec0003800000 */
[----:B------:R-:W0:Y:S02]  /*11020*/  SYNCS.PHASECHK.TRANS64.TRYWAIT P1, [R0+URZ+0x13230], R3 ;  /* 0x01323003000075a7 */ /* 0x000e24000802017f */
[----:B0-----:R-:W-:Y:S05]  /*11030*/  @!P1 BRA `(.L_x_1195) ;  /* 0x000000f000449947 */ /* 0x001fea0003800000 */
.L_x_1194:
[----:B------:R-:W-:Y:S05]  /*11040*/  BSYNC B2 ;  /* 0x0000000000027941 */ /* 0x000fea0003800000 */
.L_x_1193:
        /* <DEDUP_REMOVED lines=10> */
[----:B------:R-:W-:Y:S01]  /*110f0*/  VIADD R20, R15, 0x180 ;  /* 0x000001800f147836 */ /* 0x000fe20000000000 */
        /* <DEDUP_REMOVED lines=76> */
.L_x_1196:
[----:B0-2---:R-:W-:Y:S01]  /*115c0*/  SHF.L.U32 R0, R9, 0x1f, RZ ;  /* 0x0000001f09007819 */ /* 0x005fe200000006ff */
[----:B------:R-:W-:-:S04]  /*115d0*/  IMAD R15, R8, 0x8, R18 ;  /* 0x00000008080f7824 */ /* 0x000fc800078e0212 */
[----:B------:R0:W1:Y:S01]  /*115e0*/  SYNCS.PHASECHK.TRANS64.TRYWAIT P1, [R15+URZ+0x13250], R0 ;  /* 0x013250000f0075a7 */ /* 0x000062000802017f */
[----:B------:R-:W-:Y:S05]  /*115f0*/  @!P0 BRA `(.L_x_1197) ;  /* 0x0000000000048947 */ /* 0x000fea0003800000 */
[----:B------:R-:W-:Y:S01]  /*11600*/  BPT.TRAP 0x1 ;  /* 0x000000040000795c */ /* 0x000fe20000300000 */
.L_x_1197:
[----:B------:R-:W-:Y:S04]  /*11610*/  BSSY B2, `(.L_x_1198) ;  /* 0x0000004000027945 */ /* 0x000fe80003800000 */
[----:B-1----:R-:W-:Y:S05]  /*11620*/  @P1 BRA `(.L_x_1199) ;  /* 0x0000000000081947 */ /* 0x002fea0003800000 */
[----:B------:R-:W1:Y:S02]  /*11630*/  SYNCS.PHASECHK.TRANS64.TRYWAIT P1, [R15+URZ+0x13250], R0 ;  /* 0x013250000f0075a7 */ /* 0x000e64000802017f */
[----:B-1----:R-:W-:Y:S05]  /*11640*/  @!P1 BRA `(.L_x_1200) ;  /* 0x000000e800d49947 */ /* 0x002fea0003800000 */
.L_x_1199:
[----:B------:R-:W-:Y:S05]  /*11650*/  BSYNC B2 ;  /* 0x0000000000027941 */ /* 0x000fea0003800000 */
.L_x_1198:
[----:B01----:R-:W-:Y:S01]  /*11660*/  VIADD R0, R18, 0x1000 ;  /* 0x0000100012007836 */ /* 0x003fe20000000000 */
[----:B------:R-:W-:Y:S01]  /*11670*/  WARPGROUP.ARRIVE ;  /* 0x00000000000079c5 */ /* 0x000fe20000000000 */
[----:B------:R-:W-:-:S03]  /*11680*/  IMAD.MOV.U32 R9, RZ, RZ, -0x3ffffff0 ;  /* 0xc0000010ff097424 */ /* 0x000fc600078e00ff */
[----:B------:R-:W-:Y:S02]  /*11690*/  SHF.R.U32.HI R0, RZ, 0x4, R0 ;  /* 0x00000004ff007819 */ /* 0x000fe40000011600 */
[----:B------:R-:W-:Y:S02]  /*116a0*/  R2UR UR7, R9 ;  /* 0x00000000090772ca */ /* 0x000fe400000e0000 */
[----:B------:R-:W-:-:S04]  /*116b0*/  LOP3.LUT R0, R0, 0x3fff, RZ, 0xc0, !PT ;  /* 0x00003fff00007812 */ /* 0x000fc800078ec0ff */
[----:B------:R-:W-:-:S05]  /*116c0*/  LOP3.LUT R0, R0, 0x10000, RZ, 0xfc, !PT ;  /* 0x0001000000007812 */ /* 0x000fca00078efcff */
[----:B------:R-:W-:-:S05]  /*116d0*/  IMAD R8, R8, 0x280, R0 ;  /* 0x0000028008087824 */ /* 0x000fca00078e0200 */
[----:B------:R-:W-:-:S13]  /*116e0*/  R2UR UR6, R8 ;  /* 0x00000000080672ca */ /* 0x000fda00000e0000 */
[----:B------:R-:W-:Y:S01]  /*116f0*/  QGMMA.64x64x32.F32.E4M3.E4M3 R24, R152, gdesc[UR4], R24, gsb0 ;  /* 0x00e0000498187df3 */ /* 0x000fe20008000818 */
[----:B------:R-:W-:-:S04]  /*11700*/  FMNMX.FTZ R0, R120, R10, !PT ;  /* 0x0000000a78007209 */ /* 0x000fc80007810000 */
[----:B------:R-:W-:-:S04]  /*11710*/  FMNMX.FTZ R0, R121, R0, !PT ;  /* 0x0000000079007209 */ /* 0x000fc80007810000 */
[----:B------:R-:W-:Y:S02]  /*11720*/  FMNMX.FTZ R9, R124, R0, !PT ;  /* 0x000000007c097209 */ /* 0x000fe40007810000 */
[----:B------:R-:W-:-:S04]  /*11730*/  FMNMX.FTZ R0, R122, R11, !PT ;  /* 0x0000000b7a007209 */ /* 0x000fc80007810000 */
[----:B------:R-:W-:Y:S02]  /*11740*/  FMNMX.FTZ R0, R123, R0, !PT ;  /* 0x000000007b007209 */ /* 0x000fe40007810000 */
[----:B------:R-:W-:Y:S02]  /*11750*/  FMNMX.FTZ R9, R125, R9, !PT ;  /* 0x000000097d097209 */ /* 0x000fe40007810000 */
[----:B------:R-:W-:Y:S01]  /*11760*/  FMNMX.FTZ R0, R126, R0, !PT ;  /* 0x000000007e007209 */ /* 0x000fe20007810000 */
[----:B------:R-:W-:Y:S02]  /*11770*/  WARPGROUP.DEPBAR.LE gsb0, 0x0 ;  /* 0x00008000000079c5 */ /* 0x000fe40000010000 */
[----:B------:R-:W2:Y:S04]  /*11780*/  LDL.LU R154, [R1+0x8] ;  /* 0x00000800019a7983 */ /* 0x000ea80000300800 */
[----:B------:R-:W3:Y:S01]  /*11790*/  LDL.LU R155, [R1+0x4] ;  /* 0x00000400019b7983 */ /* 0x000ee20000300800 */
[----:B------:R-:W-:Y:S01]  /*117a0*/  FMNMX.FTZ R0, R127, R0, !PT ;  /* 0x000000007f007209 */ /* 0x000fe20007810000 */
[----:B------:R-:W-:Y:S01]  /*117b0*/  VIADD R12, R8, 0x80 ;  /* 0x00000080080c7836 */ /* 0x000fe20000000000 */
[----:B------:R-:W-:Y:S01]  /*117c0*/  FMNMX.FTZ R9, R128, R9, !PT ;  /* 0x0000000980097209 */ /* 0x000fe20007810000 */
[----:B------:R-:W-:Y:S01]  /*117d0*/  IMAD.MOV.U32 R13, RZ, RZ, -0x3ffffff0 ;  /* 0xc0000010ff0d7424 */ /* 0x000fe200078e00ff */
[----:B------:R-:W-:Y:S01]  /*117e0*/  FMNMX.FTZ R0, R130, R0, !PT ;  /* 0x0000000082007209 */ /* 0x000fe20007810000 */
[----:B------:R-:W-:Y:S01]  /*117f0*/  WARPGROUP.ARRIVE ;  /* 0x00000000000079c5 */ /* 0x000fe20000000000 */
        /* <DEDUP_REMOVED lines=39> */
[----:B------:R-:W-:Y:S01]  /*11a70*/  R2UR UR6, R12 ;  /* 0x000000000c0672ca */ /* 0x000fe200000e0000 */
[----:B------:R-:W-:Y:S01]  /*11a80*/  VIADD R12, R8, 0x100 ;  /* 0x00000100080c7836 */ /* 0x000fe20000000000 */
[----:B------:R-:W-:Y:S01]  /*11a90*/  R2UR UR7, R13 ;  /* 0x000000000d0772ca */ /* 0x000fe200000e0000 */
[----:B------:R-:W-:Y:S01]  /*11aa0*/  IMAD.MOV.U32 R13, RZ, RZ, -0x3ffffff0 ;  /* 0xc0000010ff0d7424 */ /* 0x000fe200078e00ff */
[----:B------:R-:W-:Y:S02]  /*11ab0*/  FMNMX.FTZ R0, R74, R0, !PT ;  /* 0x000000004a007209 */ /* 0x000fe40007810000 */
[----:B------:R-:W-:-:S02]  /*11ac0*/  FMNMX.FTZ R9, R73, R9, !PT ;  /* 0x0000000949097209 */ /* 0x000fc40007810000 */
[----:B------:R-:W-:Y:S02]  /*11ad0*/  FMNMX.FTZ R0, R75, R0, !PT ;  /* 0x000000004b007209 */ /* 0x000fe40007810000 */
[----:B------:R-:W-:Y:S02]  /*11ae0*/  FMNMX.FTZ R9, R76, R9, !PT ;  /* 0x000000094c097209 */ /* 0x000fe40007810000 */
[----:B------:R-:W-:Y:S02]  /*11af0*/  FMNMX.FTZ R0, R78, R0, !PT ;  /* 0x000000004e007209 */ /* 0x000fe40007810000 */
[----:B------:R-:W-:Y:S01]  /*11b00*/  FMNMX.FTZ R9, R77, R9, !PT ;  /* 0x000000094d097209 */ /* 0x000fe20007810000 */
[----:B------:R-:W-:Y:S01]  /*11b10*/  QGMMA.64x64x32.F32.E4M3.E4M3 R24, R148, gdesc[UR4], R24, gsb0 ;  /* 0x00e0000494187df3 */ /* 0x000fe20008000818 */
        /* <DEDUP_REMOVED lines=25> */
[----:B------:R-:W-:-:S02]  /*11cb0*/  R2UR UR6, R12 ;  /* 0x000000000c0672ca */ /* 0x000fc400000e0000 */
[----:B------:R-:W0:Y:S01]  /*11cc0*/  SHFL.BFLY PT, R12, R9, 0x2, 0x1f ;  /* 0x0c401f00090c7f89 */ /* 0x000e2200000e0000 */
[----:B------:R-:W-:Y:S01]  /*11cd0*/  R2UR UR7, R13 ;  /* 0x000000000d0772ca */ /* 0x000fe200000e0000 */
[----:B------:R-:W-:Y:S02]  /*11ce0*/  IMAD.MOV.U32 R13, RZ, RZ, -0x3ffffff0 ;  /* 0xc0000010ff0d7424 */ /* 0x000fe400078e00ff */
[----:B------:R-:W1:Y:S01]  /*11cf0*/  SHFL.BFLY PT, R3, R0, 0x2, 0x1f ;  /* 0x0c401f0000037f89 */ /* 0x000e6200000e0000 */
[----:B0-----:R-:W-:Y:S01]  /*11d00*/  FMNMX.FTZ R9, R9, R12, !PT ;  /* 0x0000000c09097209 */ /* 0x001fe20007810000 */
[----:B------:R-:W-:Y:S02]  /*11d10*/  WARPGROUP.DEPBAR.LE gsb0, 0x0 ;  /* 0x00008000000079c5 */ /* 0x000fe40000010000 */
[----:B------:R-:W-:Y:S01]  /*11d20*/  WARPGROUP.ARRIVE ;  /* 0x00000000000079c5 */ /* 0x000fe20000000000 */
[----:B------:R-:W-:Y:S01]  /*11d30*/  VIADD R12, R8, 0x180 ;  /* 0x00000180080c7836 */ /* 0x000fe20000000000 */
[----:B-1----:R-:W-:-:S02]  /*11d40*/  FMNMX.FTZ R0, R0, R3, !PT ;  /* 0x0000000300007209 */ /* 0x002fc40007810000 */
[----:B------:R-:W0:Y:S02]  /*11d50*/  SHFL.BFLY PT, R3, R9, 0x1, 0x1f ;  /* 0x0c201f0009037f89 */ /* 0x000e2400000e0000 */
[----:B------:R-:W-:Y:S01]  /*11d60*/  QGMMA.64x64x32.F32.E4M3.E4M3 R24, R144, gdesc[UR4], R24, gsb0 ;  /* 0x00e0000490187df3 */ /* 0x000fe20008000818 */
[----:B------:R-:W-:Y:S02]  /*11d70*/  R2UR UR6, R12 ;  /* 0x000000000c0672ca */ /* 0x000fe400000e0000 */
[----:B------:R-:W1:Y:S01]  /*11d80*/  SHFL.BFLY PT, R12, R0, 0x1, 0x1f ;  /* 0x0c201f00000c7f89 */ /* 0x000e6200000e0000 */
[----:B------:R-:W-:Y:S02]  /*11d90*/  R2UR UR7, R13 ;  /* 0x000000000d0772ca */ /* 0x000fe400000e0000 */
[----:B0-----:R-:W-:Y:S02]  /*11da0*/  FMNMX.FTZ R3, R9, R3, !PT ;  /* 0x0000000309037209 */ /* 0x001fe40007810000 */
[----:B-1----:R-:W-:-:S03]  /*11db0*/  FMNMX.FTZ R0, R0, R12, !PT ;  /* 0x0000000c00007209 */ /* 0x002fc60007810000 */
[----:B------:R-:W-:Y:S02]  /*11dc0*/  FADD.FTZ R10, -R3, R10 ;  /* 0x0000000a030a7221 */ /* 0x000fe40000010100 */
[----:B------:R-:W-:-:S01]  /*11dd0*/  FADD.FTZ R9, -R0, R11 ;  /* 0x0000000b00097221 */ /* 0x000fc20000010100 */
[C---:B------:R-:W-:Y:S01]  /*11de0*/  FFMA.FTZ R11, R2.reuse, R3, -8 ;  /* 0xc1000000020b7423 */ /* 0x040fe20000010003 */
[C---:B------:R-:W-:Y:S02]  /*11df0*/  FMUL.FTZ R10, R2.reuse, R10 ;  /* 0x0000000a020a7220 */ /* 0x040fe40000410000 */
[C---:B------:R-:W-:Y:S01]  /*11e00*/  FMUL.FTZ R9, R2.reuse, R9 ;  /* 0x0000000902097220 */ /* 0x040fe20000410000 */
        /* <DEDUP_REMOVED lines=39> */
[C---:B------:R-:W-:Y:S01]  /*12080*/  FFMA.FTZ R11, R2.reuse, R69, -R11 ;  /* 0x00000045020b7223 */ /* 0x040fe2000001080b */
[----:B------:R-:W-:-:S01]  /*12090*/  FFMA.FTZ R69, R2, R0, -8 ;  /* 0xc100000002457423 */ /* 0x000fc20000010000 */
[----:B------:R-:W-:Y:S01]  /*120a0*/  MUFU.EX2 R9, R9 ;  /* 0x0000000900097308 */ /* 0x000fe20000000800 */
[----:B------:R-:W-:-:S02]  /*120b0*/  WARPGROUP.DEPBAR.LE gsb0, 0x0 ;  /* 0x00008000000079c5 */ /* 0x000fc40000010000 */
[C-C-:B------:R-:W-:Y:S01]  /*120c0*/  FFMA.FTZ R122, R2.reuse, R122, -R69.reuse ;  /* 0x0000007a027a7223 */ /* 0x140fe20000010845 */
[----:B------:R-:W-:-:S01]  /*120d0*/  FFMA.FTZ R123, R2, R123, -R69 ;  /* 0x0000007b027b7223 */ /* 0x000fc20000010845 */
[C-C-:B------:R-:W-:Y:S01]  /*120e0*/  FFMA.FTZ R126, R2.reuse, R126, -R69.reuse ;  /* 0x0000007e027e7223 */ /* 0x140fe20000010845 */
[----:B------:R-:W-:-:S01]  /*120f0*/  FFMA.FTZ R127, R2, R127, -R69 ;  /* 0x0000007f027f7223 */ /* 0x000fc20000010845 */
[----:B------:R-:W-:Y:S01]  /*12100*/  WARPGROUP.ARRIVE ;  /* 0x00000000000079c5 */ /* 0x000fe20000000000 */
[----:B------:R-:W-:Y:S01]  /*12110*/  MUFU.EX2 R10, R10 ;  /* 0x0000000a000a7308 */ /* 0x000fe20000000800 */
[----:B------:R-:W-:-:S01]  /*12120*/  FFMA.FTZ R130, R2, R130, -R69 ;  /* 0x0000008202827223 */ /* 0x000fc20000010845 */
[----:B------:R-:W-:Y:S02]  /*12130*/  IMAD.MOV.U32 R57, RZ, RZ, -0x3ffffff0 ;  /* 0xc0000010ff397424 */ /* 0x000fe400078e00ff */
[----:B------:R-:W-:-:S01]  /*12140*/  FFMA.FTZ R131, R2, R131, -R69 ;  /* 0x0000008302837223 */ /* 0x000fc20000010845 */
[----:B------:R-:W-:Y:S01]  /*12150*/  VIADD R56, R8, 0x200 ;  /* 0x0000020008387836 */ /* 0x000fe20000000000 */
[----:B------:R-:W-:Y:S01]  /*12160*/  QGMMA.64x64x32.F32.E4M3.E4M3 R24, R140, gdesc[UR4], R24, gsb0 ;  /* 0x00e000048c187df3 */ /* 0x000fe20008000818 */
[----:B------:R-:W-:-:S01]  /*12170*/  FFMA.FTZ R8, R2, R99, -R69 ;  /* 0x0000006302087223 */ /* 0x000fc20000010845 */
[----:B------:R-:W-:Y:S01]  /*12180*/  R2UR UR7, R57 ;  /* 0x00000000390772ca */ /* 0x000fe200000e0000 */
[----:B------:R-:W3:Y:S01]  /*12190*/  MUFU.EX2 R122, R122 ;  /* 0x0000007a007a7308 */ /* 0x000ee20000000800 */
[----:B------:R-:W-:-:S01]  /*121a0*/  FFMA.FTZ R132, R2, R134, -R69 ;  /* 0x0000008602847223 */ /* 0x000fc20000010845 */
[--C-:B------:R-:W-:Y:S01]  /*121b0*/  FFMA.FTZ R133, R2, R135, -R69.reuse ;  /* 0x0000008702857223 */ /* 0x100fe20000010845 */
[----:B------:R-:W-:Y:S01]  /*121c0*/  R2UR UR6, R56 ;  /* 0x00000000380672ca */ /* 0x000fe200000e0000 */
        /* <DEDUP_REMOVED lines=16> */
[----:B---3--:R-:W-:Y:S01]  /*122d0*/  FFMA.FTZ R99, R9, R155, R122 ;  /* 0x0000009b09637223 */ /* 0x008fe2000001007a */
[----:B------:R-:W-:-:S01]  /*122e0*/  FFMA.FTZ R103, R2, R103, -R69 ;  /* 0x0000006702677223 */ /* 0x000fc20000010845 */
[C-C-:B------:R-:W-:Y:S01]  /*122f0*/  FFMA.FTZ R74, R2.reuse, R74, -R69.reuse ;  /* 0x0000004a024a7223 */ /* 0x140fe20000010845 */
[----:B------:R-:W-:-:S01]  /*12300*/  FFMA.FTZ R75, R2, R75, -R69 ;  /* 0x0000004b024b7223 */ /* 0x000fc20000010845 */
[----:B------:R-:W1:Y:S01]  /*12310*/  MUFU.EX2 R13, R13 ;  /* 0x0000000d000d7308 */ /* 0x000e620000000800 */
[----:B--2---:R-:W-:-:S01]  /*12320*/  FFMA.FTZ R57, R10, R154, R12 ;  /* 0x0000009a0a397223 */ /* 0x004fc2000001000c */
        /* <DEDUP_REMOVED lines=12> */
[----:B------:R-:W0:Y:S01]  /*123f0*/  S2R R155, SR_TID.X ;  /* 0x00000000009b7919 */ /* 0x000e220000002100 */
[----:B------:R-:W-:-:S01]  /*12400*/  FFMA.FTZ R66, R2, R66, -R69 ;  /* 0x0000004202427223 */ /* 0x000fc20000010845 */
[----:B------:R-:W3:Y:S01]  /*12410*/  MUFU.EX2 R20, R20 ;  /* 0x0000001400147308 */ /* 0x000ee20000000800 */
[----:B-1----:R-:W-:-:S01]  /*12420*/  FADD.FTZ R57, R13, R57 ;  /* 0x000000390d397221 */ /* 0x002fc20000010000 */
[C-C-:B------:R-:W-:Y:S01]  /*12430*/  FFMA.FTZ R67, R2.reuse, R67, -R69.reuse ;  /* 0x0000004302437223 */ /* 0x140fe20000010845 */
[----:B------:R-:W-:-:S01]  /*12440*/  FFMA.FTZ R70, R2, R70, -R69 ;  /* 0x0000004602467223 */ /* 0x000fc20000010845 */
[----:B------:R-:W-:-:S04]  /*12450*/  FFMA.FTZ R69, R2, R71, -R69 ;  /* 0x0000004702457223 */ /* 0x000fc80000010845 */
[----:B------:R-:W1:Y:S01]  /*12460*/  MUFU.EX2 R127, R127 ;  /* 0x0000007f007f7308 */ /* 0x000e620000000800 */
[----:B--2---:R-:W-:-:S07]  /*12470*/  FADD.FTZ R99, R126, R99 ;  /* 0x000000637e637221 */ /* 0x004fce0000010000 */
[----:B------:R-:W2:Y:S01]  /*12480*/  MUFU.EX2 R21, R21 ;  /* 0x0000001500157308 */ /* 0x000ea20000000800 */
[----:B---3--:R-:W-:-:S07]  /*12490*/  FADD.FTZ R102, R20, R57 ;  /* 0x0000003914667221 */ /* 0x008fce0000010000 */
[----:B------:R-:W3:Y:S01]  /*124a0*/  MUFU.EX2 R130, R130 ;  /* 0x0000008200827308 */ /* 0x000ee20000000800 */
[----:B-1----:R-:W-:-:S01]  /*124b0*/  FADD.FTZ R99, R127, R99 ;  /* 0x000000637f637221 */ /* 0x002fc20000010000 */
[----:B0-----:R-:W-:-:S06]  /*124c0*/  LOP3.LUT R134, R155, 0x7f, RZ, 0xc0, !PT ;  /* 0x0000007f9b867812 */ /* 0x001fcc00078ec0ff */
[----:B------:R-:W0:Y:S01]  /*124d0*/  MUFU.EX2 R120, R120 ;  /* 0x0000007800787308 */ /* 0x000e220000000800 */
[----:B--2---:R-:W-:-:S01]  /*124e0*/  FADD.FTZ R102, R21, R102 ;  /* 0x0000006615667221 */ /* 0x004fc20000010000 */
[----:B------:R-:W-:Y:S01]  /*124f0*/  ISETP.NE.AND P1, PT, R134, RZ, PT ;  /* 0x000000ff8600720c */ /* 0x000fe20003f25270 */
[----:B------:R-:W-:Y:S02]  /*12500*/  WARPGROUP.DEPBAR.LE gsb0, 0x0 ;  /* 0x00008000000079c5 */ /* 0x000fe40000010000 */
[----:B------:R-:W-:-:S03]  /*12510*/  WARPGROUP.ARRIVE ;  /* 0x00000000000079c5 */ /* 0x000fc60000000000 */
[----:B------:R-:W1:Y:S01]  /*12520*/  MUFU.EX2 R131, R131 ;  /* 0x0000008300837308 */ /* 0x000e620000000800 */
[----:B---3--:R-:W-:-:S02]  /*12530*/  FADD.FTZ R99, R130, R99 ;  /* 0x0000006382637221 */ /* 0x008fc40000010000 */
[----:B------:R-:W-:Y:S05]  /*12540*/  QGMMA.64x64x32.F32.E4M3.E4M3 R24, R136, gdesc[UR4], R24, gsb0 ;  /* 0x00e0000488187df3 */ /* 0x000fea0008000818 */
        /* <DEDUP_REMOVED lines=20> */
[----:B------:R-:W-:-:S06]  /*12690*/  WARPGROUP.DEPBAR.LE gsb0, 0x0 ;  /* 0x00008000000079c5 */ /* 0x000fcc0000010000 */
        /* <DEDUP_REMOVED lines=50> */
[----:B------:R1:W3:Y:S01]  /*129c0*/  MUFU.EX2 R57, R103 ;  /* 0x0000006700397308 */ /* 0x0002e20000000800 */
[----:B--2---:R-:W-:-:S07]  /*129d0*/  FADD.FTZ R99, R56, R99 ;  /* 0x0000006338637221 */ /* 0x004fce0000010000 */
[----:B------:R-:W2:Y:S01]  /*129e0*/  MUFU.EX2 R101, R101 ;  /* 0x0000006500657308 */ /* 0x000ea20000000800 */
[----:B0-----:R-:W-:-:S01]  /*129f0*/  FADD.FTZ R102, R100, R102 ;  /* 0x0000006664667221 */ /* 0x001fc20000010000 */
[----:B-1----:R-:W-:-:S04]  /*12a00*/  @!P1 IMAD R103, R19, 0x8, R18 ;  /* 0x0000000813679824 */ /* 0x002fc800078e0212 */
[----:B------:R-:W-:Y:S02]  /*12a10*/  @!P1 VIADD R103, R103, 0x13240 ;  /* 0x0001324067679836 */ /* 0x000fe40000000000 */
[----:B------:R-:W0:Y:S01]  /*12a20*/  MUFU.EX2 R74, R74 ;  /* 0x0000004a004a7308 */ /* 0x000e220000000800 */
[----:B---3--:R-:W-:-:S02]  /*12a30*/  FADD.FTZ R99, R57, R99 ;  /* 0x0000006339637221 */ /* 0x008fc40000010000 */
[----:B------:R-:W-:-:S04]  /*12a40*/  @!P1 PRMT R103, RZ, 0x654, R103 ;  /* 0x00000654ff679816 */ /* 0x000fc80000000067 */
[----:B------:R1:W-:Y:S01]  /*12a50*/  @!P1 SYNCS.ARRIVE.TRANS64.RED.A1T0 RZ, [R103+URZ], RZ ;  /* 0x000000ff67ff99a7 */ /* 0x0003e2000810043f */
[----:B------:R-:W3:Y:S01]  /*12a60*/  MUFU.EX2 R72, R72 ;  /* 0x0000004800487308 */ /* 0x000ee20000000800 */
[----:B--2---:R-:W-:-:S07]  /*12a70*/  FADD.FTZ R102, R101, R102 ;  /* 0x0000006665667221 */ /* 0x004fce0000010000 */
[----:B------:R-:W2:Y:S01]  /*12a80*/  MUFU.EX2 R75, R75 ;  /* 0x0000004b004b7308 */ /* 0x000ea20000000800 */
[----:B0-----:R-:W-:-:S07]  /*12a90*/  FADD.FTZ R99, R74, R99 ;  /* 0x000000634a637221 */ /* 0x001fce0000010000 */
[----:B------:R-:W0:Y:S01]  /*12aa0*/  MUFU.EX2 R73, R73 ;  /* 0x0000004900497308 */ /* 0x000e220000000800 */
[----:B---3--:R-:W-:-:S07]  /*12ab0*/  FADD.FTZ R102, R72, R102 ;  /* 0x0000006648667221 */ /* 0x008fce0000010000 */
        /* <DEDUP_REMOVED lines=55> */
[----:B--2---:R-:W-:-:S01]  /*12e30*/  FADD.FTZ R102, R68, R102 ;  /* 0x0000006644667221 */ /* 0x004fc20000010000 */
[----:B0-----:R-:W-:-:S05]  /*12e40*/  FADD.FTZ R71, R69, R99 ;  /* 0x0000006345477221 */ /* 0x001fca0000010000 */
[----:B------:R1:W-:Y:S01]  /*12e50*/  STL [R1+0x4], R71 ;  /* 0x0000044701007387 */ /* 0x0003e20000100800 */
[----:B---3--:R-:W-:-:S05]  /*12e60*/  FADD.FTZ R102, R11, R102 ;  /* 0x000000660b667221 */ /* 0x008fca0000010000 */
[----:B------:R1:W-:Y:S01]  /*12e70*/  STL [R1+0x8], R102 ;  /* 0x0000086601007387 */ /* 0x0003e20000100800 */
[----:B------:R-:W-:Y:S05]  /*12e80*/  @!P0 BRA `(.L_x_1201) ;  /* 0x0000000000048947 */ /* 0x000fea0003800000 */
[----:B------:R-:W-:Y:S01]  /*12e90*/  BPT.TRAP 0x1 ;  /* 0x000000040000795c */ /* 0x000fe20000300000 */
.L_x_1201:
[----:B------:R-:W-:Y:S01]  /*12ea0*/  F2FP.SATFINITE.E4M3.F32.PACK_AB_MERGE_C R57, R57, R56, RZ ;  /* 0x000000383939723e */ /* 0x000fe200048070ff */
[----:B-1----:R-:W2:Y:S01]  /*12eb0*/  LDL R71, [R1+0x40] ;  /* 0x0000400001477983 */ /* 0x002ea20000100800 */
[----:B------:R-:W-:Y:S01]  /*12ec0*/  VIADD R15, R15, 0x13260 ;  /* 0x000132600f0f7836 */ /* 0x000fe20000000000 */
[----:B------:R-:W-:Y:S02]  /*12ed0*/  F2FP.SATFINITE.E4M3.F32.PACK_AB_MERGE_C R11, R11, R68, RZ ;  /* 0x000000440b0b723e */ /* 0x000fe400048070ff */
[----:B------:R-:W-:Y:S02]  /*12ee0*/  F2FP.SATFINITE.E4M3.F32.PACK_AB_MERGE_C R147, R8, R98, R57 ;  /* 0x000000620893723e */ /* 0x000fe40004807039 */
[----:B------:R-:W3:Y:S01]  /*12ef0*/  LDL R8, [R1] ;  /* 0x0000000001087983 */ /* 0x000ee20000100800 */
        /* <DEDUP_REMOVED lines=18> */
[----:B------:R-:W-:Y:S01]  /*13020*/  FMUL.FTZ R24, R24, R10 ;  /* 0x0000000a18187220 */ /* 0x000fe20000410000 */
        /* <DEDUP_REMOVED lines=53> */
[----:B--2---:R-:W-:-:S04]  /*13380*/  PRMT R15, R71, 0x654, R15 ;  /* 0x00000654470f7816 */ /* 0x004fc8000000000f */
[----:B------:R2:W-:Y:S01]  /*13390*/  SYNCS.ARRIVE.TRANS64.RED.A1T0 RZ, [R15+URZ], RZ ;  /* 0x000000ff0fff79a7 */ /* 0x0005e2000810043f */
[C---:B---3--:R-:W-:Y:S01]  /*133a0*/  ISETP.GT.AND P1, PT, R14.reuse, R8, PT ;  /* 0x000000080e00720c */ /* 0x048fe20003f24270 */
[----:B------:R-:W-:Y:S02]  /*133b0*/  VIADD R14, R14, 0xffffffff ;  /* 0xffffffff0e0e7836 */ /* 0x000fe40000000000 */
[----:B------:R-:W-:-:S10]  /*133c0*/  IMAD.MOV.U32 R8, RZ, RZ, R19 ;  /* 0x000000ffff087224 */ /* 0x000fd400078e0013 */
[----:B--2---:R-:W-:Y:S05]  /*133d0*/  @P1 BRA `(.L_x_1202) ;  /* 0xffffffd800c81947 */ /* 0x004fea000383ffff */
[----:B------:R-:W-:Y:S05]  /*133e0*/  BSYNC B1 ;  /* 0x0000000000017941 */ /* 0x000fea0003800000 */
.L_x_1190:
[----:B------:R-:W-:-:S07]  /*133f0*/  IMAD.MOV.U32 R8, RZ, RZ, R14 ;  /* 0x000000ffff087224 */ /* 0x000fce00078e000e */
.L_x_1189:
[----:B------:R-:W-:Y:S05]  /*13400*/  BSYNC B0 ;  /* 0x0000000000007941 */ /* 0x000fea0003800000 */
.L_x_1188:
[----:B------:R-:W2:Y:S01]  /*13410*/  LDL R9, [R1+0x4c] ;  /* 0x00004c0001097983 */ /* 0x000ea20000100800 */
[----:B------:R-:W-:Y:S01]  /*13420*/  BSSY B0, `(.L_x_1203) ;  /* 0x000043b000007945 */ /* 0x000fe20003800000 */
[----:B--2---:R-:W-:-:S13]  /*13430*/  ISETP.GE.AND P1, PT, R8, R9, PT ;  /* 0x000000090800720c */ /* 0x004fda0003f26270 */
[----:B------:R-:W-:Y:S05]  /*13440*/  @!P1 BRA `(.L_x_1204) ;  /* 0x0000004000e09947 */ /* 0x000fea0003800000 */
[----:B-1----:R-:W2:Y:S04]  /*13450*/  LDL R12, [R1+0x30] ;  /* 0x00003000010c7983 */ /* 0x002ea80000100800 */
[----:B------:R-:W2:Y:S04]  /*13460*/  LDL R11, [R1+0x44] ;  /* 0x00004400010b7983 */ /* 0x000ea80000100800 */
[----:B------:R-:W3:Y:S04]  /*13470*/  LDL R9, [R1+0x24] ;  /* 0x0000240001097983 */ /* 0x000ee80000100800 */
[----:B------:R-:W4:Y:S01]  /*13480*/  LDL R10, [R1+0x20] ;  /* 0x00002000010a7983 */ /* 0x000f220000100800 */
[----:B------:R-:W-:-:S02]  /*13490*/  IMAD.MOV.U32 R21, RZ, RZ, R0 ;  /* 0x000000ffff157224 */ /* 0x000fc400078e0000 */
[----:B------:R-:W-:Y:S02]  /*134a0*/  IMAD.MOV.U32 R20, RZ, RZ, R3 ;  /* 0x000000ffff147224 */ /* 0x000fe400078e0003 */
[----:B--2---:R-:W-:Y:S02]  /*134b0*/  IMAD.IADD R14, R11, 0x1, -R12 ;  /* 0x000000010b0e7824 */ /* 0x004fe400078e0a0c */
[----:B------:R-:W-:Y:S02]  /*134c0*/  IMAD.MOV.U32 R11, RZ, RZ, R156 ;  /* 0x000000ffff0b7224 */ /* 0x000fe400078e009c */
[--C-:B---3--:R-:W-:Y:S02]  /*134d0*/  IMAD.IADD R9, R9, 0x1, R14.reuse ;  /* 0x0000000109097824 */ /* 0x108fe400078e020e */
[----:B----4-:R-:W-:-:S03]  /*134e0*/  IMAD.IADD R14, R10, 0x1, R14 ;  /* 0x000000010a0e7824 */ /* 0x010fc600078e020e */
[----:B------:R-:W-:Y:S01]  /*134f0*/  LOP3.LUT R3, RZ, R9, RZ, 0x33, !PT ;  /* 0x00000009ff037212 */ /* 0x000fe200078e33ff */
[----:B------:R-:W-:Y:S01]  /*13500*/  IMAD.MOV.U32 R10, RZ, RZ, R19 ;  /* 0x000000ffff0a7224 */ /* 0x000fe200078e0013 */
[----:B------:R-:W-:-:S05]  /*13510*/  LOP3.LUT R0, RZ, R14, RZ, 0x33, !PT ;  /* 0x0000000eff007212 */ /* 0x000fca00078e33ff */
[----:B------:R1:W-:Y:S04]  /*13520*/  STL [R1], R0 ;  /* 0x0000000001007387 */ /* 0x0003e80000100800 */
[----:B------:R1:W-:Y:S02]  /*13530*/  STL [R1+0x14], R3 ;  /* 0x0000140301007387 */ /* 0x0003e40000100800 */
.L_x_1224:
[----:B------:R-:W-:-:S04]  /*13540*/  ISETP.NE.AND P1, PT, R10, 0x1, PT ;  /* 0x000000010a00780c */ /* 0x000fc80003f25270 */
[----:B------:R-:W-:-:S04]  /*13550*/  SEL R156, RZ, 0x1, P1 ;  /* 0x00000001ff9c7807 */ /* 0x000fc80000800000 */
[----:B------:R-:W-:Y:S01]  /*13560*/  LOP3.LUT R156, R11, R156, RZ, 0x3c, !PT ;  /* 0x0000009c0b9c7212 */ /* 0x000fe200078e3cff */
[----:B------:R-:W-:Y:S06]  /*13570*/  @!P0 BRA `(.L_x_1205) ;  /* 0x0000000000048947 */ /* 0x000fec0003800000 */
[----:B------:R-:W-:Y:S01]  /*13580*/  BPT.TRAP 0x1 ;  /* 0x000000040000795c */ /* 0x000fe20000300000 */
.L_x_1205:
[----:B------:R-:W-:Y:S01]  /*13590*/  VIADD R19, R10, 0x1 ;  /* 0x000000010a137836 */ /* 0x000fe20000000000 */
[----:B-1----:R-:W-:-:S04]  /*135a0*/  SHF.L.U32 R3, R156, 0x1f, RZ ;  /* 0x0000001f9c037819 */ /* 0x002fc800000006ff */
[----:B------:R-:W-:-:S04]  /*135b0*/  ISETP.NE.AND P1, PT, R19, 0x2, PT ;  /* 0x000000021300780c */ /* 0x000fc80003f25270 */
[----:B------:R-:W-:-:S05]  /*135c0*/  SEL R19, R19, RZ, P1 ;  /* 0x000000ff13137207 */ /* 0x000fca0000800000 */
[----:B------:R-:W-:-:S04]  /*135d0*/  IMAD R0, R19, 0x8, R18 ;  /* 0x0000000813007824 */ /* 0x000fc800078e0212 */
[----:B------:R1:W2:Y:S01]  /*135e0*/  SYNCS.PHASECHK.TRANS64.TRYWAIT P1, [R0+URZ+0x13230], R3 ;  /* 0x01323003000075a7 */ /* 0x0002a2000802017f */
[----:B------:R-:W-:Y:S05]  /*135f0*/  @!P0 BRA `(.L_x_1206) ;  /* 0x0000000000048947 */ /* 0x000fea0003800000 */
[----:B------:R-:W-:Y:S01]  /*13600*/  BPT.TRAP 0x1 ;  /* 0x000000040000795c */ /* 0x000fe20000300000 */
.L_x_1206:
[----:B------:R-:W0:Y:S01]  /*13610*/  LDL R12, [R1+0x2c] ;  /* 0x00002c00010c7983 */ /* 0x000e220000100800 */
[----:B------:R-:W-:Y:S01]  /*13620*/  BSSY B1, `(.L_x_1207) ;  /* 0x0000007000017945 */ /* 0x000fe20003800000 */
[----:B0-----:R-:W-:-:S04]  /*13630*/  IMAD R15, R19, 0x280, R12 ;  /* 0x00000280130f7824 */ /* 0x001fc800078e020c */
[C---:B------:R-:W-:Y:S02]  /*13640*/  VIADD R56, R15.reuse, 0x80 ;  /* 0x000000800f387836 */ /* 0x040fe40000000000 */
[----:B------:R-:W-:Y:S01]  /*13650*/  VIADD R58, R15, 0x100 ;  /* 0x000001000f3a7836 */ /* 0x000fe20000000000 */
[----:B--2---:R-:W-:Y:S06]  /*13660*/  @P1 BRA `(.L_x_1208) ;  /* 0x0000000000081947 */ /* 0x004fec0003800000 */
[----:B------:R-:W0:Y:S02]  /*13670*/  SYNCS.PHASECHK.TRANS64.TRYWAIT P1, [R0+URZ+0x13230], R3 ;  /* 0x01323003000075a7 */ /* 0x000e24000802017f */
[----:B0-----:R-:W-:Y:S05]  /*13680*/  @!P1 BRA `(.L_x_1209) ;  /* 0x000000c800d89947 */ /* 0x001fea0003800000 */
.L_x_1208:
[----:B------:R-:W-:Y:S05]  /*13690*/  BSYNC B1 ;  /* 0x0000000000017941 */ /* 0x000fea0003800000 */
.L_x_1207:
        /* <DEDUP_REMOVED lines=87> */
.L_x_1210:
[----:B01----:R-:W-:Y:S01]  /*13c10*/  SHF.L.U32 R3, R11, 0x1f, RZ ;  /* 0x0000001f0b037819 */ /* 0x003fe200000006ff */
[----:B------:R-:W-:-:S04]  /*13c20*/  IMAD R15, R10, 0x8, R18 ;  /* 0x000000080a0f7824 */ /* 0x000fc800078e0212 */
[----:B------:R0:W1:Y:S01]  /*13c30*/  SYNCS.PHASECHK.TRANS64.TRYWAIT P1, [R15+URZ+0x13250], R3 ;  /* 0x013250030f0075a7 */ /* 0x000062000802017f */
[----:B------:R-:W-:Y:S05]  /*13c40*/  @!P0 BRA `(.L_x_1211) ;  /* 0x0000000000048947 */ /* 0x000fea0003800000 */
[----:B------:R-:W-:Y:S01]  /*13c50*/  BPT.TRAP 0x1 ;  /* 0x000000040000795c */ /* 0x000fe20000300000 */
.L_x_1211:
[----:B------:R-:W-:Y:S04]  /*13c60*/  BSSY B1, `(.L_x_1212) ;  /* 0x0000004000017945 */ /* 0x000fe80003800000 */
[----:B-1----:R-:W-:Y:S05]  /*13c70*/  @P1 BRA `(.L_x_1213) ;  /* 0x0000000000081947 */ /* 0x002fea0003800000 */
[----:B------:R-:W1:Y:S02]  /*13c80*/  SYNCS.PHASECHK.TRANS64.TRYWAIT P1, [R15+URZ+0x13250], R3 ;  /* 0x013250030f0075a7 */ /* 0x000e64000802017f */
[----:B-1----:R-:W-:Y:S05]  /*13c90*/  @!P1 BRA `(.L_x_1214) ;  /* 0x000000c400689947 */ /* 0x002fea0003800000 */
.L_x_1213:
[----:B------:R-:W-:Y:S05]  /*13ca0*/  BSYNC B1 ;  /* 0x0000000000017941 */ /* 0x000fea0003800000 */
.L_x_1212:
[----:B------:R-:W-:Y:S01]  /*13cb0*/  VIADD R11, R18, 0x1000 ;  /* 0x00001000120b7836 */ /* 0x000fe20000000000 */
[----:B01----:R-:W2:Y:S01]  /*13cc0*/  LDL R3, [R1+0x44] ;  /* 0x0000440001037983 */ /* 0x003ea20000100800 */
[----:B------:R-:W-:-:S03]  /*13cd0*/  WARPGROUP.ARRIVE ;  /* 0x00000000000079c5 */ /* 0x000fc60000000000 */
[----:B------:R-:W-:-:S04]  /*13ce0*/  SHF.R.U32.HI R11, RZ, 0x4, R11 ;  /* 0x00000004ff0b7819 */ /* 0x000fc8000001160b */
[----:B------:R-:W-:-:S04]  /*13cf0*/  LOP3.LUT R11, R11, 0x3fff, RZ, 0xc0, !PT ;  /* 0x00003fff0b0b7812 */ /* 0x000fc800078ec0ff */
[----:B------:R-:W-:-:S05]  /*13d00*/  LOP3.LUT R11, R11, 0x10000, RZ, 0xfc, !PT ;  /* 0x000100000b0b7812 */ /* 0x000fca00078efcff */
[----:B------:R-:W-:Y:S02]  /*13d10*/  IMAD R10, R10, 0x280, R11 ;  /* 0x000002800a0a7824 */ /* 0x000fe400078e020b */
[----:B------:R-:W-:-:S03]  /*13d20*/  IMAD.MOV.U32 R11, RZ, RZ, -0x3ffffff0 ;  /* 0xc0000010ff0b7424 */ /* 0x000fc600078e00ff */
[----:B------:R-:W-:Y:S02]  /*13d30*/  R2UR UR6, R10 ;  /* 0x000000000a0672ca */ /* 0x000fe400000e0000 */
[----:B------:R-:W-:-:S13]  /*13d40*/  R2UR UR7, R11 ;  /* 0x000000000b0772ca */ /* 0x000fda00000e0000 */
        /* <DEDUP_REMOVED lines=8> */
[----:B------:R-:W-:Y:S01]  /*13dd0*/  WARPGROUP.ARRIVE ;  /* 0x00000000000079c5 */ /* 0x000fe20000000000 */
[----:B------:R-:W3:Y:S04]  /*13de0*/  LDL R155, [R1+0x30] ;  /* 0x00003000019b7983 */ /* 0x000ee80000100800 */
[----:B------:R-:W4:Y:S02]  /*13df0*/  LDL R153, [R1+0x28] ;  /* 0x0000280001997983 */ /* 0x000f240000100800 */
[----:B------:R-:W-:Y:S02]  /*13e00*/  QGMMA.64x64x32.F32.E4M3.E4M3 R24, R148, gdesc[UR4], R24, gsb0 ;  /* 0x00e0000494187df3 */ /* 0x000fe40008000818 */
[----:B------:R-:W5:Y:S01]  /*13e10*/  LDL R154, [R1+0x24] ;  /* 0x00002400019a7983 */ /* 0x000f620000100800 */
[----:B------:R-:W-:Y:S01]  /*13e20*/  R2UR UR6, R12 ;  /* 0x000000000c0672ca */ /* 0x000fe200000e0000 */
[C---:B------:R-:W-:Y:S01]  /*13e30*/  VIADD R12, R10.reuse, 0x180 ;  /* 0x000001800a0c7836 */ /* 0x040fe20000000000 */
[----:B------:R-:W-:Y:S01]  /*13e40*/  R2UR UR7, R13 ;  /* 0x000000000d0772ca */ /* 0x000fe200000e0000 */
[----:B------:R-:W-:Y:S01]  /*13e50*/  IMAD.MOV.U32 R13, RZ, RZ, -0x3ffffff0 ;  /* 0xc0000010ff0d7424 */ /* 0x000fe200078e00ff */
[----:B------:R-:W0:Y:S01]  /*13e60*/  S2R R152, SR_TID.X ;  /* 0x0000000000987919 */ /* 0x000e220000002100 */
[----:B------:R-:W-:Y:S01]  /*13e70*/  VIADD R10, R10, 0x200 ;  /* 0x000002000a0a7836 */ /* 0x000fe20000000000 */
[----:B------:R-:W-:Y:S01]  /*13e80*/  ULOP3.LUT UR4, URZ, UR42, URZ, 0x33, !UPT ;  /* 0x0000002a3f047292 */ /* 0x000fe2000f8e333f */
        /* <DEDUP_REMOVED lines=17> */
[----:B------:R-:W-:Y:S03]  /*13fa0*/  QGMMA.64x64x32.F32.E4M3.E4M3 R24, R136, gdesc[UR4], R24, gsb0 ;  /* 0x00e0000488187df3 */ /* 0x000fe60008000818 */
[----:B------:R-:W-:Y:S02]  /*13fb0*/  WARPGROUP.DEPBAR.LE gsb0, 0x0 ;  /* 0x00008000000079c5 */ /* 0x000fe40000010000 */
[----:B------:R-:W-:Y:S01]  /*13fc0*/  IMAD R137, R8, -0xa0, RZ ;  /* 0xffffff6008897824 */ /* 0x000fe200078e02ff */
[----:B------:R0:W-:Y:S03]  /*13fd0*/  @!P1 SYNCS.ARRIVE.TRANS64.RED.A1T0 RZ, [R0+URZ], RZ ;  /* 0x000000ff00ff99a7 */ /* 0x0001e6000810043f */
[----:B----4-:R-:W-:Y:S01]  /*13fe0*/  IMAD R12, R153, -0x2, R137 ;  /* 0xfffffffe990c7824 */ /* 0x010fe200078e0289 */
[----:B--2---:R-:W-:-:S05]  /*13ff0*/  IADD3 R3, R137, 0x1, R3 ;  /* 0x0000000189037810 */ /* 0x004fca0007ffe003 */
[----:B---3--:R-:W-:Y:S02]  /*14000*/  IMAD.IADD R3, R3, 0x1, -R155 ;  /* 0x0000000103037824 */ /* 0x008fe400078e0a9b */
[----:B------:R-:W1:Y:S02]  /*14010*/  LDC R155, c[0x0][0x9e4] ;  /* 0x00027900ff9b7b82 */ /* 0x000e640000000800 */
[----:B------:R-:W-:-:S04]  /*14020*/  IMAD R13, R153, -0x2, R3 ;  /* 0xfffffffe990d7824 */ /* 0x000fc800078e0203 */
[C---:B------:R-:W-:Y:S02]  /*14030*/  VIADD R136, R13.reuse, UR39 ;  /* 0x000000270d887c36 */ /* 0x040fe40008000000 */
[----:B------:R-:W-:Y:S02]  /*14040*/  VIADD R13, R13, UR4 ;  /* 0x000000040d0d7c36 */ /* 0x000fe40008000000 */
[C---:B-----5:R-:W-:Y:S02]  /*14050*/  IMAD.IADD R3, R154.reuse, 0x1, R136 ;  /* 0x000000019a037824 */ /* 0x060fe400078e0288 */
[----:B0-----:R-:W-:Y:S01]  /*14060*/  IMAD.IADD R0, R154, 0x1, R13 ;  /* 0x000000019a007824 */ /* 0x001fe200078e020d */
[----:B-1----:R-:W-:-:S13]  /*14070*/  ISETP.GE.AND P1, PT, R155, 0x1, PT ;  /* 0x000000019b00780c */ /* 0x002fda0003f26270 */
        /* <DEDUP_REMOVED lines=13> */
.L_x_1217:
[----:B------:R-:W-:-:S05]  /*14150*/  IMAD.U32 R138, RZ, RZ, UR36 ;  /* 0x00000024ff8a7e24 */ /* 0x000fca000f8e00ff */
[----:B------:R-:W-:-:S13]  /*14160*/  ISETP.NE.AND P1, PT, R138, 0x1, PT ;  /* 0x000000018a00780c */ /* 0x000fda0003f25270 */
[----:B------:R-:W0:Y:S02]  /*14170*/  @P1 LDC.64 R10, c[0x0][0x9e8] ;  /* 0x00027a00ff0a1b82 */ /* 0x000e240000000a00 */
[----:B0-----:R-:W-:-:S04]  /*14180*/  @P1 IMAD.HI.U32 R139, R9, R10, RZ ;  /* 0x0000000a098b1227 */ /* 0x001fc800078e00ff */
[----:B------:R-:W-:Y:S01]  /*14190*/  IMAD.MOV.U32 R10, RZ, RZ, R9 ;  /* 0x000000ffff0a7224 */ /* 0x000fe200078e0009 */
[----:B------:R-:W-:-:S07]  /*141a0*/  @P1 SHF.R.U32.HI R10, RZ, R11, R139 ;  /* 0x0000000bff0a1219 */ /* 0x000fce000001168b */
.L_x_1218:
[----:B------:R-:W-:Y:S05]  /*141b0*/  BSYNC B1 ;  /* 0x0000000000017941 */ /* 0x000fea0003800000 */
.L_x_1216:
[----:B------:R-:W-:-:S05]  /*141c0*/  IMAD R10, R10, R138, R12 ;  /* 0x0000008a0a0a7224 */ /* 0x000fca00078e020c */
[----:B------:R-:W-:Y:S02]  /*141d0*/  VIMNMX R0, R0, R10, !PT ;  /* 0x0000000a00007248 */ /* 0x000fe40007fe0100 */
[----:B------:R-:W-:-:S07]  /*141e0*/  VIADDMNMX R3, R10, R138, R3, PT ;  /* 0x0000008a0a037246 */ /* 0x000fce0003800103 */
.L_x_1215:
[C---:B------:R-:W-:Y:S01]  /*141f0*/  ISETP.GE.AND P2, PT, R137.reuse, 0x2, PT ;  /* 0x000000028900780c */ /* 0x040fe20003f46270 */
[----:B------:R-:W2:Y:S01]  /*14200*/  LDL R10, [R1+0x20] ;  /* 0x00002000010a7983 */ /* 0x000ea20000100800 */
[C---:B------:R-:W-:Y:S02]  /*14210*/  ISETP.GE.AND P1, PT, R137.reuse, 0x9, PT ;  /* 0x000000098900780c */ /* 0x040fe40003f26270 */
        /* <DEDUP_REMOVED lines=121> */
[C---:B--2---:R-:W-:Y:S01]  /*149b0*/  IMAD.IADD R136, R10.reuse, 0x1, R136 ;  /* 0x000000010a887824 */ /* 0x044fe200078e0288 */
        /* <DEDUP_REMOVED lines=113> */
[----:B------:R-:W2:Y:S01]  /*150d0*/  LDL R138, [R1] ;  /* 0x00000000018a7983 */ /* 0x000ea20000100800 */
        /* <DEDUP_REMOVED lines=8> */
.L_x_1221:
[----:B------:R-:W-:Y:S02]  /*15160*/  IMAD.U32 R0, RZ, RZ, UR36 ;  /* 0x00000024ff007e24 */ /* 0x000fe4000f8e00ff */
[----:B------:R-:W-:-:S03]  /*15170*/  IMAD.MOV.U32 R3, RZ, RZ, R14 ;  /* 0x000000ffff037224 */ /* 0x000fc600078e000e */
[----:B------:R-:W-:-:S13]  /*15180*/  ISETP.NE.AND P6, PT, R0, 0x1, PT ;  /* 0x000000010000780c */ /* 0x000fda0003fc5270 */
[----:B------:R-:W0:Y:S02]  /*15190*/  @P6 LDC.64 R10, c[0x0][0x9e8] ;  /* 0x00027a00ff0a6b82 */ /* 0x000e240000000a00 */
[----:B0-----:R-:W-:-:S05]  /*151a0*/  @P6 IMAD.HI.U32 R10, R14, R10, RZ ;  /* 0x0000000a0e0a6227 */ /* 0x001fca00078e00ff */
[----:B------:R-:W-:-:S07]  /*151b0*/  @P6 SHF.R.U32.HI R3, RZ, R11, R10 ;  /* 0x0000000bff036219 */ /* 0x000fce000001160a */
.L_x_1222:
[----:B------:R-:W-:Y:S05]  /*151c0*/  BSYNC B1 ;  /* 0x0000000000017941 */ /* 0x000fea0003800000 */
.L_x_1220:
[----:B------:R-:W-:-:S05]  /*151d0*/  IMAD R12, R3, R0, R12 ;  /* 0x00000000030c7224 */ /* 0x000fca00078e020c */
[----:B------:R-:W-:Y:S02]  /*151e0*/  VIMNMX R13, R13, R12, !PT ;  /* 0x0000000c0d0d7248 */ /* 0x000fe40007fe0100 */
[----:B------:R-:W-:-:S07]  /*151f0*/  VIADDMNMX R136, R12, R0, R136, PT ;  /* 0x000000000c887246 */ /* 0x000fce0003800188 */
.L_x_1219:
        /* <DEDUP_REMOVED lines=20> */
[C---:B------:R-:W-:Y:S02]  /*15340*/  ISETP.GT.AND P1, PT, R13.reuse, 0x38, !P1 ;  /* 0x000000380d00780c */ /* 0x040fe40004f24270 */
        /* <DEDUP_REMOVED lines=19> */
[----:B------:R-:W-:Y:S02]  /*15480*/  LOP3.LUT P0, RZ, R16, 0x8000, RZ, 0xc0, !PT ;  /* 0x0000800010ff7812 */ /* 0x000fe4000780c0ff */
        /* <DEDUP_REMOVED lines=44> */
[C---:B------:R-:W-:Y:S02]  /*15750*/  LOP3.LUT P1, RZ, R16.reuse, 0x400, RZ, 0xc0, !PT ;  /* 0x0000040010ff7812 */ /* 0x040fe4000782c0ff */
[----:B------:R-:W-:Y:S02]  /*15760*/  FMNMX.FTZ R0, R89, R0, !PT ;  /* 0x0000000059007209 */ /* 0x000fe40007810000 */
[----:B------:R-:W-:Y:S02]  /*15770*/  ISETP.GT.AND P1, PT, R13, 0x61, !P1 ;  /* 0x000000610d00780c */ /* 0x000fe40004f24270 */
[----:B------:R-:W-:Y:S02]  /*15780*/  LOP3.LUT P4, RZ, R16, 0x100, RZ, 0xc0, !PT ;  /* 0x0000010010ff7812 */ /* 0x000fe4000788c0ff */
        /* <DEDUP_REMOVED lines=8> */
[----:B------:R-:W-:Y:S02]  /*15810*/  LOP3.LUT P3, RZ, R16, 0x80, RZ, 0xc0, !PT ;  /* 0x0000008010ff7812 */ /* 0x000fe4000786c0ff */
[----:B------:R-:W-:Y:S02]  /*15820*/  FSEL R78, R78, -INF , !P1 ;  /* 0xff8000004e4e7808 */ /* 0x000fe40004800000 */
        /* <DEDUP_REMOVED lines=11> */
[----:B------:R-:W-:Y:S02]  /*158e0*/  FMNMX.FTZ R0, R72, R0, !PT ;  /* 0x0000000048007209 */ /* 0x000fe40007810000 */
[----:B------:R-:W-:Y:S02]  /*158f0*/  ISETP.LT.OR P1, PT, R136, 0x72, P1 ;  /* 0x000000728800780c */ /* 0x000fe40000f21670 */
[----:B------:R-:W-:Y:S02]  /*15900*/  LOP3.LUT P0, RZ, R16, 0x20, RZ, 0xc0, !PT ;  /* 0x0000002010ff7812 */ /* 0x000fe4000780c0ff */
        /* <DEDUP_REMOVED lines=11> */
[----:B------:R-:W-:Y:S02]  /*159c0*/  FMNMX.FTZ R0, R81, R0, !PT ;  /* 0x0000000051007209 */ /* 0x000fe40007810000 */
[----:B------:R-:W-:Y:S02]  /*159d0*/  FSEL R123, R123, -INF , !P1 ;  /* 0xff8000007b7b7808 */ /* 0x000fe40004800000 */
[----:B------:R-:W-:-:S02]  /*159e0*/  FMNMX.FTZ R0, R84, R0, !PT ;  /* 0x0000000054007209 */ /* 0x000fc40007810000 */
        /* <DEDUP_REMOVED lines=21> */
[----:B------:R-:W-:Y:S01]  /*15b40*/  LOP3.LUT P1, RZ, R17, 0x8, RZ, 0xc0, !PT ;  /* 0x0000000811ff7812 */ /* 0x000fe2000782c0ff */
[----:B------:R-:W0:Y:S01]  /*15b50*/  SHFL.BFLY PT, R3, R0, 0x2, 0x1f ;  /* 0x0c401f0000037f89 */ /* 0x000e2200000e0000 */
[----:B------:R-:W-:Y:S02]  /*15b60*/  LOP3.LUT P0, RZ, R16, 0x8000000, RZ, 0xc0, !PT ;  /* 0x0800000010ff7812 */ /* 0x000fe4000780c0ff */
[----:B------:R-:W-:-:S02]  /*15b70*/  ISETP.GT.AND P1, PT, R13, 0x11, !P1 ;  /* 0x000000110d00780c */ /* 0x000fc40004f24270 */
[C---:B------:R-:W-:Y:S02]  /*15b80*/  ISETP.GT.AND P0, PT, R13.reuse, 0x80, !P0 ;  /* 0x000000800d00780c */ /* 0x040fe40004704270 */
[C---:B------:R-:W-:Y:S02]  /*15b90*/  ISETP.LT.OR P1, PT, R136.reuse, 0x12, P1 ;  /* 0x000000128800780c */ /* 0x040fe40000f21670 */
[----:B------:R-:W-:Y:S02]  /*15ba0*/  ISETP.GT.AND P5, PT, R13, 0x79, !P5 ;  /* 0x000000790d00780c */ /* 0x000fe40006fa4270 */
[----:B------:R-:W-:Y:S02]  /*15bb0*/  FSEL R131, R131, -INF , !P1 ;  /* 0xff80000083837808 */ /* 0x000fe40004800000 */
[----:B------:R-:W-:Y:S02]  /*15bc0*/  LOP3.LUT P1, RZ, R17, 0x4, RZ, 0xc0, !PT ;  /* 0x0000000411ff7812 */ /* 0x000fe4000782c0ff */
[----:B------:R-:W-:-:S02]  /*15bd0*/  ISETP.LT.OR P5, PT, R136, 0x7a, P5 ;  /* 0x0000007a8800780c */ /* 0x000fc40002fa1670 */
[----:B------:R-:W-:Y:S02]  /*15be0*/  ISETP.GT.AND P1, PT, R13, 0x18, !P1 ;  /* 0x000000180d00780c */ /* 0x000fe40004f24270 */
[----:B------:R-:W-:Y:S02]  /*15bf0*/  FSEL R87, R87, -INF , !P5 ;  /* 0xff80000057577808 */ /* 0x000fe40006800000 */
[----:B------:R-:W-:Y:S02]  /*15c00*/  ISETP.LT.OR P1, PT, R136, 0x19, P1 ;  /* 0x000000198800780c */ /* 0x000fe40000f21670 */
[----:B------:R-:W-:Y:S02]  /*15c10*/  LOP3.LUT P2, RZ, R16, 0x2000000, RZ, 0xc0, !PT ;  /* 0x0200000010ff7812 */ /* 0x000fe4000784c0ff */
[----:B------:R-:W-:Y:S02]  /*15c20*/  FSEL R134, R134, -INF , !P1 ;  /* 0xff80000086867808 */ /* 0x000fe40004800000 */
[----:B0-----:R-:W-:-:S02]  /*15c30*/  FMNMX.FTZ R3, R0, R3, !PT ;  /* 0x0000000300037209 */ /* 0x001fc40007810000 */
[C---:B------:R-:W-:Y:S02]  /*15c40*/  LOP3.LUT P1, RZ, R17.reuse, 0x2, RZ, 0xc0, !PT ;  /* 0x0000000211ff7812 */ /* 0x040fe4000782c0ff */
[----:B------:R-:W-:Y:S01]  /*15c50*/  LOP3.LUT R17, R17, 0xffffff7f, RZ, 0xc0, !PT ;  /* 0xffffff7f11117812 */ /* 0x000fe200078ec0ff */
[----:B------:R-:W0:Y:S01]  /*15c60*/  SHFL.BFLY PT, R0, R3, 0x1, 0x1f ;  /* 0x0c201f0003007f89 */ /* 0x000e2200000e0000 */
[----:B------:R-:W-:Y:S02]  /*15c70*/  ISETP.GT.AND P1, PT, R13, 0x19, !P1 ;  /* 0x000000190d00780c */ /* 0x000fe40004f24270 */
[----:B------:R-:W-:Y:S02]  /*15c80*/  @P0 LOP3.LUT R17, R17, 0x80, RZ, 0xfc, !PT ;  /* 0x0000008011110812 */ /* 0x000fe400078efcff */
[----:B------:R-:W-:Y:S02]  /*15c90*/  ISETP.LT.OR P1, PT, R136, 0x1a, P1 ;  /* 0x0000001a8800780c */ /* 0x000fe40000f21670 */
[----:B------:R-:W-:-:S02]  /*15ca0*/  LOP3.LUT P0, RZ, R16, 0x10000000, RZ, 0xc0, !PT ;  /* 0x1000000010ff7812 */ /* 0x000fc4000780c0ff */
[----:B------:R-:W-:Y:S02]  /*15cb0*/  FSEL R135, R135, -INF , !P1 ;  /* 0xff80000087877808 */ /* 0x000fe40004800000 */
[C---:B------:R-:W-:Y:S02]  /*15cc0*/  LOP3.LUT P1, RZ, R16.reuse, 0x1, RZ, 0xc0, !PT ;  /* 0x0000000110ff7812 */ /* 0x040fe4000782c0ff */
[C---:B------:R-:W-:Y:S02]  /*15cd0*/  ISETP.GT.AND P0, PT, R13.reuse, 0x99, !P0 ;  /* 0x000000990d00780c */ /* 0x040fe40004704270 */
[----:B------:R-:W-:Y:S02]  /*15ce0*/  ISETP.GT.AND P1, PT, R13, RZ, !P1 ;  /* 0x000000ff0d00720c */ /* 0x000fe40004f24270 */
[----:B------:R-:W-:Y:S02]  /*15cf0*/  LOP3.LUT P3, RZ, R16, 0x1000000, RZ, 0xc0, !PT ;  /* 0x0100000010ff7812 */ /* 0x000fe4000786c0ff */
[----:B------:R-:W-:-:S02]  /*15d00*/  ISETP.LT.OR P1, PT, R136, 0x1, P1 ;  /* 0x000000018800780c */ /* 0x000fc40000f21670 */
[----:B------:R-:W-:Y:S02]  /*15d10*/  LOP3.LUT P4, RZ, R16, 0x8, RZ, 0xc0, !PT ;  /* 0x0000000810ff7812 */ /* 0x000fe4000788c0ff */
[----:B------:R-:W-:Y:S02]  /*15d20*/  FSEL R122, R122, -INF , !P1 ;  /* 0xff8000007a7a7808 */ /* 0x000fe40004800000 */
[----:B0-----:R-:W-:Y:S02]  /*15d30*/  FMNMX.FTZ R3, R3, R0, !PT ;  /* 0x0000000003037209 */ /* 0x001fe40007810000 */
[----:B------:R-:W-:Y:S02]  /*15d40*/  FMNMX.FTZ R0, R122, R21, !PT ;  /* 0x000000157a007209 */ /* 0x000fe40007810000 */
[----:B------:R-:W-:Y:S01]  /*15d50*/  LOP3.LUT P5, RZ, R16, 0x4, RZ, 0xc0, !PT ;  /* 0x0000000410ff7812 */ /* 0x000fe200078ac0ff */
[----:B------:R-:W-:-:S01]  /*15d60*/  FFMA.FTZ R11, R2, R3, -8 ;  /* 0xc1000000020b7423 */ /* 0x000fc20000010003 */
        /* <DEDUP_REMOVED lines=11> */
[----:B------:R-:W-:Y:S02]  /*15e20*/  ISETP.LT.OR P0, PT, R136, 0x81, P0 ;  /* 0x000000818800780c */ /* 0x000fe40000701670 */
[----:B------:R-:W-:-:S02]  /*15e30*/  FMNMX.FTZ R0, R135, R0, !PT ;  /* 0x0000000087007209 */ /* 0x000fc40007810000 */
[----:B------:R-:W-:Y:S02]  /*15e40*/  LOP3.LUT R16, R16, 0xfffffff7, RZ, 0xc0, !PT ;  /* 0xfffffff710107812 */ /* 0x000fe400078ec0ff */
[----:B------:R-:W-:Y:S02]  /*15e50*/  FMNMX.FTZ R0, R106, R0, !PT ;  /* 0x000000006a007209 */ /* 0x000fe40007810000 */
[----:B------:R-:W-:Y:S02]  /*15e60*/  ISETP.GT.AND P1, PT, R13, 0x81, !P1 ;  /* 0x000000810d00780c */ /* 0x000fe40004f24270 */
[----:B------:R-:W-:Y:S02]  /*15e70*/  FMNMX.FTZ R0, R107, R0, !PT ;  /* 0x000000006b007209 */ /* 0x000fe40007810000 */
[----:B------:R-:W-:Y:S02]  /*15e80*/  ISETP.GT.AND P2, PT, R13, 0x88, !P2 ;  /* 0x000000880d00780c */ /* 0x000fe40005744270 */
[----:B------:R-:W-:-:S02]  /*15e90*/  FMNMX.FTZ R0, R110, R0, !PT ;  /* 0x000000006e007209 */ /* 0x000fc40007810000 */
[----:B------:R-:W-:Y:S02]  /*15ea0*/  @P0 LOP3.LUT R16, R16, 0x8, RZ, 0xfc, !PT ;  /* 0x0000000810100812 */ /* 0x000fe400078efcff */
[----:B------:R-:W-:Y:S02]  /*15eb0*/  FMNMX.FTZ R0, R111, R0, !PT ;  /* 0x000000006f007209 */ /* 0x000fe40007810000 */
[----:B------:R-:W-:Y:S02]  /*15ec0*/  ISETP.LT.OR P0, PT, R136, 0x82, P1 ;  /* 0x000000828800780c */ /* 0x000fe40000f01670 */
[----:B------:R-:W-:Y:S02]  /*15ed0*/  FMNMX.FTZ R0, R114, R0, !PT ;  /* 0x0000000072007209 */ /* 0x000fe40007810000 */
[----:B------:R-:W-:Y:S02]  /*15ee0*/  LOP3.LUT P1, RZ, R16, 0x2, RZ, 0xc0, !PT ;  /* 0x0000000210ff7812 */ /* 0x000fe4000782c0ff */
[----:B------:R-:W-:-:S02]  /*15ef0*/  FMNMX.FTZ R0, R115, R0, !PT ;  /* 0x0000000073007209 */ /* 0x000fc40007810000 */
[----:B------:R-:W-:Y:S02]  /*15f00*/  LOP3.LUT R16, R16, 0xfffffffb, RZ, 0xc0, !PT ;  /* 0xfffffffb10107812 */ /* 0x000fe400078ec0ff */
[----:B------:R-:W-:Y:S02]  /*15f10*/  FMNMX.FTZ R0, R118, R0, !PT ;  /* 0x0000000076007209 */ /* 0x000fe40007810000 */
[----:B------:R-:W-:Y:S02]  /*15f20*/  LOP3.LUT R17, R17, 0xffffffbf, RZ, 0xc0, !PT ;  /* 0xffffffbf11117812 */ /* 0x000fe400078ec0ff */
[----:B------:R-:W-:Y:S02]  /*15f30*/  FMNMX.FTZ R0, R119, R0, !PT ;  /* 0x0000000077007209 */ /* 0x000fe40007810000 */
[----:B------:R-:W-:Y:S02]  /*15f40*/  @P0 LOP3.LUT R16, R16, 0x4, RZ, 0xfc, !PT ;  /* 0x0000000410100812 */ /* 0x000fe400078efcff */
[----:B------:R-:W-:-:S02]  /*15f50*/  FMNMX.FTZ R0, R90, R0, !PT ;  /* 0x000000005a007209 */ /* 0x000fc40007810000 */
[----:B------:R-:W-:Y:S02]  /*15f60*/  ISETP.LT.OR P0, PT, R136, 0x89, P2 ;  /* 0x000000898800780c */ /* 0x000fe40001701670 */
[----:B------:R-:W-:Y:S02]  /*15f70*/  FMNMX.FTZ R0, R91, R0, !PT ;  /* 0x000000005b007209 */ /* 0x000fe40007810000 */
[C---:B------:R-:W-:Y:S02]  /*15f80*/  FSETP.NEU.FTZ.AND P2, PT, R3.reuse, -INF , PT ;  /* 0xff8000000300780b */ /* 0x040fe40003f5d000 */
[----:B------:R-:W-:Y:S02]  /*15f90*/  FMNMX.FTZ R0, R94, R0, !PT ;  /* 0x000000005e007209 */ /* 0x000fe40007810000 */
[----:B------:R-:W-:Y:S02]  /*15fa0*/  FSEL R10, R3, RZ, P2 ;  /* 0x000000ff030a7208 */ /* 0x000fe40001000000 */
[----:B------:R-:W-:-:S02]  /*15fb0*/  FMNMX.FTZ R0, R95, R0, !PT ;  /* 0x000000005f007209 */ /* 0x000fc40007810000 */
[----:B------:R-:W-:Y:S01]  /*15fc0*/  FSEL R11, R11, RZ, P2 ;  /* 0x000000ff0b0b7208 */ /* 0x000fe20001000000 */
[----:B------:R-:W-:Y:S01]  /*15fd0*/  FADD.FTZ R10, -R10, R20 ;  /* 0x000000140a0a7221 */ /* 0x000fe20000010100 */
[----:B------:R-:W-:Y:S02]  /*15fe0*/  FMNMX.FTZ R0, R98, R0, !PT ;  /* 0x0000000062007209 */ /* 0x000fe40007810000 */
[----:B------:R-:W-:Y:S01]  /*15ff0*/  @P0 LOP3.LUT R17, R17, 0x40, RZ, 0xfc, !PT ;  /* 0x0000004011110812 */ /* 0x000fe200078efcff */
[----:B------:R-:W-:-:S01]  /*16000*/  FFMA.FTZ R120, R2, R120, -R11 ;  /* 0x0000007802787223 */ /* 0x000fc2000001080b */
[----:B------:R-:W-:Y:S01]  /*16010*/  FMNMX.FTZ R0, R99, R0, !PT ;  /* 0x0000000063007209 */ /* 0x000fe20007810000 */
[----:B------:R-:W-:Y:S01]  /*16020*/  FMUL.FTZ R10, R2, R10 ;  /* 0x0000000a020a7220 */ /* 0x000fe20000410000 */
[----:B------:R-:W-:Y:S01]  /*16030*/  LOP3.LUT P0, RZ, R16, 0x8, RZ, 0xc0, !PT ;  /* 0x0000000810ff7812 */ /* 0x000fe2000780c0ff */
[----:B------:R-:W-:-:S01]  /*16040*/  FFMA.FTZ R121, R2, R121, -R11 ;  /* 0x0000007902797223 */ /* 0x000fc2000001080b */
[----:B------:R-:W-:Y:S01]  /*16050*/  FMNMX.FTZ R0, R102, R0, !PT ;  /* 0x0000000066007209 */ /* 0x000fe20007810000 */
[----:B------:R-:W-:Y:S01]  /*16060*/  MUFU.EX2 R120, R120 ;  /* 0x0000007800787308 */ /* 0x000fe20000000800 */
        /* <DEDUP_REMOVED lines=25> */
[----:B--2---:R-:W-:Y:S01]  /*16200*/  FFMA.FTZ R20, R10, R138, R120 ;  /* 0x0000008a0a147223 */ /* 0x004fe20000010078 */
[----:B------:R-:W-:Y:S01]  /*16210*/  FMNMX.FTZ R0, R83, R0, !PT ;  /* 0x0000000053007209 */ /* 0x000fe20007810000 */
[--C-:B------:R-:W-:Y:S01]  /*16220*/  FFMA.FTZ R109, R2, R109, -R11.reuse ;  /* 0x0000006d026d7223 */ /* 0x100fe2000001080b */
[----:B------:R-:W-:Y:S01]  /*16230*/  FSEL R62, R62, -INF , !P0 ;  /* 0xff8000003e3e7808 */ /* 0x000fe20004000000 */
[--C-:B------:R-:W-:Y:S01]  /*16240*/  FFMA.FTZ R112, R2, R112, -R11.reuse ;  /* 0x0000007002707223 */ /* 0x100fe2000001080b */
[----:B------:R-:W-:Y:S01]  /*16250*/  FMNMX.FTZ R0, R86, R0, !PT ;  /* 0x0000000056007209 */ /* 0x000fe20007810000 */
[----:B------:R-:W2:Y:S01]  /*16260*/  MUFU.EX2 R125, R125 ;  /* 0x0000007d007d7308 */ /* 0x000ea20000000800 */
[----:B------:R-:W-:Y:S01]  /*16270*/  ISETP.GT.AND P5, PT, R13, 0x91, !P5 ;  /* 0x000000910d00780c */ /* 0x000fe20006fa4270 */
[----:B0-----:R-:W-:Y:S01]  /*16280*/  FADD.FTZ R20, R121, R20 ;  /* 0x0000001479147221 */ /* 0x001fe20000010000 */
[----:B------:R-:W-:Y:S01]  /*16290*/  FMNMX.FTZ R0, R87, R0, !PT ;  /* 0x0000000057007209 */ /* 0x000fe20007810000 */
[--C-:B------:R-:W-:Y:S01]  /*162a0*/  FFMA.FTZ R113, R2, R113, -R11.reuse ;  /* 0x0000007102717223 */ /* 0x100fe2000001080b */
[----:B------:R-:W-:Y:S01]  /*162b0*/  ISETP.LT.OR P4, PT, R136, 0x91, P4 ;  /* 0x000000918800780c */ /* 0x000fe20002781670 */
[--C-:B------:R-:W-:Y:S01]  /*162c0*/  FFMA.FTZ R116, R2, R116, -R11.reuse ;  /* 0x0000007402747223 */ /* 0x100fe2000001080b */
[----:B------:R-:W-:Y:S01]  /*162d0*/  FMNMX.FTZ R0, R58, R0, !PT ;  /* 0x000000003a007209 */ /* 0x000fe20007810000 */
[----:B------:R-:W0:Y:S01]  /*162e0*/  MUFU.EX2 R128, R128 ;  /* 0x0000008000807308 */ /* 0x000e220000000800 */
[----:B------:R-:W-:Y:S01]  /*162f0*/  FSEL R63, R63, -INF , !P3 ;  /* 0xff8000003f3f7808 */ /* 0x000fe20005800000 */
[----:B-1----:R-:W-:Y:S01]  /*16300*/  FADD.FTZ R20, R124, R20 ;  /* 0x000000147c147221 */ /* 0x002fe20000010000 */
[----:B------:R-:W-:Y:S01]  /*16310*/  FMNMX.FTZ R0, R59, R0, !PT ;  /* 0x000000003b007209 */ /* 0x000fe20007810000 */
[C-C-:B------:R-:W-:Y:S01]  /*16320*/  FFMA.FTZ R117, R2.reuse, R117, -R11.reuse ;  /* 0x0000007502757223 */ /* 0x140fe2000001080b */
[----:B------:R-:W-:Y:S01]  /*16330*/  ISETP.GT.AND P6, PT, R13, 0x98, !P6 ;  /* 0x000000980d00780c */ /* 0x000fe200077c4270 */
[--C-:B------:R-:W-:Y:S01]  /*16340*/  FFMA.FTZ R88, R2, R88, -R11.reuse ;  /* 0x0000005802587223 */ /* 0x100fe2000001080b */
[----:B------:R-:W-:Y:S01]  /*16350*/  FMNMX.FTZ R0, R62, R0, !PT ;  /* 0x000000003e007209 */ /* 0x000fe20007810000 */
[----:B------:R-:W1:Y:S01]  /*16360*/  MUFU.EX2 R129, R129 ;  /* 0x0000008100817308 */ /* 0x000e620000000800 */
[----:B------:R-:W-:Y:S01]  /*16370*/  ISETP.LT.OR P5, PT, R136, 0x92, P5 ;  /* 0x000000928800780c */ /* 0x000fe20002fa1670 */
[----:B--2---:R-:W-:Y:S01]  /*16380*/  FADD.FTZ R20, R125, R20 ;  /* 0x000000147d147221 */ /* 0x004fe20000010000 */
[----:B------:R-:W-:Y:S01]  /*16390*/  FSEL R66, R66, -INF , !P4 ;  /* 0xff80000042427808 */ /* 0x000fe20006000000 */
[C-C-:B------:R-:W-:Y:S01]  /*163a0*/  FFMA.FTZ R89, R2.reuse, R89, -R11.reuse ;  /* 0x0000005902597223 */ /* 0x140fe2000001080b */
[----:B------:R-:W-:Y:S01]  /*163b0*/  FMNMX.FTZ R0, R63, R0, !PT ;  /* 0x000000003f007209 */ /* 0x000fe20007810000 */
[--C-:B------:R-:W-:Y:S01]  /*163c0*/  FFMA.FTZ R92, R2, R92, -R11.reuse ;  /* 0x0000005c025c7223 */ /* 0x100fe2000001080b */
[----:B------:R-:W-:Y:S01]  /*163d0*/  ISETP.LT.OR P6, PT, R136, 0x99, P6 ;  /* 0x000000998800780c */ /* 0x000fe200037c1670 */
[----:B------:R-:W2:Y:S01]  /*163e0*/  MUFU.EX2 R132, R132 ;  /* 0x0000008400847308 */ /* 0x000ea20000000800 */
[----:B------:R-:W-:Y:S01]  /*163f0*/  FSEL R67, R67, -INF , !P5 ;  /* 0xff80000043437808 */ /* 0x000fe20006800000 */
[----:B0-----:R-:W-:Y:S01]  /*16400*/  FADD.FTZ R20, R128, R20 ;  /* 0x0000001480147221 */ /* 0x001fe20000010000 */
[----:B------:R-:W-:Y:S01]  /*16410*/  FMNMX.FTZ R0, R66, R0, !PT ;  /* 0x0000000042007209 */ /* 0x000fe20007810000 */
[--C-:B------:R-:W-:Y:S01]  /*16420*/  FFMA.FTZ R93, R2, R93, -R11.reuse ;  /* 0x0000005d025d7223 */ /* 0x100fe2000001080b */
[----:B------:R-:W-:Y:S01]  /*16430*/  ISETP.LT.OR P1, PT, R136, 0x9a, P1 ;  /* 0x0000009a8800780c */ /* 0x000fe20000f21670 */
[--C-:B------:R-:W-:Y:S01]  /*16440*/  FFMA.FTZ R96, R2, R96, -R11.reuse ;  /* 0x0000006002607223 */ /* 0x100fe2000001080b */
[----:B------:R-:W-:Y:S01]  /*16450*/  FSEL R70, R70, -INF , !P6 ;  /* 0xff80000046467808 */ /* 0x000fe20007000000 */
[----:B------:R-:W0:Y:S01]  /*16460*/  MUFU.EX2 R133, R133 ;  /* 0x0000008500857308 */ /* 0x000e220000000800 */
[----:B------:R-:W-:Y:S01]  /*16470*/  FMNMX.FTZ R0, R67, R0, !PT ;  /* 0x0000000043007209 */ /* 0x000fe20007810000 */
[----:B-1----:R-:W-:Y:S01]  /*16480*/  FADD.FTZ R20, R129, R20 ;  /* 0x0000001481147221 */ /* 0x002fe20000010000 */
[----:B------:R-:W-:Y:S01]  /*16490*/  FSEL R71, R71, -INF , !P1 ;  /* 0xff80000047477808 */ /* 0x000fe20004800000 */
[--C-:B------:R-:W-:Y:S01]  /*164a0*/  FFMA.FTZ R97, R2, R97, -R11.reuse ;  /* 0x0000006102617223 */ /* 0x100fe2000001080b */
[----:B------:R-:W-:Y:S01]  /*164b0*/  FMNMX.FTZ R0, R70, R0, !PT ;  /* 0x0000000046007209 */ /* 0x000fe20007810000 */
[C-C-:B------:R-:W-:Y:S01]  /*164c0*/  FFMA.FTZ R100, R2.reuse, R100, -R11.reuse ;  /* 0x0000006402647223 */ /* 0x140fe2000001080b */
[----:B------:R-:W-:-:S01]  /*164d0*/  FFMA.FTZ R101, R2, R101, -R11 ;  /* 0x0000006502657223 */ /* 0x000fc2000001080b */
[----:B------:R-:W1:Y:S01]  /*164e0*/  MUFU.EX2 R104, R104 ;  /* 0x0000006800687308 */ /* 0x000e620000000800 */
[----:B------:R-:W-:Y:S01]  /*164f0*/  FMNMX.FTZ R0, R71, R0, !PT ;  /* 0x0000000047007209 */ /* 0x000fe20007810000 */
[----:B--2---:R-:W-:Y:S01]  /*16500*/  FADD.FTZ R20, R132, R20 ;  /* 0x0000001484147221 */ /* 0x004fe20000010000 */
[----:B------:R-:W-:-:S01]  /*16510*/  FFMA.FTZ R72, R2, R72, -R11 ;  /* 0x0000004802487223 */ /* 0x000fc2000001080b */
[C-C-:B------:R-:W-:Y:S01]  /*16520*/  FFMA.FTZ R73, R2.reuse, R73, -R11.reuse ;  /* 0x0000004902497223 */ /* 0x140fe2000001080b */
[----:B------:R-:W-:-:S01]  /*16530*/  FFMA.FTZ R76, R2, R76, -R11 ;  /* 0x0000004c024c7223 */ /* 0x000fc2000001080b */
[----:B------:R-:W2:Y:S01]  /*16540*/  SHFL.BFLY PT, R12, R0, 0x2, 0x1f ;  /* 0x0c401f00000c7f89 */ /* 0x000ea200000e0000 */
[----:B------:R-:W-:-:S01]  /*16550*/  FFMA.FTZ R77, R2, R77, -R11 ;  /* 0x0000004d024d7223 */ /* 0x000fc2000001080b */
[----:B------:R-:W4:Y:S01]  /*16560*/  MUFU.EX2 R105, R105 ;  /* 0x0000006900697308 */ /* 0x000f220000000800 */
        /* <DEDUP_REMOVED lines=16> */
[----:B----4-:R-:W-:-:S01]  /*16670*/  FADD.FTZ R20, R105, R20 ;  /* 0x0000001469147221 */ /* 0x010fc20000010000 */
[----:B------:R-:W-:-:S02]  /*16680*/  LOP3.LUT P0, RZ, R17, 0x20, RZ, 0xc0, !PT ;  /* 0x0000002011ff7812 */ /* 0x000fc4000780c0ff */
[----:B--2---:R-:W-:-:S04]  /*16690*/  FMNMX.FTZ R0, R0, R12, !PT ;  /* 0x0000000c00007209 */ /* 0x004fc80007810000 */
[----:B------:R-:W2:Y:S01]  /*166a0*/  MUFU.EX2 R112, R112 ;  /* 0x0000007000707308 */ /* 0x000ea20000000800 */
[----:B0-----:R-:W-:-:S01]  /*166b0*/  FADD.FTZ R20, R108, R20 ;  /* 0x000000146c147221 */ /* 0x001fc20000010000 */
[----:B------:R-:W0:Y:S06]  /*166c0*/  SHFL.BFLY PT, R12, R0, 0x1, 0x1f ;  /* 0x0c201f00000c7f89 */ /* 0x000e2c00000e0000 */
[----:B------:R-:W4:Y:S01]  /*166d0*/  MUFU.EX2 R113, R113 ;  /* 0x0000007100717308 */ /* 0x000f220000000800 */
[----:B-1----:R-:W-:-:S07]  /*166e0*/  FADD.FTZ R20, R109, R20 ;  /* 0x000000146d147221 */ /* 0x002fce0000010000 */
[----:B------:R-:W1:Y:S01]  /*166f0*/  MUFU.EX2 R116, R116 ;  /* 0x0000007400747308 */ /* 0x000e620000000800 */
[----:B--2---:R-:W-:-:S07]  /*16700*/  FADD.FTZ R20, R112, R20 ;  /* 0x0000001470147221 */ /* 0x004fce0000010000 */
[----:B------:R-:W2:Y:S01]  /*16710*/  MUFU.EX2 R117, R117 ;  /* 0x0000007500757308 */ /* 0x000ea20000000800 */
[----:B----4-:R-:W-:-:S01]  /*16720*/  FADD.FTZ R20, R113, R20 ;  /* 0x0000001471147221 */ /* 0x010fc20000010000 */
[----:B0-----:R-:W-:-:S04]  /*16730*/  FMNMX.FTZ R0, R0, R12, !PT ;  /* 0x0000000c00007209 */ /* 0x001fc80007810000 */
[----:B------:R-:W-:Y:S01]  /*16740*/  FSETP.NEU.FTZ.AND P1, PT, R0, -INF , PT ;  /* 0xff8000000000780b */ /* 0x000fe20003f3d000 */
[----:B------:R-:W-:-:S01]  /*16750*/  FFMA.FTZ R13, R2, R0, -8 ;  /* 0xc1000000020d7423 */ /* 0x000fc20000010000 */
[----:B------:R-:W0:Y:S01]  /*16760*/  MUFU.EX2 R88, R88 ;  /* 0x0000005800587308 */ /* 0x000e220000000800 */
[----:B-1----:R-:W-:-:S01]  /*16770*/  FADD.FTZ R20, R116, R20 ;  /* 0x0000001474147221 */ /* 0x002fc20000010000 */
[----:B------:R-:W-:Y:S02]  /*16780*/  FSEL R12, R0, RZ, P1 ;  /* 0x000000ff000c7208 */ /* 0x000fe40000800000 */
[----:B------:R-:W-:-:S03]  /*16790*/  FSEL R13, R13, RZ, P1 ;  /* 0x000000ff0d0d7208 */ /* 0x000fc60000800000 */
[----:B------:R-:W-:Y:S01]  /*167a0*/  FADD.FTZ R12, -R12, R21 ;  /* 0x000000150c0c7221 */ /* 0x000fe20000010100 */
[----:B------:R-:W-:Y:S01]  /*167b0*/  MUFU.EX2 R89, R89 ;  /* 0x0000005900597308 */ /* 0x000fe20000000800 */
[----:B------:R-:W-:-:S01]  /*167c0*/  FFMA.FTZ R122, R2, R122, -R13 ;  /* 0x0000007a027a7223 */ /* 0x000fc2000001080d */
[C-C-:B------:R-:W-:Y:S01]  /*167d0*/  FFMA.FTZ R123, R2.reuse, R123, -R13.reuse ;  /* 0x0000007b027b7223 */ /* 0x140fe2000001080d */
[C---:B------:R-:W-:Y:S01]  /*167e0*/  FMUL.FTZ R12, R2.reuse, R12 ;  /* 0x0000000c020c7220 */ /* 0x040fe20000410000 */
        /* <DEDUP_REMOVED lines=21> */
[----:B------:R-:W-:-:S01]  /*16940*/  FFMA.FTZ R98, R2, R98, -R13 ;  /* 0x0000006202627223 */ /* 0x000fc2000001080d */
[----:B--2---:R-:W-:Y:S01]  /*16950*/  FADD.FTZ R20, R117, R20 ;  /* 0x0000001475147221 */ /* 0x004fe20000010000 */
[----:B------:R-:W-:-:S01]  /*16960*/  FFMA.FTZ R99, R2, R99, -R13 ;  /* 0x0000006302637223 */ /* 0x000fc2000001080d */
[C-C-:B------:R-:W-:Y:S01]  /*16970*/  FFMA.FTZ R102, R2.reuse, R102, -R13.reuse ;  /* 0x0000006602667223 */ /* 0x140fe2000001080d */
[----:B------:R-:W-:-:S01]  /*16980*/  FFMA.FTZ R103, R2, R103, -R13 ;  /* 0x0000006702677223 */ /* 0x000fc2000001080d */
[----:B0-----:R-:W-:Y:S01]  /*16990*/  FADD.FTZ R20, R88, R20 ;  /* 0x0000001458147221 */ /* 0x001fe20000010000 */
[----:B------:R-:W-:-:S01]  /*169a0*/  FFMA.FTZ R74, R2, R74, -R13 ;  /* 0x0000004a024a7223 */ /* 0x000fc2000001080d */
[----:B------:R-:W0:Y:S01]  /*169b0*/  MUFU.EX2 R126, R126 ;  /* 0x0000007e007e7308 */ /* 0x000e220000000800 */
[----:B---3--:R-:W-:-:S01]  /*169c0*/  FFMA.FTZ R21, R12, R137, R122 ;  /* 0x000000890c157223 */ /* 0x008fc2000001007a */
[----:B------:R-:W-:Y:S01]  /*169d0*/  FADD.FTZ R20, R89, R20 ;  /* 0x0000001459147221 */ /* 0x000fe20000010000 */
        /* <DEDUP_REMOVED lines=15> */
[C-C-:B------:R-:W-:Y:S01]  /*16ad0*/  FFMA.FTZ R66, R2.reuse, R66, -R13.reuse ;  /* 0x0000004202427223 */ /* 0x140fe2000001080d */
[----:B------:R-:W-:-:S01]  /*16ae0*/  FFMA.FTZ R67, R2, R67, -R13 ;  /* 0x0000004302437223 */ /* 0x000fc2000001080d */
[C-C-:B------:R-:W-:Y:S01]  /*16af0*/  FFMA.FTZ R70, R2.reuse, R70, -R13.reuse ;  /* 0x0000004602467223 */ /* 0x140fe2000001080d */
[----:B------:R-:W-:-:S03]  /*16b00*/  FFMA.FTZ R13, R2, R71, -R13 ;  /* 0x00000047020d7223 */ /* 0x000fc6000001080d */
        /* <DEDUP_REMOVED lines=114> */
[----:B--2---:R-:W-:-:S03]  /*17230*/  FADD.FTZ R69, R11, R20 ;  /* 0x000000140b457221 */ /* 0x004fc60000010000 */
[----:B-1----:R-:W-:-:S05]  /*17240*/  FADD.FTZ R20, R13, R21 ;  /* 0x000000150d147221 */ /* 0x002fca0000010000 */
[----:B------:R0:W-:Y:S04]  /*17250*/  STL [R1+0x4], R20 ;  /* 0x0000041401007387 */ /* 0x0001e80000100800 */
[----:B------:R0:W-:Y:S01]  /*17260*/  STL [R1+0x8], R69 ;  /* 0x0000084501007387 */ /* 0x0001e20000100800 */
[----:B------:R-:W-:Y:S05]  /*17270*/  @!P0 BRA `(.L_x_1223) ;  /* 0x0000000000048947 */ /* 0x000fea0003800000 */
[----:B------:R-:W-:Y:S01]  /*17280*/  BPT.TRAP 0x1 ;  /* 0x000000040000795c */ /* 0x000fe20000300000 */
.L_x_1223:
[----:B0-----:R-:W2:Y:S01]  /*17290*/  LDL R20, [R1+0x40] ;  /* 0x0000400001147983 */ /* 0x001ea20000100800 */
[----:B------:R-:W-:-:S05]  /*172a0*/  VIADD R15, R15, 0x13260 ;  /* 0x000132600f0f7836 */ /* 0x000fca0000000000 */
[----:B--2---:R-:W-:Y:S02]  /*172b0*/  PRMT R15, R20, 0x654, R15 ;  /* 0x00000654140f7816 */ /* 0x004fe4000000000f */
[----:B------:R-:W2:Y:S01]  /*172c0*/  LDL R20, [R1+0x4c] ;  /* 0x00004c0001147983 */ /* 0x000ea20000100800 */
[----:B------:R-:W-:Y:S01]  /*172d0*/  F2FP.SATFINITE.E4M3.F32.PACK_AB_MERGE_C R11, R11, R68, RZ ;  /* 0x000000440b0b723e */ /* 0x000fe200048070ff */
[----:B------:R3:W-:Y:S01]  /*172e0*/  SYNCS.ARRIVE.TRANS64.RED.A1T0 RZ, [R15+URZ], RZ ;  /* 0x000000ff0fff79a7 */ /* 0x0007e2000810043f */
        /* <DEDUP_REMOVED lines=74> */
[C---:B--2---:R-:W-:Y:S01]  /*17790*/  ISETP.GT.AND P1, PT, R8.reuse, R20, PT ;  /* 0x000000140800720c */ /* 0x044fe20003f24270 */
[----:B------:R-:W-:Y:S02]  /*177a0*/  VIADD R8, R8, 0xffffffff ;  /* 0xffffffff08087836 */ /* 0x000fe40000000000 */
[----:B------:R-:W-:-:S10]  /*177b0*/  IMAD.MOV.U32 R20, RZ, RZ, R3 ;  /* 0x000000ffff147224 */ /* 0x000fd400078e0003 */
[----:B---3--:R-:W-:Y:S05]  /*177c0*/  @P1 BRA `(.L_x_1224) ;  /* 0xffffffbc005c1947 */ /* 0x008fea000383ffff */
.L_x_1204:
[----:B------:R-:W-:Y:S05]  /*177d0*/  BSYNC B0 ;  /* 0x0000000000007941 */ /* 0x000fea0003800000 */
.L_x_1203:
[----:B------:R-:W-:Y:S06]  /*177e0*/  BAR.ARV 0x8, 0x1a0 ;  /* 0x0206800000007b1d */ /* 0x000fec0000002000 */
[----:B------:R-:W-:Y:S05]  /*177f0*/  @!P0 BRA `(.L_x_1225) ;  /* 0x0000000000048947 */ /* 0x000fea0003800000 */
[----:B------:R-:W-:Y:S01]  /*17800*/  BPT.TRAP 0x1 ;  /* 0x000000040000795c */ /* 0x000fe20000300000 */
.L_x_1225:
[----:B------:R-:W-:Y:S01]  /*17810*/  IMAD R13, R19, 0x8, R18 ;  /* 0x00000008130d7824 */ /* 0x000fe200078e0212 */
[----:B------:R-:W-:-:S04]  /*17820*/  SHF.L.U32 R4, R156, 0x1f, RZ ;  /* 0x0000001f9c047819 */ /* 0x000fc800000006ff */
[----:B------:R2:W3:Y:S01]  /*17830*/  SYNCS.PHASECHK.TRANS64.TRYWAIT P1, [R13+URZ+0x13250], R4 ;  /* 0x013250040d0075a7 */ /* 0x0004e2000802017f */
[----:B------:R-:W-:Y:S05]  /*17840*/  @!P0 BRA `(.L_x_1226) ;  /* 0x0000000000048947 */ /* 0x000fea0003800000 */
[----:B------:R-:W-:Y:S01]  /*17850*/  BPT.TRAP 0x1 ;  /* 0x000000040000795c */ /* 0x000fe20000300000 */
.L_x_1226:
[----:B------:R-:W-:Y:S04]  /*17860*/  BSSY B0, `(.L_x_1227) ;  /* 0x0000004000007945 */ /* 0x000fe80003800000 */
[----:B---3--:R-:W-:Y:S05]  /*17870*/  @P1 BRA `(.L_x_1228) ;  /* 0x0000000000081947 */ /* 0x008fea0003800000 */
[----:B------:R-:W3:Y:S02]  /*17880*/  SYNCS.PHASECHK.TRANS64.TRYWAIT P1, [R13+URZ+0x13250], R4 ;  /* 0x013250040d0075a7 */ /* 0x000ee4000802017f */
[----:B---3--:R-:W-:Y:S05]  /*17890*/  @!P1 BRA `(.L_x_1229) ;  /* 0x00000088007c9947 */ /* 0x008fea0003800000 */
.L_x_1228:
[----:B------:R-:W-:Y:S05]  /*178a0*/  BSYNC B0 ;  /* 0x0000000000007941 */ /* 0x000fea0003800000 */
.L_x_1227:
[----:B------:R-:W4:Y:S01]  /*178b0*/  LDL.LU R20, [R1+0x3c] ;  /* 0x00003c0001147983 */ /* 0x000f220000300800 */
[----:B------:R-:W-:-:S03]  /*178c0*/  ULDC.64 UR4, c[0x0][0x9a0] ;  /* 0x0002680000047ab9 */ /* 0x000fc60000000a00 */
[----:B0-----:R-:W5:Y:S04]  /*178d0*/  LDL.LU R15, [R1+0x68] ;  /* 0x00006800010f7983 */ /* 0x001f680000300800 */
[----:B------:R-:W5:Y:S01]  /*178e0*/  LDL.LU R14, [R1+0x8] ;  /* 0x00000800010e7983 */ /* 0x000f620000300800 */
[----:B------:R-:W-:-:S03]  /*178f0*/  VIADD R18, R18, 0x1000 ;  /* 0x0000100012127836 */ /* 0x000fc60000000000 */
[----:B-1----:R-:W5:Y:S01]  /*17900*/  LDL.LU R12, [R1+0x4] ;  /* 0x00000400010c7983 */ /* 0x002f620000300800 */
[----:B------:R-:W-:Y:S01]  /*17910*/  IMAD.MOV.U32 R5, RZ, RZ, -0x3ffffff0 ;  /* 0xc0000010ff057424 */ /* 0x000fe200078e00ff */
[----:B------:R-:W-:Y:S01]  /*17920*/  SHF.R.U32.HI R18, RZ, 0x4, R18 ;  /* 0x00000004ff127819 */ /* 0x000fe20000011612 */
[----:B------:R-:W-:Y:S01]  /*17930*/  WARPGROUP.ARRIVE ;  /* 0x00000000000079c5 */ /* 0x000fe20000000000 */
[----:B------:R-:W-:Y:S02]  /*17940*/  ISETP.NE.U32.AND P1, PT, RZ, UR4, PT ;  /* 0x00000004ff007c0c */ /* 0x000fe4000bf25070 */
[----:B------:R-:W-:Y:S02]  /*17950*/  LOP3.LUT R18, R18, 0x3fff, RZ, 0xc0, !PT ;  /* 0x00003fff12127812 */ /* 0x000fe400078ec0ff */
[----:B------:R-:W-:Y:S02]  /*17960*/  R2UR UR7, R5 ;  /* 0x00000000050772ca */ /* 0x000fe400000e0000 */
[----:B------:R-:W-:-:S02]  /*17970*/  LOP3.LUT R18, R18, 0x10000, RZ, 0xfc, !PT ;  /* 0x0001000012127812 */ /* 0x000fc400078efcff */
[----:B------:R-:W-:-:S03]  /*17980*/  ISETP.NE.AND.EX P1, PT, RZ, UR5, PT, P1 ;  /* 0x00000005ff007c0c */ /* 0x000fc6000bf25310 */
[----:B--23--:R-:W-:-:S05]  /*17990*/  IMAD R4, R19, 0x280, R18 ;  /* 0x0000028013047824 */ /* 0x00cfca00078e0212 */
[----:B------:R-:W-:-:S05]  /*179a0*/  R2UR UR6, R4 ;  /* 0x00000000040672ca */ /* 0x000fca00000e0000 */
[----:B------:R-:W0:Y:S08]  /*179b0*/  @P1 LDC.64 R8, c[0x0][0x9c8] ;  /* 0x00027200ff081b82 */ /* 0x000e300000000a00 */
[----:B------:R-:W-:Y:S01]  /*179c0*/  QGMMA.64x64x32.F32.E4M3.E4M3 R24, R152, gdesc[UR4], R24, gsb0 ;  /* 0x00e0000498187df3 */ /* 0x000fe20008000818 */
[----:B------:R-:W1:Y:S02]  /*179d0*/  @P1 LDC.64 R10, c[0x0][0x9d0] ;  /* 0x00027400ff0a1b82 */ /* 0x000e640000000a00 */
[----:B------:R-:W-:-:S02]  /*179e0*/  WARPGROUP.DEPBAR.LE gsb0, 0x0 ;  /* 0x00008000000079c5 */ /* 0x000fc40000010000 */
[----:B------:R-:W-:Y:S01]  /*179f0*/  WARPGROUP.ARRIVE ;  /* 0x00000000000079c5 */ /* 0x000fe20000000000 */
[----:B----4-:R-:W-:Y:S02]  /*17a00*/  @P1 SHF.R.S32.HI R7, RZ, 0x1f, R20 ;  /* 0x0000001fff071819 */ /* 0x010fe40000011414 */
[----:B-----5:R-:W-:-:S03]  /*17a10*/  @P1 SHF.R.S32.HI R5, RZ, 0x1f, R15 ;  /* 0x0000001fff051819 */ /* 0x020fc6000001140f */
[----:B0-----:R-:W-:-:S04]  /*17a20*/  @P1 IMAD R6, R7, R8, RZ ;  /* 0x0000000807061224 */ /* 0x001fc800078e02ff */
[C---:B------:R-:W-:Y:S02]  /*17a30*/  @P1 IMAD R9, R20.reuse, R9, R6 ;  /* 0x0000000914091224 */ /* 0x040fe400078e0206 */
[----:B------:R-:W-:-:S04]  /*17a40*/  @P1 IMAD.WIDE.U32 R6, R20, R8, RZ ;  /* 0x0000000814061225 */ /* 0x000fc800078e00ff */
[-C--:B-1----:R-:W-:Y:S02]  /*17a50*/  @P1 IMAD R8, R5, R10.reuse, RZ ;  /* 0x0000000a05081224 */ /* 0x082fe400078e02ff */
[----:B------:R-:W-:Y:S02]  /*17a60*/  @P1 IMAD.IADD R7, R7, 0x1, R9 ;  /* 0x0000000107071824 */ /* 0x000fe400078e0209 */
[C---:B------:R-:W-:Y:S02]  /*17a70*/  @P1 IMAD R5, R15.reuse, R11, R8 ;  /* 0x0000000b0f051224 */ /* 0x040fe400078e0208 */
[----:B------:R-:W-:-:S04]  /*17a80*/  @P1 IMAD.WIDE.U32 R6, R15, R10, R6 ;  /* 0x0000000a0f061225 */ /* 0x000fc800078e0006 */
[----:B------:R-:W-:Y:S01]  /*17a90*/  @P1 IMAD.IADD R5, R7, 0x1, R5 ;  /* 0x0000000107051824 */ /* 0x000fe200078e0205 */
[C---:B------:R-:W-:Y:S01]  /*17aa0*/  @P1 LEA R8, P2, R6.reuse, UR4, 0x2 ;  /* 0x0000000406081c11 */ /* 0x040fe2000f8410ff */
[----:B------:R-:W-:Y:S02]  /*17ab0*/  IMAD.MOV.U32 R10, RZ, RZ, 0x3f800000 ;  /* 0x3f800000ff0a7424 */ /* 0x000fe400078e00ff */
[----:B------:R-:W-:Y:S01]  /*17ac0*/  IMAD.MOV.U32 R7, RZ, RZ, -0x3ffffff0 ;  /* 0xc0000010ff077424 */ /* 0x000fe200078e00ff */
[----:B------:R-:W-:Y:S01]  /*17ad0*/  @P1 LEA.HI.X R9, R6, UR5, R5, 0x2, P2 ;  /* 0x0000000506091c11 */ /* 0x000fe200090f1405 */
[----:B------:R-:W-:-:S03]  /*17ae0*/  VIADD R6, R4, 0x80 ;  /* 0x0000008004067836 */ /* 0x000fc60000000000 */
[----:B------:R-:W-:Y:S01]  /*17af0*/  R2UR UR7, R7 ;  /* 0x00000000070772ca */ /* 0x000fe200000e0000 */
[----:B------:R0:W2:Y:S01]  /*17b00*/  @P1 LDG.E R10, desc[UR40][R8.64] ;  /* 0x00000028080a1981 */ /* 0x0000a2000c1e1900 */
[----:B------:R-:W-:Y:S01]  /*17b10*/  R2UR UR6, R6 ;  /* 0x00000000060672ca */ /* 0x000fe200000e0000 */
[----:B------:R-:W-:Y:S02]  /*17b20*/  VIADD R6, R4, 0x100 ;  /* 0x0000010004067836 */ /* 0x000fe40000000000 */
[----:B------:R-:W-:Y:S01]  /*17b30*/  IMAD.MOV.U32 R7, RZ, RZ, -0x3ffffff0 ;  /* 0xc0000010ff077424 */ /* 0x000fe200078e00ff */
[----:B------:R-:W-:Y:S01]  /*17b40*/  SHFL.BFLY PT, R5, R14, 0x2, 0x1f ;  /* 0x0c401f000e057f89 */ /* 0x000fe200000e0000 */
[----:B------:R-:W-:Y:S02]  /*17b50*/  IMAD.MOV.U32 R20, RZ, RZ, -0x800000 ;  /* 0xff800000ff147424 */ /* 0x000fe400078e00ff */
[----:B------:R-:W-:Y:S01]  /*17b60*/  IMAD.MOV.U32 R21, RZ, RZ, -0x800000 ;  /* 0xff800000ff157424 */ /* 0x000fe200078e00ff */
[----:B0-----:R-:W0:Y:S01]  /*17b70*/  SHFL.BFLY PT, R8, R12, 0x2, 0x1f ;  /* 0x0c401f000c087f89 */ /* 0x001e2200000e0000 */
[----:B------:R-:W-:-:S04]  /*17b80*/  IMAD.MOV.U32 R9, RZ, RZ, RZ ;  /* 0x000000ffff097224 */ /* 0x000fc800078e00ff */
[----:B------:R-:W-:Y:S01]  /*17b90*/  QGMMA.64x64x32.F32.E4M3.E4M3 R24, R148, gdesc[UR4], R24, gsb0 ;  /* 0x00e0000494187df3 */ /* 0x000fe20008000818 */
[----:B------:R-:W-:Y:S01]  /*17ba0*/  R2UR UR6, R6 ;  /* 0x00000000060672ca */ /* 0x000fe200000e0000 */
[C---:B------:R-:W-:Y:S01]  /*17bb0*/  VIADD R6, R4.reuse, 0x180 ;  /* 0x0000018004067836 */ /* 0x040fe20000000000 */
[----:B------:R-:W-:Y:S01]  /*17bc0*/  R2UR UR7, R7 ;  /* 0x00000000070772ca */ /* 0x000fe200000e0000 */
[----:B------:R-:W-:Y:S02]  /*17bd0*/  IMAD.MOV.U32 R7, RZ, RZ, -0x3ffffff0 ;  /* 0xc0000010ff077424 */ /* 0x000fe400078e00ff */
[----:B------:R-:W-:Y:S02]  /*17be0*/  VIADD R4, R4, 0x200 ;  /* 0x0000020004047836 */ /* 0x000fe40000000000 */
[----:B0-----:R-:W-:-:S01]  /*17bf0*/  FADD.FTZ R8, R8, R12 ;  /* 0x0000000c08087221 */ /* 0x001fc20000010000 */
[----:B------:R-:W-:Y:S02]  /*17c00*/  WARPGROUP.DEPBAR.LE gsb0, 0x0 ;  /* 0x00008000000079c5 */ /* 0x000fe40000010000 */
[----:B------:R-:W-:-:S06]  /*17c10*/  WARPGROUP.ARRIVE ;  /* 0x00000000000079c5 */ /* 0x000fcc0000000000 */
[----:B------:R-:W-:Y:S01]  /*17c20*/  QGMMA.64x64x32.F32.E4M3.E4M3 R24, R144, gdesc[UR4], R24, gsb0 ;  /* 0x00e0000490187df3 */ /* 0x000fe20008000818 */
[----:B------:R-:W-:Y:S01]  /*17c30*/  R2UR UR6, R6 ;  /* 0x00000000060672ca */ /* 0x000fe200000e0000 */
[----:B------:R-:W-:Y:S01]  /*17c40*/  FADD.FTZ R6, R5, R14 ;  /* 0x0000000e05067221 */ /* 0x000fe20000010000 */
[----:B------:R-:W-:Y:S01]  /*17c50*/  R2UR UR7, R7 ;  /* 0x00000000070772ca */ /* 0x000fe200000e0000 */
[----:B------:R-:W-:-:S03]  /*17c60*/  IMAD.MOV.U32 R5, RZ, RZ, -0x3ffffff0 ;  /* 0xc0000010ff057424 */ /* 0x000fc600078e00ff */
[----:B------:R-:W0:Y:S02]  /*17c70*/  SHFL.BFLY PT, R7, R6, 0x1, 0x1f ;  /* 0x0c201f0006077f89 */ /* 0x000e2400000e0000 */
[----:B0-----:R-:W-:-:S04]  /*17c80*/  FADD.FTZ R7, R6, R7 ;  /* 0x0000000706077221 */ /* 0x001fc80000010000 */
[C---:B------:R-:W-:Y:S01]  /*17c90*/  FMUL.FTZ R14, R7.reuse, 0.00390625 ;  /* 0x3b800000070e7820 */ /* 0x040fe20000410000 */
[----:B------:R-:W-:-:S04]  /*17ca0*/  FSETP.NE.FTZ.AND P1, PT, R7, RZ, PT ;  /* 0x000000ff0700720b */ /* 0x000fc80003f35000 */
[----:B------:R-:W-:-:S13]  /*17cb0*/  FSETP.NE.FTZ.AND P2, PT, R14, RZ, PT ;  /* 0x000000ff0e00720b */ /* 0x000fda0003f55000 */
[----:B------:R-:W0:Y:S01]  /*17cc0*/  @P2 MUFU.LG2 R6, R14 ;  /* 0x0000000e00062308 */ /* 0x000e220000000c00 */
[----:B------:R-:W-:Y:S02]  /*17cd0*/  WARPGROUP.DEPBAR.LE gsb0, 0x0 ;  /* 0x00008000000079c5 */ /* 0x000fe40000010000 */
[----:B------:R-:W-:-:S06]  /*17ce0*/  WARPGROUP.ARRIVE ;  /* 0x00000000000079c5 */ /* 0x000fcc0000000000 */
[----:B------:R-:W-:Y:S01]  /*17cf0*/  QGMMA.64x64x32.F32.E4M3.E4M3 R24, R140, gdesc[UR4], R24, gsb0 ;  /* 0x00e000048c187df3 */ /* 0x000fe20008000818 */
[----:B------:R-:W-:Y:S01]  /*17d00*/  R2UR UR6, R4 ;  /* 0x00000000040672ca */ /* 0x000fe200000e0000 */
[----:B------:R-:W-:Y:S01]  /*17d10*/  @P2 FMUL.FTZ R4, R2, 0.69314718246459960938 ;  /* 0x3f31721802042820 */ /* 0x000fe20000410000 */
[----:B------:R-:W-:Y:S02]  /*17d20*/  R2UR UR7, R5 ;  /* 0x00000000050772ca */ /* 0x000fe400000e0000 */
[----:B------:R-:W1:Y:S02]  /*17d30*/  SHFL.BFLY PT, R5, R8, 0x1, 0x1f ;  /* 0x0c201f0008057f89 */ /* 0x000e6400000e0000 */
[----:B-1----:R-:W-:-:S01]  /*17d40*/  FADD.FTZ R12, R8, R5 ;  /* 0x00000005080c7221 */ /* 0x002fc20000010000 */
[----:B------:R-:W-:-:S03]  /*17d50*/  IMAD.MOV.U32 R5, RZ, RZ, RZ ;  /* 0x000000ffff057224 */ /* 0x000fc600078e00ff */
[----:B------:R-:W-:-:S03]  /*17d60*/  FMUL.FTZ R15, R12, 0.00390625 ;  /* 0x3b8000000c0f7820 */ /* 0x000fc60000410000 */
[----:B------:R0:W-:Y:S01]  /*17d70*/  @P1 MUFU.RCP R5, R7 ;  /* 0x0000000700051308 */ /* 0x0001e20000001000 */
[----:B------:R-:W-:Y:S02]  /*17d80*/  FSETP.NE.FTZ.AND P1, PT, R12, RZ, PT ;  /* 0x000000ff0c00720b */ /* 0x000fe40003f35000 */
[----:B------:R-:W-:Y:S01]  /*17d90*/  FSETP.NE.FTZ.AND P3, PT, R15, RZ, PT ;  /* 0x000000ff0f00720b */ /* 0x000fe20003f75000 */
[----:B0-----:R-:W-:-:S04]  /*17da0*/  @P2 FMUL.FTZ R7, R6, 0.69314718246459960938 ;  /* 0x3f31721806072820 */ /* 0x001fc80000410000 */
[----:B------:R-:W-:-:S06]  /*17db0*/  @P2 FFMA.FTZ R21, R4, R3, R7 ;  /* 0x0000000304152223 */ /* 0x000fcc0000010007 */
[----:B------:R-:W-:Y:S02]  /*17dc0*/  @P1 MUFU.RCP R9, R12 ;  /* 0x0000000c00091308 */ /* 0x000fe40000001000 */
[----:B------:R-:W-:-:S06]  /*17dd0*/  @P3 FMUL.FTZ R2, R2, 0.69314718246459960938 ;  /* 0x3f31721802023820 */ /* 0x000fcc0000410000 */
[----:B------:R-:W0:Y:S02]  /*17de0*/  @P3 MUFU.LG2 R8, R15 ;  /* 0x0000000f00083308 */ /* 0x000e240000000c00 */
[----:B0-----:R-:W-:Y:S01]  /*17df0*/  @P3 FMUL.FTZ R11, R8, 0.69314718246459960938 ;  /* 0x3f317218080b3820 */ /* 0x001fe20000410000 */
[----:B------:R-:W-:Y:S02]  /*17e00*/  WARPGROUP.DEPBAR.LE gsb0, 0x0 ;  /* 0x00008000000079c5 */ /* 0x000fe40000010000 */
[----:B------:R-:W-:Y:S01]  /*17e10*/  WARPGROUP.ARRIVE ;  /* 0x00000000000079c5 */ /* 0x000fe20000000000 */
[----:B------:R-:W-:-:S05]  /*17e20*/  @P3 FFMA.FTZ R20, R2, R0, R11 ;  /* 0x0000000002143223 */ /* 0x000fca000001000b */
[----:B------:R-:W-:Y:S01]  /*17e30*/  QGMMA.64x64x32.F32.E4M3.E4M3 R24, R136, gdesc[UR4], R24, gsb0 ;  /* 0x00e0000488187df3 */ /* 0x000fe20008000818 */
[-C--:B--2---:R-:W-:Y:S01]  /*17e40*/  FMUL.FTZ R5, R5, R10.reuse ;  /* 0x0000000a05057220 */ /* 0x084fe20000410000 */
[----:B------:R-:W-:Y:S01]  /*17e50*/  FMUL.FTZ R2, R9, R10 ;  /* 0x0000000a09027220 */ /* 0x000fe20000410000 */
[----:B------:R-:W-:Y:S02]  /*17e60*/  WARPGROUP.DEPBAR.LE gsb0, 0x0 ;  /* 0x00008000000079c5 */ /* 0x000fe40000010000 */
[----:B------:R-:W-:Y:S05]  /*17e70*/  @!P0 BRA `(.L_x_1230) ;  /* 0x0000000000048947 */ /* 0x000fea0003800000 */
[----:B------:R-:W-:Y:S01]  /*17e80*/  BPT.TRAP 0x1 ;  /* 0x000000040000795c */ /* 0x000fe20000300000 */
.L_x_1230:
[----:B------:R-:W2:Y:S01]  /*17e90*/  LDL.LU R3, [R1+0x40] ;  /* 0x0000400001037983 */ /* 0x000ea20000300800 */
[----:B------:R-:W-:Y:S02]  /*17ea0*/  VIADD R0, R13, 0x13260 ;  /* 0x000132600d007836 */ /* 0x000fe40000000000 */
[-C--:B------:R-:W-:Y:S01]  /*17eb0*/  FMUL.FTZ R58, R24, R5.reuse ;  /* 0x00000005183a7220 */ /* 0x080fe20000410000 */
[----:B------:R-:W-:Y:S01]  /*17ec0*/  FMUL.FTZ R56, R25, R5 ;  /* 0x0000000519387220 */ /* 0x000fe20000410000 */
[----:B------:R-:W3:Y:S01]  /*17ed0*/  LDL.LU R4, [R1+0x60] ;  /* 0x0000600001047983 */ /* 0x000ee20000300800 */
[----:B------:R-:W-:-:S05]  /*17ee0*/  VIADD R19, R19, 0x1 ;  /* 0x0000000113137836 */ /* 0x000fca0000000000 */
[----:B------:R-:W-:Y:S01]  /*17ef0*/  ISETP.NE.AND P1, PT, R19, 0x2, PT ;  /* 0x000000021300780c */ /* 0x000fe20003f25270 */
        /* <DEDUP_REMOVED lines=31> */
[----:B------:R-:W-:-:S02]  /*180f0*/  SEL R19, R19, RZ, P1 ;  /* 0x000000ff13137207 */ /* 0x000fc40000800000 */
[----:B--2---:R-:W-:Y:S01]  /*18100*/  PRMT R0, R3, 0x654, R0 ;  /* 0x0000065403007816 */ /* 0x004fe20000000000 */
[----:B---3--:R-:W-:-:S03]  /*18110*/  VIADD R4, R4, 0x1 ;  /* 0x0000000104047836 */ /* 0x008fc60000000000 */
[----:B------:R0:W-:Y:S02]  /*18120*/  SYNCS.ARRIVE.TRANS64.RED.A1T0 RZ, [R0+URZ], RZ ;  /* 0x000000ff00ff79a7 */ /* 0x0001e4000810043f */
[----:B------:R0:W-:Y:S01]  /*18130*/  STL [R1+0x60], R4 ;  /* 0x0000600401007387 */ /* 0x0001e20000100800 */
[----:B------:R-:W-:-:S04]  /*18140*/  SEL R3, RZ, 0x1, P1 ;  /* 0x00000001ff037807 */ /* 0x000fc80000800000 */
[----:B------:R-:W-:-:S07]  /*18150*/  LOP3.LUT R156, R156, R3, RZ, 0x3c, !PT ;  /* 0x000000039c9c7212 */ /* 0x000fce00078e3cff */
.L_x_1116:
[----:B------:R-:W0:Y:S08]  /*18160*/  S2UR UR4, SR_CgaCtaId ;  /* 0x00000000000479c3 */ /* 0x000e300000008800 */
[----:B------:R-:W-:Y:S01]  /*18170*/  BAR.SYNC.DEFER_BLOCKING 0x5, 0x200 ;  /* 0x0148000000007b1d */ /* 0x000fe20000010000 */
[----:B------:R-:W-:-:S05]  /*18180*/  MOV R18, 0x400 ;  /* 0x0000040000127802 */ /* 0x000fca0000000f00 */
[----:B------:R-:W-:Y:S01]  /*18190*/  BSSY B0, `(.L_x_1231) ;  /* 0x00001c9000007945 */ /* 0x000fe20003800000 */
[----:B------:R-:W1:Y:S01]  /*181a0*/  S2R R48, SR_TID.X ;  /* 0x0000000000307919 */ /* 0x000e620000002100 */
[----:B0-----:R-:W-:-:S05]  /*181b0*/  IMAD.U32 R0, RZ, RZ, UR4 ;  /* 0x00000004ff007e24 */ /* 0x001fca000f8e00ff */
[----:B------:R-:W-:Y:S01]  /*181c0*/  LEA R18, R0, R18, 0x18 ;  /* 0x0000001200127211 */ /* 0x000fe200078ec0ff */
[----:B------:R0:W-:Y:S04]  /*181d0*/  STL [R1+0x40], R0 ;  /* 0x0000400001007387 */ /* 0x0001e80000100800 */
[----:B------:R-:W2:Y:S01]  /*181e0*/  LDS.128 R60, [R18+0x132d0] ;  /* 0x0132d000123c7984 */ /* 0x000ea20000000c00 */
[----:B-1----:R-:W-:-:S05]  /*181f0*/  VIADD R3, R48, 0xffffff80 ;  /* 0xffffff8030037836 */ /* 0x002fca0000000000 */
[----:B------:R-:W-:-:S04]  /*18200*/  SHF.R.S32.HI R26, RZ, 0x1f, R3 ;  /* 0x0000001fff1a7819 */ /* 0x000fc80000011403 */
[----:B------:R-:W-:-:S04]  /*18210*/  LEA.HI R2, R26, R3, RZ, 0x3 ;  /* 0x000000031a027211 */ /* 0x000fc800078f18ff */
[----:B0-----:R-:W-:Y:S02]  /*18220*/  LOP3.LUT R0, R2, 0x1ffffff8, RZ, 0xc0, !PT ;  /* 0x1ffffff802007812 */ /* 0x001fe400078ec0ff */
[----:B------:R-:W-:-:S03]  /*18230*/  SHF.R.S32.HI R2, RZ, 0x3, R2 ;  /* 0x00000003ff027819 */ /* 0x000fc60000011402 */
[----:B------:R-:W-:-:S04]  /*18240*/  IMAD.IADD R0, R3, 0x1, -R0 ;  /* 0x0000000103007824 */ /* 0x000fc800078e0a00 */
[----:B------:R-:W-:Y:S01]  /*18250*/  IMAD.SHL.U32 R0, R0, 0x8, RZ ;  /* 0x0000000800007824 */ /* 0x000fe200078e00ff */
[----:B--2---:R0:W-:Y:S04]  /*18260*/  STL.64 [R1+0x30], R60 ;  /* 0x0000303c01007387 */ /* 0x0041e80000100a00 */
[----:B------:R0:W-:Y:S01]  /*18270*/  STL.64 [R1+0x38], R62 ;  /* 0x0000383e01007387 */ /* 0x0001e20000100a00 */
[----:B------:R-:W-:Y:S06]  /*18280*/  BAR.ARV 0x4, 0x200 ;  /* 0x0108000000007b1d */ /* 0x000fec0000002000 */
[----:B------:R-:W-:Y:S05]  /*18290*/  @P0 BRA `(.L_x_1232) ;  /* 0x0000001000a40947 */ /* 0x000fea0003800000 */
[----:B------:R-:W-:Y:S01]  /*182a0*/  IMAD.SHL.U32 R4, R48, 0x4, RZ ;  /* 0x0000000430047824 */ /* 0x000fe200078e00ff */
[----:B------:R-:W-:Y:S01]  /*182b0*/  ULDC.64 UR4, c[0x4][0x38] ;  /* 0x01000e0000047ab9 */ /* 0x000fe20000000a00 */
[----:B------:R-:W2:Y:S03]  /*182c0*/  LDL R50, [R1+0x5c] ;  /* 0x00005c0001327983 */ /* 0x000ea60000100800 */
[----:B------:R-:W-:Y:S01]  /*182d0*/  LOP3.LUT R4, R4, 0xc, RZ, 0xc0, !PT ;  /* 0x0000000c04047812 */ /* 0x000fe200078ec0ff */
[----:B------:R-:W3:Y:S03]  /*182e0*/  LDL R49, [R1+0x58] ;  /* 0x0000580001317983 */ /* 0x000ee60000100800 */
[----:B------:R-:W-:-:S05]  /*182f0*/  IADD3 R4, P0, R4, UR4, RZ ;  /* 0x0000000404047c10 */ /* 0x000fca000ff1e0ff */
[----:B------:R-:W-:Y:S01]  /*18300*/  IMAD.X R5, RZ, RZ, UR5, P0 ;  /* 0x00000005ff057e24 */ /* 0x000fe200080e06ff */
[----:B------:R-:W-:Y:S01]  /*18310*/  F2FP.BF16.F32.PACK_AB R30, R30, R33 ;  /* 0x000000211e1e723e */ /* 0x000fe200000010ff */
[----:B------:R-:W-:-:S03]  /*18320*/  ULDC.64 UR4, c[0x0][0xbd8] ;  /* 0x0002f60000047ab9 */ /* 0x000fc60000000a00 */
[----:B------:R1:W4:Y:S01]  /*18330*/  LDG.E.CONSTANT R27, desc[UR40][R4.64] ;  /* 0x00000028041b7981 */ /* 0x000322000c1e9900 */
[----:B------:R-:W-:Y:S02]  /*18340*/  F2FP.BF16.F32.PACK_AB R31, R31, R28 ;  /* 0x0000001c1f1f723e */ /* 0x000fe400000010ff */
[----:B------:R-:W-:Y:S01]  /*18350*/  LEA.HI R28, R26, R3, RZ, 0x5 ;  /* 0x000000031a1c7211 */ /* 0x000fe200078f28ff */
[----:B------:R-:W0:Y:S01]  /*18360*/  S2R R33, SR_SWINHI ;  /* 0x0000000000217919 */ /* 0x000e220000002f00 */
[----:B------:R-:W-:Y:S02]  /*18370*/  F2FP.BF16.F32.PACK_AB R56, R29, R56 ;  /* 0x000000381d38723e */ /* 0x000fe400000010ff */
[----:B------:R-:W-:Y:S01]  /*18380*/  LOP3.LUT P0, R34, R48, 0x3, RZ, 0xc0, !PT ;  /* 0x0000000330227812 */ /* 0x000fe2000780c0ff */
[----:B------:R-:W-:Y:S01]  /*18390*/  IMAD.SHL.U32 R32, R28, 0x20, RZ ;  /* 0x000000201c207824 */ /* 0x000fe200078e00ff */
[----:B------:R-:W-:Y:S02]  /*183a0*/  F2FP.BF16.F32.PACK_AB R25, R36, R25 ;  /* 0x000000192419723e */ /* 0x000fe400000010ff */
[----:B-1----:R-:W-:-:S02]  /*183b0*/  LEA.HI R4, R26, R3, RZ, 0x4 ;  /* 0x000000031a047211 */ /* 0x002fc400078f20ff */
[----:B------:R-:W-:Y:S02]  /*183c0*/  LOP3.LUT R35, R32, 0xfffffc00, RZ, 0xc0, !PT ;  /* 0xfffffc0020237812 */ /* 0x000fe400078ec0ff */
[----:B------:R-:W-:Y:S02]  /*183d0*/  SHF.R.S32.HI R5, RZ, 0x4, R4 ;  /* 0x00000004ff057819 */ /* 0x000fe40000011404 */
[C---:B------:R-:W-:Y:S02]  /*183e0*/  LOP3.LUT R28, R4.reuse, 0x3fffff0, RZ, 0xc0, !PT ;  /* 0x03fffff0041c7812 */ /* 0x040fe400078ec0ff */
[----:B------:R-:W-:Y:S02]  /*183f0*/  LEA.HI R29, R4, R5, RZ, 0x1 ;  /* 0x00000005041d7211 */ /* 0x000fe400078f08ff */
[----:B------:R-:W-:Y:S01]  /*18400*/  F2FP.BF16.F32.PACK_AB R24, R37, R24 ;  /* 0x000000182518723e */ /* 0x000fe200000010ff */
[----:B------:R-:W-:Y:S01]  /*18410*/  IMAD.IADD R4, R3, 0x1, -R28 ;  /* 0x0000000103047824 */ /* 0x000fe200078e0a1c */
[----:B------:R-:W-:-:S02]  /*18420*/  LOP3.LUT R32, R29, 0x1ffffffe, RZ, 0xc0, !PT ;  /* 0x1ffffffe1d207812 */ /* 0x000fc400078ec0ff */
[----:B------:R-:W-:Y:S01]  /*18430*/  ISETP.EQ.OR P0, PT, R34, 0x3, !P0 ;  /* 0x000000032200780c */ /* 0x000fe20004702670 */
[----:B------:R-:W-:Y:S01]  /*18440*/  IMAD R4, R4, 0x40, R35 ;  /* 0x0000004004047824 */ /* 0x000fe200078e0223 */
[----:B------:R-:W-:Y:S01]  /*18450*/  F2FP.BF16.F32.PACK_AB R9, R52, R9 ;  /* 0x000000093409723e */ /* 0x000fe200000010ff */
[----:B------:R-:W-:Y:S01]  /*18460*/  IMAD.IADD R5, R5, 0x1, -R32 ;  /* 0x0000000105057824 */ /* 0x000fe200078e0a20 */
[----:B------:R-:W-:Y:S02]  /*18470*/  SEL R32, R25, R24, P0 ;  /* 0x0000001819207207 */ /* 0x000fe40000000000 */
[----:B------:R-:W-:Y:S01]  /*18480*/  SEL R29, R24, R25, P0 ;  /* 0x00000019181d7207 */ /* 0x000fe20000000000 */
[----:B------:R-:W-:Y:S01]  /*18490*/  IMAD R5, R5, 0x8, R4 ;  /* 0x0000000805057824 */ /* 0x000fe200078e0204 */
[----:B------:R-:W-:Y:S02]  /*184a0*/  F2FP.BF16.F32.PACK_AB R8, R53, R8 ;  /* 0x000000083508723e */ /* 0x000fe400000010ff */
[----:B------:R-:W-:-:S02]  /*184b0*/  F2FP.BF16.F32.PACK_AB R13, R44, R13 ;  /* 0x0000000d2c0d723e */ /* 0x000fc400000010ff */
[----:B------:R-:W-:Y:S02]  /*184c0*/  MOV R24, R18 ;  /* 0x0000001200187202 */ /* 0x000fe40000000f00 */
[----:B0-----:R-:W-:Y:S02]  /*184d0*/  MOV R25, R33 ;  /* 0x0000002100197202 */ /* 0x001fe40000000f00 */
[----:B------:R-:W-:Y:S02]  /*184e0*/  SEL R36, R9, R8, P0 ;  /* 0x0000000809247207 */ /* 0x000fe40000000000 */
[----:B------:R-:W-:Y:S01]  /*184f0*/  SEL R37, R8, R9, P0 ;  /* 0x0000000908257207 */ /* 0x000fe20000000000 */
[----:B------:R-:W-:Y:S01]  /*18500*/  IMAD.WIDE R8, R5, 0x2, R24 ;  /* 0x0000000205087825 */ /* 0x000fe200078e0218 */
[----:B------:R-:W-:Y:S02]  /*18510*/  F2FP.BF16.F32.PACK_AB R12, R45, R12 ;  /* 0x0000000c2d0c723e */ /* 0x000fe400000010ff */
[----:B------:R-:W-:-:S02]  /*18520*/  F2FP.BF16.F32.PACK_AB R15, R38, R15 ;  /* 0x0000000f260f723e */ /* 0x000fc400000010ff */
[----:B------:R-:W-:Y:S02]  /*18530*/  SEL R34, R13, R12, P0 ;  /* 0x0000000c0d227207 */ /* 0x000fe40000000000 */
[----:B------:R-:W-:Y:S02]  /*18540*/  SEL R35, R12, R13, P0 ;  /* 0x0000000d0c237207 */ /* 0x000fe40000000000 */
[----:B------:R-:W-:Y:S02]  /*18550*/  IADD3 R13, P3, R8, 0x20, RZ ;  /* 0x00000020080d7810 */ /* 0x000fe40007f7e0ff */
[----:B------:R-:W-:Y:S02]  /*18560*/  F2FP.BF16.F32.PACK_AB R14, R39, R14 ;  /* 0x0000000e270e723e */ /* 0x000fe400000010ff */
[----:B------:R-:W-:Y:S02]  /*18570*/  LOP3.LUT R4, R13, 0x380, RZ, 0xc0, !PT ;  /* 0x000003800d047812 */ /* 0x000fe400078ec0ff */
[----:B------:R-:W-:-:S02]  /*18580*/  SEL R38, R30, R31, P0 ;  /* 0x0000001f1e267207 */ /* 0x000fc40000000000 */
[----:B------:R-:W-:Y:S02]  /*18590*/  SEL R31, R31, R30, P0 ;  /* 0x0000001e1f1f7207 */ /* 0x000fe40000000000 */
[----:B------:R-:W-:Y:S02]  /*185a0*/  F2FP.BF16.F32.PACK_AB R11, R46, R11 ;  /* 0x0000000b2e0b723e */ /* 0x000fe400000010ff */
[----:B------:R-:W-:Y:S02]  /*185b0*/  F2FP.BF16.F32.PACK_AB R10, R10, R43 ;  /* 0x0000002b0a0a723e */ /* 0x000fe400000010ff */
[----:B------:R-:W-:Y:S02]  /*185c0*/  SEL R30, R15, R14, P0 ;  /* 0x0000000e0f1e7207 */ /* 0x000fe40000000000 */
[----:B------:R-:W-:Y:S02]  /*185d0*/  SEL R15, R14, R15, P0 ;  /* 0x0000000f0e0f7207 */ /* 0x000fe40000000000 */
[----:B------:R-:W-:-:S02]  /*185e0*/  SHF.R.U64 R4, R4, 0x3, RZ ;  /* 0x0000000304047819 */ /* 0x000fc400000012ff */
[C---:B------:R-:W-:Y:S02]  /*185f0*/  IADD3 R14, P1, R8.reuse, 0x60, RZ ;  /* 0x00000060080e7810 */ /* 0x040fe40007f3e0ff */
[----:B------:R-:W-:Y:S02]  /*18600*/  IADD3 R33, P2, R8, 0x40, RZ ;  /* 0x0000004008217810 */ /* 0x000fe40007f5e0ff */
[----:B------:R-:W-:Y:S02]  /*18610*/  SEL R42, R11, R10, P0 ;  /* 0x0000000a0b2a7207 */ /* 0x000fe40000000000 */
[----:B------:R-:W-:Y:S01]  /*18620*/  SEL R41, R10, R11, P0 ;  /* 0x0000000b0a297207 */ /* 0x000fe20000000000 */
[----:B------:R-:W-:Y:S01]  /*18630*/  IMAD.X R11, RZ, RZ, R9, P3 ;  /* 0x000000ffff0b7224 */ /* 0x000fe200018e0609 */
[----:B------:R-:W-:Y:S02]  /*18640*/  F2FP.BF16.F32.PACK_AB R57, R57, R58 ;  /* 0x0000003a3939723e */ /* 0x000fe400000010ff */
[----:B------:R-:W-:-:S02]  /*18650*/  LOP3.LUT R10, R4, R13, RZ, 0x3c, !PT ;  /* 0x0000000d040a7212 */ /* 0x000fc400078e3cff */
[----:B------:R-:W-:Y:S02]  /*18660*/  LOP3.LUT R4, R33, 0x380, RZ, 0xc0, !PT ;  /* 0x0000038021047812 */ /* 0x000fe400078ec0ff */
[----:B------:R-:W-:Y:S02]  /*18670*/  LOP3.LUT R13, R14, 0x380, RZ, 0xc0, !PT ;  /* 0x000003800e0d7812 */ /* 0x000fe400078ec0ff */
[----:B------:R-:W-:Y:S02]  /*18680*/  F2FP.BF16.F32.PACK_AB R7, R54, R7 ;  /* 0x000000073607723e */ /* 0x000fe400000010ff */
[----:B------:R-:W-:Y:S02]  /*18690*/  F2FP.BF16.F32.PACK_AB R6, R55, R6 ;  /* 0x000000063706723e */ /* 0x000fe400000010ff */
[----:B------:R-:W-:Y:S02]  /*186a0*/  SEL R28, R57, R56, P0 ;  /* 0x00000038391c7207 */ /* 0x000fe40000000000 */
[----:B------:R-:W-:-:S02]  /*186b0*/  SEL R57, R56, R57, P0 ;  /* 0x0000003938397207 */ /* 0x000fc40000000000 */
[----:B------:R-:W-:Y:S02]  /*186c0*/  SHF.R.U64 R4, R4, 0x3, RZ ;  /* 0x0000000304047819 */ /* 0x000fe400000012ff */
[----:B------:R-:W-:Y:S02]  /*186d0*/  SHF.R.U64 R13, R13, 0x3, RZ ;  /* 0x000000030d0d7819 */ /* 0x000fe400000012ff */
[----:B------:R-:W-:Y:S02]  /*186e0*/  SEL R44, R7, R6, P0 ;  /* 0x00000006072c7207 */ /* 0x000fe40000000000 */
[----:B------:R-:W-:Y:S01]  /*186f0*/  SEL R43, R6, R7, P0 ;  /* 0x00000007062b7207 */ /* 0x000fe20000000000 */
[----:B------:R-:W-:Y:S01]  /*18700*/  IMAD.X R7, RZ, RZ, R9, P2 ;  /* 0x000000ffff077224 */ /* 0x000fe200010e0609 */
[----:B------:R-:W-:Y:S02]  /*18710*/  LOP3.LUT R6, R4, R33, RZ, 0x3c, !PT ;  /* 0x0000002104067212 */ /* 0x000fe400078e3cff */
[----:B------:R-:W-:-:S02]  /*18720*/  LOP3.LUT R4, R13, R14, RZ, 0x3c, !PT ;  /* 0x0000000e0d047212 */ /* 0x000fc400078e3cff */
[----:B------:R-:W-:Y:S02]  /*18730*/  LOP3.LUT R5, R8, 0x380, RZ, 0xc0, !PT ;  /* 0x0000038008057812 */ /* 0x000fe400078ec0ff */
[----:B------:R-:W-:Y:S02]  /*18740*/  MOV R46, R10 ;  /* 0x0000000a002e7202 */ /* 0x000fe40000000f00 */
[----:B------:R-:W-:Y:S02]  /*18750*/  SHF.R.U64 R5, R5, 0x3, RZ ;  /* 0x0000000305057819 */ /* 0x000fe400000012ff */
[----:B------:R-:W-:Y:S02]  /*18760*/  MOV R45, R6 ;  /* 0x00000006002d7202 */ /* 0x000fe40000000f00 */
[----:B------:R-:W-:Y:S01]  /*18770*/  LOP3.LUT R8, R5, R8, RZ, 0x3c, !PT ;  /* 0x0000000805087212 */ /* 0x000fe200078e3cff */
[----:B------:R-:W-:Y:S01]  /*18780*/  IMAD.X R5, RZ, RZ, R9, P1 ;  /* 0x000000ffff057224 */ /* 0x000fe200008e0609 */
[----:B------:R-:W-:-:S02]  /*18790*/  ISETP.NE.U32.AND P1, PT, RZ, UR4, PT ;  /* 0x00000004ff007c0c */ /* 0x000fc4000bf25070 */
[----:B-----5:R-:W-:Y:S02]  /*187a0*/  MOV R47, R8 ;  /* 0x00000008002f7202 */ /* 0x020fe40000000f00 */
[----:B------:R-:W-:Y:S01]  /*187b0*/  ISETP.NE.AND.EX P1, PT, RZ, UR5, PT, P1 ;  /* 0x00000005ff007c0c */ /* 0x000fe2000bf25310 */
[----:B------:R-:W-:Y:S01]  /*187c0*/  ULDC.64 UR4, c[0x0][0xbe0] ;  /* 0x0002f80000047ab9 */ /* 0x000fe20000000a00 */
[----:B----4-:R-:W-:Y:S01]  /*187d0*/  LOP3.LUT R12, R27, 0x2, RZ, 0x3c, !PT ;  /* 0x000000021b0c7812 */ /* 0x010fe200078e3cff */
[----:B------:R-:W-:Y:S04]  /*187e0*/  SHFL.IDX PT, R28, R28, R27, 0x1c1f ;  /* 0x001c1f1b1c1c7589 */ /* 0x000fe800000e0000 */
[----:B------:R-:W0:Y:S04]  /*187f0*/  SHFL.IDX PT, R57, R57, R12, 0x1c1f ;  /* 0x001c1f0c39397589 */ /* 0x000e2800000e0000 */
[----:B------:R-:W-:Y:S04]  /*18800*/  SHFL.IDX PT, R38, R38, R27, 0x1c1f ;  /* 0x001c1f1b26267589 */ /* 0x000fe800000e0000 */
[----:B------:R-:W1:Y:S04]  /*18810*/  SHFL.IDX PT, R31, R31, R12, 0x1c1f ;  /* 0x001c1f0c1f1f7589 */ /* 0x000e6800000e0000 */
[----:B------:R4:W-:Y:S04]  /*18820*/  SHFL.IDX PT, R13, R32, R27, 0x1c1f ;  /* 0x001c1f1b200d7589 */ /* 0x0009e800000e0000 */
[----:B------:R-:W2:Y:S04]  /*18830*/  SHFL.IDX PT, R14, R29, R12, 0x1c1f ;  /* 0x001c1f0c1d0e7589 */ /* 0x000ea800000e0000 */
[----:B------:R-:W-:Y:S01]  /*18840*/  SHFL.IDX PT, R34, R34, R27, 0x1c1f ;  /* 0x001c1f1b22227589 */ /* 0x000fe200000e0000 */
[----:B----4-:R-:W4:Y:S03]  /*18850*/  LDC.64 R32, c[0x0][0xbd8] ;  /* 0x0002f600ff207b82 */ /* 0x010f260000000a00 */
[----:B------:R-:W-:Y:S01]  /*18860*/  SHFL.IDX PT, R36, R36, R27, 0x1c1f ;  /* 0x001c1f1b24247589 */ /* 0x000fe200000e0000 */
[----:B0-----:R-:W-:-:S02]  /*18870*/  SEL R8, R28, R57, P0 ;  /* 0x000000391c087207 */ /* 0x001fc40000000000 */
[----:B------:R-:W-:Y:S01]  /*18880*/  SEL R10, R57, R28, P0 ;  /* 0x0000001c390a7207 */ /* 0x000fe20000000000 */
[----:B------:R-:W0:Y:S04]  /*18890*/  SHFL.IDX PT, R35, R35, R12, 0x1c1f ;  /* 0x001c1f0c23237589 */ /* 0x000e2800000e0000 */
[----:B------:R-:W-:Y:S01]  /*188a0*/  SHFL.IDX PT, R39, R30, R27, 0x1c1f ;  /* 0x001c1f1b1e277589 */ /* 0x000fe200000e0000 */
[----:B-1----:R-:W-:Y:S02]  /*188b0*/  SEL R9, R38, R31, P0 ;  /* 0x0000001f26097207 */ /* 0x002fe40000000000 */
[----:B------:R-:W-:Y:S01]  /*188c0*/  SEL R11, R31, R38, P0 ;  /* 0x000000261f0b7207 */ /* 0x000fe20000000000 */
[----:B------:R-:W1:Y:S04]  /*188d0*/  SHFL.IDX PT, R37, R37, R12, 0x1c1f ;  /* 0x001c1f0c25257589 */ /* 0x000e6800000e0000 */
[----:B------:R-:W-:Y:S01]  /*188e0*/  SHFL.IDX PT, R42, R42, R27, 0x1c1f ;  /* 0x001c1f1b2a2a7589 */ /* 0x000fe200000e0000 */
[----:B--2---:R-:W-:-:S03]  /*188f0*/  SEL R6, R14, R13, P0 ;  /* 0x0000000d0e067207 */ /* 0x004fc60000000000 */
[----:B------:R-:W2:Y:S01]  /*18900*/  SHFL.IDX PT, R40, R15, R12, 0x1c1f ;  /* 0x001c1f0c0f287589 */ /* 0x000ea200000e0000 */
[----:B----4-:R-:W-:-:S03]  /*18910*/  IMAD.WIDE R32, R50, 0x4, R32 ;  /* 0x0000000432207825 */ /* 0x010fc600078e0220 */
[----:B------:R4:W-:Y:S04]  /*18920*/  SHFL.IDX PT, R44, R44, R27, 0x1c1f ;  /* 0x001c1f1b2c2c7589 */ /* 0x0009e800000e0000 */
[----:B------:R-:W3:Y:S04]  /*18930*/  SHFL.IDX PT, R41, R41, R12, 0x1c1f ;  /* 0x001c1f0c29297589 */ /* 0x000ee800000e0000 */
[----:B------:R2:W3:Y:S01]  /*18940*/  SHFL.IDX PT, R43, R43, R12, 0x1c1f ;  /* 0x001c1f0c2b2b7589 */ /* 0x0004e200000e0000 */
[----:B----4-:R-:W-:Y:S01]  /*18950*/  MOV R27, R4 ;  /* 0x00000004001b7202 */ /* 0x010fe20000000f00 */
[----:B------:R-:W-:Y:S01]  /*18960*/  BAR.SYNC.DEFER_BLOCKING 0x1, 0x180 ;  /* 0x0046000000007b1d */ /* 0x000fe20000010000 */
[----:B------:R-:W-:-:S02]  /*18970*/  SEL R4, R13, R14, P0 ;  /* 0x0000000e0d047207 */ /* 0x000fc40000000000 */
[----:B0-----:R-:W-:Y:S02]  /*18980*/  SEL R14, R35, R34, P0 ;  /* 0x00000022230e7207 */ /* 0x001fe40000000000 */
[----:B-1----:R-:W-:Y:S02]  /*18990*/  SEL R28, R36, R37, P0 ;  /* 0x00000025241c7207 */ /* 0x002fe40000000000 */
[----:B--2---:R-:W-:Y:S01]  /*189a0*/  SEL R12, R34, R35, P0 ;  /* 0x00000023220c7207 */ /* 0x004fe20000000000 */
[----:B------:R-:W-:Y:S01]  /*189b0*/  IMAD.MOV.U32 R35, RZ, RZ, RZ ;  /* 0x000000ffff237224 */ /* 0x000fe200078e00ff */
[----:B------:R-:W-:Y:S02]  /*189c0*/  SEL R30, R37, R36, P0 ;  /* 0x00000024251e7207 */ /* 0x000fe40000000000 */
[----:B------:R-:W-:Y:S02]  /*189d0*/  SEL R5, R39, R40, P0 ;  /* 0x0000002827057207 */ /* 0x000fe40000000000 */
[----:B------:R-:W-:-:S02]  /*189e0*/  SEL R7, R40, R39, P0 ;  /* 0x0000002728077207 */ /* 0x000fc40000000000 */
[----:B---3--:R-:W-:Y:S02]  /*189f0*/  SEL R13, R42, R41, P0 ;  /* 0x000000292a0d7207 */ /* 0x008fe40000000000 */
[----:B------:R-:W-:Y:S02]  /*18a00*/  SEL R15, R41, R42, P0 ;  /* 0x0000002a290f7207 */ /* 0x000fe40000000000 */
[----:B------:R-:W-:Y:S02]  /*18a10*/  SEL R29, R44, R43, P0 ;  /* 0x0000002b2c1d7207 */ /* 0x000fe40000000000 */
[----:B------:R-:W-:Y:S02]  /*18a20*/  SEL R31, R43, R44, P0 ;  /* 0x0000002c2b1f7207 */ /* 0x000fe40000000000 */
[----:B------:R-:W-:Y:S01]  /*18a30*/  ISETP.NE.U32.AND P0, PT, RZ, UR4, PT ;  /* 0x00000004ff007c0c */ /* 0x000fe2000bf05070 */
[----:B------:R0:W-:Y:S03]  /*18a40*/  STSM.16.M88.4 [R47], R8 ;  /* 0x000000082f007844 */ /* 0x0001e60000000200 */
[----:B------:R-:W-:Y:S01]  /*18a50*/  ISETP.NE.AND.EX P0, PT, RZ, UR5, PT, P0 ;  /* 0x00000005ff007c0c */ /* 0x000fe2000bf05300 */
[----:B------:R1:W-:Y:S04]  /*18a60*/  STSM.16.M88.4 [R46], R4 ;  /* 0x000000042e007844 */ /* 0x0003e80000000200 */
[----:B------:R-:W-:Y:S04]  /*18a70*/  STSM.16.M88.4 [R45], R12 ;  /* 0x0000000c2d007844 */ /* 0x000fe80000000200 */
[----:B------:R2:W-:Y:S04]  /*18a80*/  STSM.16.M88.4 [R27], R28 ;  /* 0x0000001c1b007844 */ /* 0x0005e80000000200 */
[----:B0-----:R-:W1:Y:S08]  /*18a90*/  @P0 LDC.64 R8, c[0x0][0xbe0] ;  /* 0x0002f800ff080b82 */ /* 0x001e700000000a00 */
[----:B------:R-:W-:Y:S06]  /*18aa0*/  BAR.SYNC.DEFER_BLOCKING 0x1, 0x180 ;  /* 0x0046000000007b1d */ /* 0x000fec0000010000 */
[----:B------:R-:W-:-:S02]  /*18ab0*/  ULDC UR4, c[0x0][0xa88] ;  /* 0x0002a20000047ab9 */ /* 0x000fc40000000800 */
[----:B------:R-:W-:Y:S02]  /*18ac0*/  IMAD.U32 R34, RZ, RZ, UR4 ;  /* 0x00000004ff227e24 */ /* 0x000fe4000f8e00ff */
[----:B-1----:R-:W-:Y:S01]  /*18ad0*/  @P0 IMAD.WIDE R4, R50, 0x4, R8 ;  /* 0x0000000432040825 */ /* 0x002fe200078e0208 */
[----:B------:R-:W2:Y:S01]  /*18ae0*/  @P1 LDG.E R35, desc[UR40][R32.64] ;  /* 0x0000002820231981 */ /* 0x000ea2000c1e1900 */
[----:B------:R-:W-:-:S03]  /*18af0*/  SHF.R.S32.HI R36, RZ, 0x1f, R49 ;  /* 0x0000001fff247819 */ /* 0x000fc60000011431 */
[----:B------:R0:W5:Y:S01]  /*18b00*/  @P0 LDG.E R34, desc[UR40][R4.64] ;  /* 0x0000002804220981 */ /* 0x000162000c1e1900 */
[----:B--2---:R-:W-:Y:S01]  /*18b10*/  SHF.R.S32.HI R28, RZ, 0x1f, R35 ;  /* 0x0000001fff1c7819 */ /* 0x004fe20000011423 */
[----:B0-----:R-:W-:Y:S06]  /*18b20*/  @P0 BRA `(.L_x_1233) ;  /* 0x0000000000100947 */ /* 0x001fec0003800000 */
[----:B------:R-:W-:Y:S05]  /*18b30*/  @!P1 BRA `(.L_x_1233) ;  /* 0x00000000000c9947 */ /* 0x000fea0003800000 */
[----:B------:R-:W2:Y:S04]  /*18b40*/  LDG.E R5, desc[UR40][R32.64] ;  /* 0x0000002820057981 */ /* 0x000ea8000c1e1900 */
[----:B-----5:R-:W2:Y:S02]  /*18b50*/  LDG.E R34, desc[UR40][R32.64+0x4] ;  /* 0x0000042820227981 */ /* 0x020ea4000c1e1900 */
[----:B--2---:R-:W-:-:S07]  /*18b60*/  IMAD.IADD R34, R34, 0x1, -R5 ;  /* 0x0000000122227824 */ /* 0x004fce00078e0a05 */
.L_x_1233:
[----:B------:R-:W2:Y:S01]  /*18b70*/  LDL R8, [R1+0x70] ;  /* 0x0000700001087983 */ /* 0x000ea20000100800 */
[----:B------:R-:W-:-:S03]  /*18b80*/  ULDC.64 UR4, c[0x0][0xb70] ;  /* 0x0002dc0000047ab9 */ /* 0x000fc60000000a00 */
[----:B------:R-:W2:Y:S01]  /*18b90*/  LDL.LU R38, [R1+0x64] ;  /* 0x0000640001267983 */ /* 0x000ea20000300800 */
[----:B------:R-:W-:Y:S01]  /*18ba0*/  IMAD R6, R36, UR4, RZ ;  /* 0x0000000424067c24 */ /* 0x000fe2000f8e02ff */
[----:B------:R-:W-:Y:S01]  /*18bb0*/  SHF.R.S32.HI R33, RZ, 0x1f, R50 ;  /* 0x0000001fff217819 */ /* 0x000fe20000011432 */
[----:B------:R-:W-:Y:S01]  /*18bc0*/  IMAD.MOV.U32 R4, RZ, RZ, R35 ;  /* 0x000000ffff047224 */ /* 0x000fe200078e0023 */
[----:B------:R-:W-:Y:S01]  /*18bd0*/  LEA.HI R26, R26, R3, RZ, 0x7 ;  /* 0x000000031a1a7211 */ /* 0x000fe200078f38ff */
[----:B------:R-:W-:Y:S01]  /*18be0*/  IMAD.MOV.U32 R5, RZ, RZ, R28 ;  /* 0x000000ffff057224 */ /* 0x000fe200078e001c */
[----:B------:R-:W-:Y:S01]  /*18bf0*/  SEL R33, R33, RZ, !P1 ;  /* 0x000000ff21217207 */ /* 0x000fe20004800000 */
[C---:B------:R-:W-:Y:S01]  /*18c00*/  IMAD R7, R49.reuse, UR5, R6 ;  /* 0x0000000531077c24 */ /* 0x040fe2000f8e0206 */
[----:B------:R-:W-:Y:S01]  /*18c10*/  SEL R37, R50, RZ, !P1 ;  /* 0x000000ff32257207 */ /* 0x000fe20004800000 */
[----:B------:R-:W-:Y:S01]  /*18c20*/  IMAD.WIDE.U32 R4, R49, UR4, R4 ;  /* 0x0000000431047c25 */ /* 0x000fe2000f8e0004 */
[----:B------:R-:W-:Y:S01]  /*18c30*/  ULDC.64 UR4, c[0x0][0xb78] ;  /* 0x0002de0000047ab9 */ /* 0x000fe20000000a00 */
[----:B------:R-:W-:-:S02]  /*18c40*/  LOP3.LUT R26, R26, 0xffffff80, RZ, 0xc0, !PT ;  /* 0xffffff801a1a7812 */ /* 0x000fc400078ec0ff */
[----:B------:R-:W-:Y:S02]  /*18c50*/  IMAD.IADD R5, R5, 0x1, R7 ;  /* 0x0000000105057824 */ /* 0x000fe400078e0207 */
[----:B------:R-:W-:Y:S02]  /*18c60*/  IMAD R6, R33, UR4, RZ ;  /* 0x0000000421067c24 */ /* 0x000fe4000f8e02ff */
[----:B------:R-:W-:-:S04]  /*18c70*/  IMAD.WIDE.U32 R4, R37, UR4, R4 ;  /* 0x0000000425047c25 */ /* 0x000fc8000f8e0004 */
[----:B------:R-:W-:Y:S02]  /*18c80*/  IMAD.IADD R26, R3, 0x1, -R26 ;  /* 0x00000001031a7824 */ /* 0x000fe400078e0a1a */
[----:B------:R-:W-:Y:S01]  /*18c90*/  IMAD R6, R37, UR5, R6 ;  /* 0x0000000525067c24 */ /* 0x000fe2000f8e0206 */
[----:B------:R-:W-:Y:S01]  /*18ca0*/  ULDC.64 UR4, c[0x0][0xb40] ;  /* 0x0002d00000047ab9 */ /* 0x000fe20000000a00 */
[----:B------:R-:W-:Y:S01]  /*18cb0*/  IMAD R3, R2, 0x40, R0 ;  /* 0x0000004002037824 */ /* 0x000fe200078e0200 */
[----:B------:R-:W-:-:S03]  /*18cc0*/  LOP3.LUT P0, RZ, R26, 0x3, RZ, 0xc0, !PT ;  /* 0x000000031aff7812 */ /* 0x000fc6000780c0ff */
[----:B------:R-:W-:-:S03]  /*18cd0*/  IMAD.WIDE R24, R3, 0x2, R24 ;  /* 0x0000000203187825 */ /* 0x000fc600078e0218 */
[----:B------:R-:W-:Y:S02]  /*18ce0*/  IADD3 R10, P3, R24, 0x3000, RZ ;  /* 0x00003000180a7810 */ /* 0x000fe40007f7e0ff */
[----:B------:R-:W-:-:S03]  /*18cf0*/  SHF.R.S32.HI R29, RZ, 0x1f, R0 ;  /* 0x0000001fff1d7819 */ /* 0x000fc60000011400 */
[----:B------:R-:W-:Y:S01]  /*18d00*/  IMAD.X R13, RZ, RZ, R25, P3 ;  /* 0x000000ffff0d7224 */ /* 0x000fe200018e0619 */
[----:B------:R-:W-:Y:S01]  /*18d10*/  BSSY B1, `(.L_x_1234) ;  /* 0x0000052000017945 */ /* 0x000fe20003800000 */
[----:B--2---:R-:W-:-:S04]  /*18d20*/  IMAD R9, R38, 0xc0, R8 ;  /* 0x000000c026097824 */ /* 0x004fc800078e0208 */
[C---:B------:R-:W-:Y:S01]  /*18d30*/  VIADD R3, R9.reuse, 0x8 ;  /* 0x0000000809037836 */ /* 0x040fe20000000000 */
[----:B------:R-:W-:Y:S02]  /*18d40*/  SHF.R.S32.HI R7, RZ, 0x1f, R9 ;  /* 0x0000001fff077819 */ /* 0x000fe40000011409 */
[----:B------:R-:W-:-:S04]  /*18d50*/  IADD3 R4, P1, R9, R4, RZ ;  /* 0x0000000409047210 */ /* 0x000fc80007f3e0ff */
[----:B------:R-:W-:Y:S02]  /*18d60*/  IADD3.X R7, R7, R5, R6, P1, !PT ;  /* 0x0000000507077210 */ /* 0x000fe40000ffe406 */
[----:B------:R-:W-:Y:S02]  /*18d70*/  LEA R30, P2, R4, UR4, 0x2 ;  /* 0x00000004041e7c11 */ /* 0x000fe4000f8410ff */
[----:B------:R-:W-:Y:S02]  /*18d80*/  IADD3 R6, P4, R24, 0x4800, RZ ;  /* 0x0000480018067810 */ /* 0x000fe40007f9e0ff */
[----:B------:R-:W-:Y:S01]  /*18d90*/  LEA.HI.X R31, R4, UR5, R7, 0x2, P2 ;  /* 0x00000005041f7c11 */ /* 0x000fe200090f1407 */
[----:B------:R-:W-:Y:S01]  /*18da0*/  ULDC.64 UR4, c[0x0][0xaa0] ;  /* 0x0002a80000047ab9 */ /* 0x000fe20000000a00 */
[----:B------:R-:W-:Y:S01]  /*18db0*/  IADD3 R11, P2, R24, 0x1800, RZ ;  /* 0x00001800180b7810 */ /* 0x000fe20007f5e0ff */
[----:B------:R-:W-:Y:S01]  /*18dc0*/  IMAD.X R27, RZ, RZ, R25, P4 ;  /* 0x000000ffff1b7224 */ /* 0x000fe200020e0619 */
[----:B-----5:R-:W-:-:S02]  /*18dd0*/  ISETP.GE.OR P1, PT, R9, R34, P0 ;  /* 0x000000220900720c */ /* 0x020fc40000726670 */
[----:B------:R-:W-:Y:S01]  /*18de0*/  ISETP.GE.OR P0, PT, R3, R34, P0 ;  /* 0x000000220300720c */ /* 0x000fe20000706670 */
[----:B------:R-:W-:Y:S01]  /*18df0*/  IMAD.X R9, RZ, RZ, R25, P2 ;  /* 0x000000ffff097224 */ /* 0x000fe200010e0619 */
[----:B------:R-:W-:Y:S02]  /*18e00*/  LOP3.LUT R5, R24, 0x380, RZ, 0xc0, !PT ;  /* 0x0000038018057812 */ /* 0x000fe400078ec0ff */
[----:B------:R-:W-:Y:S02]  /*18e10*/  LOP3.LUT R8, R11, 0x380, RZ, 0xc0, !PT ;  /* 0x000003800b087812 */ /* 0x000fe400078ec0ff */
[----:B------:R-:W-:Y:S02]  /*18e20*/  LOP3.LUT R7, R10, 0x380, RZ, 0xc0, !PT ;  /* 0x000003800a077812 */ /* 0x000fe400078ec0ff */
[----:B------:R-:W-:Y:S02]  /*18e30*/  LOP3.LUT R3, R6, 0x380, RZ, 0xc0, !PT ;  /* 0x0000038006037812 */ /* 0x000fe400078ec0ff */
[----:B------:R-:W-:Y:S01]  /*18e40*/  SHF.R.U64 R5, R5, 0x3, RZ ;  /* 0x0000000305057819 */ /* 0x000fe200000012ff */
[----:B------:R-:W-:Y:S01]  /*18e50*/  IMAD R32, R28, UR4, RZ ;  /* 0x000000041c207c24 */ /* 0x000fe2000f8e02ff */
[----:B------:R-:W-:Y:S01]  /*18e60*/  SHF.R.U64 R8, R8, 0x3, RZ ;  /* 0x0000000308087819 */ /* 0x000fe200000012ff */
[----:B------:R-:W-:Y:S01]  /*18e70*/  @!P1 STG.E desc[UR40][R30.64], R21 ;  /* 0x000000151e009986 */ /* 0x000fe2000c101928 */
[----:B------:R-:W-:-:S02]  /*18e80*/  SHF.R.U64 R7, R7, 0x3, RZ ;  /* 0x0000000307077819 */ /* 0x000fc400000012ff */
[----:B------:R-:W-:Y:S01]  /*18e90*/  SHF.R.U64 R3, R3, 0x3, RZ ;  /* 0x0000000303037819 */ /* 0x000fe200000012ff */
[----:B------:R0:W-:Y:S01]  /*18ea0*/  @!P0 STG.E desc[UR40][R30.64+0x20], R20 ;  /* 0x000020141e008986 */ /* 0x0001e2000c101928 */
[----:B------:R-:W-:Y:S01]  /*18eb0*/  LOP3.LUT R4, R5, R24, RZ, 0x3c, !PT ;  /* 0x0000001805047212 */ /* 0x000fe200078e3cff */
[----:B------:R-:W-:Y:S01]  /*18ec0*/  IMAD.MOV.U32 R5, RZ, RZ, R25 ;  /* 0x000000ffff057224 */ /* 0x000fe200078e0019 */
[----:B------:R-:W-:Y:S02]  /*18ed0*/  LOP3.LUT R8, R8, R11, RZ, 0x3c, !PT ;  /* 0x0000000b08087212 */ /* 0x000fe400078e3cff */
[----:B------:R-:W-:Y:S02]  /*18ee0*/  LOP3.LUT R12, R7, R10, RZ, 0x3c, !PT ;  /* 0x0000000a070c7212 */ /* 0x000fe400078e3cff */
[----:B------:R-:W-:Y:S01]  /*18ef0*/  LOP3.LUT R26, R3, R6, RZ, 0x3c, !PT ;  /* 0x00000006031a7212 */ /* 0x000fe200078e3cff */
[----:B------:R-:W-:Y:S01]  /*18f00*/  IMAD.MOV.U32 R28, RZ, RZ, R0 ;  /* 0x000000ffff1c7224 */ /* 0x000fe200078e0000 */
[----:B------:R-:W5:Y:S03]  /*18f10*/  LD.E.128 R4, desc[UR40][R4.64] ;  /* 0x0000002804047980 */ /* 0x000f66000c101d00 */
[----:B------:R-:W-:Y:S01]  /*18f20*/  IMAD.WIDE.U32 R28, R35, UR4, R28 ;  /* 0x00000004231c7c25 */ /* 0x000fe2000f8e001c */
[----:B------:R-:W5:Y:S01]  /*18f30*/  LD.E.128 R8, desc[UR40][R8.64] ;  /* 0x0000002808087980 */ /* 0x000f62000c101d00 */
[----:B------:R-:W-:-:S03]  /*18f40*/  ULDC UR4, c[0x0][0xa8c] ;  /* 0x0002a30000047ab9 */ /* 0x000fc60000000800 */
[----:B------:R-:W5:Y:S01]  /*18f50*/  LD.E.128 R12, desc[UR40][R12.64] ;  /* 0x000000280c0c7980 */ /* 0x000f62000c101d00 */
[----:B------:R-:W-:-:S03]  /*18f60*/  IMAD R35, R35, UR5, R32 ;  /* 0x0000000523237c24 */ /* 0x000fc6000f8e0220 */
[----:B------:R-:W5:Y:S01]  /*18f70*/  LD.E.128 R24, desc[UR40][R26.64] ;  /* 0x000000281a187980 */ /* 0x000f62000c101d00 */
[----:B------:R-:W-:Y:S01]  /*18f80*/  IMAD.IADD R29, R29, 0x1, R35 ;  /* 0x000000011d1d7824 */ /* 0x000fe200078e0223 */
[----:B------:R-:W-:Y:S01]  /*18f90*/  ISETP.GE.AND P0, PT, R0, UR4, PT ;  /* 0x0000000400007c0c */ /* 0x000fe2000bf06270 */
[----:B------:R-:W-:Y:S01]  /*18fa0*/  VIADD R0, R2, 0x30 ;  /* 0x0000003002007836 */ /* 0x000fe20000000000 */
[----:B------:R-:W-:Y:S01]  /*18fb0*/  @!PT LDS RZ, [RZ] ;  /* 0x00000000fffff984 */ /* 0x000fe20000000800 */
[----:B------:R-:W-:Y:S01]  /*18fc0*/  @!PT LDS RZ, [RZ] ;  /* 0x00000000fffff984 */ /* 0x000fe20000000800 */
[----:B------:R-:W-:Y:S01]  /*18fd0*/  @!PT LDS RZ, [RZ] ;  /* 0x00000000fffff984 */ /* 0x000fe20000000800 */
[----:B------:R-:W-:Y:S01]  /*18fe0*/  @!PT LDS RZ, [RZ] ;  /* 0x00000000fffff984 */ /* 0x000fe20000000800 */
[----:B------:R1:W-:Y:S06]  /*18ff0*/  MEMBAR.ALL.CTA ;  /* 0x0000000000007992 */ /* 0x0003ec0000008000 */
[----:B-1----:R-:W1:Y:S01]  /*19000*/  FENCE.VIEW.ASYNC.S ;  /* 0x00000000000073c6 */ /* 0x002e620000000000 */
[----:B------:R-:W-:Y:S01]  /*19010*/  IMAD R35, R38, -0xc0, R34 ;  /* 0xffffff4026237824 */ /* 0x000fe200078e0222 */
[----:B------:R-:W-:Y:S01]  /*19020*/  ULDC.64 UR4, c[0x0][0xae0] ;  /* 0x0002b80000047ab9 */ /* 0x000fe20000000a00 */
[----:B------:R-:W-:-:S02]  /*19030*/  VIADD R3, R2, 0x60 ;  /* 0x0000006002037836 */ /* 0x000fc40000000000 */
[----:B0-----:R-:W-:Y:S01]  /*19040*/  VIADD R30, R2, 0x90 ;  /* 0x00000090021e7836 */ /* 0x001fe20000000000 */
[-C--:B------:R-:W-:Y:S01]  /*19050*/  ISETP.GE.OR P3, PT, R0, R35.reuse, P0 ;  /* 0x000000230000720c */ /* 0x080fe20000766670 */
[----:B------:R-:W-:Y:S01]  /*19060*/  IMAD R20, R36, UR4, RZ ;  /* 0x0000000424147c24 */ /* 0x000fe2000f8e02ff */
[-C--:B------:R-:W-:Y:S01]  /*19070*/  ISETP.GE.OR P1, PT, R3, R35.reuse, P0 ;  /* 0x000000230300720c */ /* 0x080fe20000726670 */
[----:B------:R-:W-:Y:S01]  /*19080*/  VIADD R0, R18, 0x13220 ;  /* 0x0001322012007836 */ /* 0x000fe20000000000 */
[-C--:B------:R-:W-:Y:S01]  /*19090*/  ISETP.GE.OR P2, PT, R30, R35.reuse, P0 ;  /* 0x000000231e00720c */ /* 0x080fe20000746670 */
[C---:B------:R-:W-:Y:S01]  /*190a0*/  IMAD R31, R49.reuse, UR5, R20 ;  /* 0x00000005311f7c24 */ /* 0x040fe2000f8e0214 */
[----:B------:R-:W-:Y:S01]  /*190b0*/  ISETP.GE.OR P0, PT, R2, R35, P0 ;  /* 0x000000230200720c */ /* 0x000fe20000706670 */
[----:B------:R-:W-:Y:S01]  /*190c0*/  IMAD.WIDE.U32 R20, R49, UR4, R28 ;  /* 0x0000000431147c25 */ /* 0x000fe2000f8e001c */
[----:B------:R-:W-:Y:S01]  /*190d0*/  ULDC.64 UR4, c[0x0][0xae8] ;  /* 0x0002ba0000047ab9 */ /* 0x000fe20000000a00 */
[----:B------:R-:W-:-:S02]  /*190e0*/  PRMT R0, RZ, 0x654, R0 ;  /* 0x00000654ff007816 */ /* 0x000fc40000000000 */
[----:B------:R-:W-:Y:S01]  /*190f0*/  IMAD.IADD R21, R21, 0x1, R31 ;  /* 0x0000000115157824 */ /* 0x000fe200078e021f */
[----:B------:R-:W-:Y:S01]  /*19100*/  SHF.R.S32.HI R3, RZ, 0x1f, R2 ;  /* 0x0000001fff037819 */ /* 0x000fe20000011402 */
[----:B------:R-:W-:Y:S02]  /*19110*/  IMAD R28, R33, UR4, RZ ;  /* 0x00000004211c7c24 */ /* 0x000fe4000f8e02ff */
[C---:B------:R-:W-:Y:S01]  /*19120*/  IMAD.WIDE.U32 R30, R37.reuse, UR4, R20 ;  /* 0x00000004251e7c25 */ /* 0x040fe2000f8e0014 */
[----:B-1----:R0:W-:Y:S03]  /*19130*/  SYNCS.ARRIVE.TRANS64.RED.A1T0 RZ, [R0+URZ], RZ ;  /* 0x000000ff00ff79a7 */ /* 0x0021e6000810043f */
        /* <DEDUP_REMOVED lines=15> */
.L_x_1235:
[----:B------:R-:W-:Y:S05]  /*19230*/  BSYNC B1 ;  /* 0x0000000000017941 */ /* 0x000fea0003800000 */
.L_x_1234:
        /* <DEDUP_REMOVED lines=15> */
.L_x_1237:
[----:B------:R-:W-:Y:S05]  /*19330*/  BSYNC B1 ;  /* 0x0000000000017941 */ /* 0x000fea0003800000 */
.L_x_1236:
        /* <DEDUP_REMOVED lines=15> */
.L_x_1239:
[----:B------:R-:W-:Y:S05]  /*19430*/  BSYNC B1 ;  /* 0x0000000000017941 */ /* 0x000fea0003800000 */
.L_x_1238:
        /* <DEDUP_REMOVED lines=15> */
.L_x_1232:
[----:B------:R-:W2:Y:S01]  /*19530*/  LDL R10, [R1+0x5c] ;  /* 0x00005c00010a7983 */ /* 0x000ea20000100800 */
[----:B------:R-:W-:Y:S01]  /*19540*/  ULDC.64 UR4, c[0x0][0xbd8] ;  /* 0x0002f60000047ab9 */ /* 0x000fe20000000a00 */
[----:B------:R-:W2:Y:S01]  /*19550*/  LDC.64 R4, c[0x0][0xbd8] ;  /* 0x0002f600ff047b82 */ /* 0x000ea20000000a00 */
[----:B------:R-:W-:Y:S01]  /*19560*/  ISETP.NE.U32.AND P0, PT, RZ, UR4, PT ;  /* 0x00000004ff007c0c */ /* 0x000fe2000bf05070 */
[----:B------:R-:W-:-:S03]  /*19570*/  IMAD.MOV.U32 R9, RZ, RZ, RZ ;  /* 0x000000ffff097224 */ /* 0x000fc600078e00ff */
[----:B------:R-:W-:Y:S01]  /*19580*/  ISETP.NE.AND.EX P0, PT, RZ, UR5, PT, P0 ;  /* 0x00000005ff007c0c */ /* 0x000fe2000bf05300 */
[----:B------:R-:W-:Y:S02]  /*19590*/  ULDC.64 UR4, c[0x0][0xbe0] ;  /* 0x0002f80000047ab9 */ /* 0x000fe40000000a00 */
[----:B------:R-:W-:-:S04]  /*195a0*/  ISETP.NE.U32.AND P1, PT, RZ, UR4, PT ;  /* 0x00000004ff007c0c */ /* 0x000fc8000bf25070 */
[----:B------:R-:W-:-:S13]  /*195b0*/  ISETP.NE.AND.EX P1, PT, RZ, UR5, PT, P1 ;  /* 0x00000005ff007c0c */ /* 0x000fda000bf25310 */
[----:B------:R-:W1:Y:S01]  /*195c0*/  @P1 LDC.64 R6, c[0x0][0xbe0] ;  /* 0x0002f800ff061b82 */ /* 0x000e620000000a00 */
[----:B------:R-:W-:Y:S02]  /*195d0*/  ULDC UR4, c[0x0][0xa88] ;  /* 0x0002a20000047ab9 */ /* 0x000fe40000000800 */
[----:B------:R-:W-:Y:S02]  /*195e0*/  IMAD.U32 R8, RZ, RZ, UR4 ;  /* 0x00000004ff087e24 */ /* 0x000fe4000f8e00ff */
[----:B--2---:R-:W-:-:S04]  /*195f0*/  IMAD.WIDE R4, R10, 0x4, R4 ;  /* 0x000000040a047825 */ /* 0x004fc800078e0204 */
[----:B-1----:R-:W-:Y:S01]  /*19600*/  @P1 IMAD.WIDE R6, R10, 0x4, R6 ;  /* 0x000000040a061825 */ /* 0x002fe200078e0206 */
[----:B------:R1:W5:Y:S04]  /*19610*/  @P0 LDG.E R9, desc[UR40][R4.64] ;  /* 0x0000002804090981 */ /* 0x000368000c1e1900 */
[----:B------:R1:W5:Y:S01]  /*19620*/  @P1 LDG.E R8, desc[UR40][R6.64] ;  /* 0x0000002806081981 */ /* 0x000362000c1e1900 */
[----:B------:R-:W-:Y:S01]  /*19630*/  ISETP.GT.AND P2, PT, R3, 0xbf, PT ;  /* 0x000000bf0300780c */ /* 0x000fe20003f44270 */
[----:B------:R-:W-:-:S12]  /*19640*/  @P1 BRA `(.L_x_1241) ;  /* 0x0000000000101947 */ /* 0x000fd80003800000 */
[----:B------:R-:W-:Y:S05]  /*19650*/  @!P0 BRA `(.L_x_1241) ;  /* 0x00000000000c8947 */ /* 0x000fea0003800000 */
[----:B-1----:R-:W2:Y:S04]  /*19660*/  LDG.E R7, desc[UR40][R4.64] ;  /* 0x0000002804077981 */ /* 0x002ea8000c1e1900 */
[----:B-----5:R-:W2:Y:S02]  /*19670*/  LDG.E R8, desc[UR40][R4.64+0x4] ;  /* 0x0000042804087981 */ /* 0x020ea4000c1e1900 */
[----:B--2---:R-:W-:-:S07]  /*19680*/  IMAD.IADD R8, R8, 0x1, -R7 ;  /* 0x0000000108087824 */ /* 0x004fce00078e0a07 */
.L_x_1241:
[----:B------:R-:W2:Y:S04]  /*19690*/  LDL R20, [R1+0x58] ;  /* 0x0000580001147983 */ /* 0x000ea80000100800 */
[----:B------:R3:W5:Y:S01]  /*196a0*/  LDL R14, [R1+0x64] ;  /* 0x00006400010e7983 */ /* 0x0007620000100800 */
[----:B-1----:R-:W-:Y:S01]  /*196b0*/  SHF.R.S32.HI R4, RZ, 0x1f, R10 ;  /* 0x0000001fff047819 */ /* 0x002fe2000001140a */
[----:B------:R-:W-:Y:S01]  /*196c0*/  BSSY B1, `(.L_x_1242) ;  /* 0x000001c000017945 */ /* 0x000fe20003800000 */
[----:B------:R-:W-:Y:S02]  /*196d0*/  SEL R13, R10, RZ, !P0 ;  /* 0x000000ff0a0d7207 */ /* 0x000fe40004000000 */
[----:B------:R-:W-:Y:S02]  /*196e0*/  SHF.R.S32.HI R15, RZ, 0x1f, R0 ;  /* 0x0000001fff0f7819 */ /* 0x000fe40000011400 */
[----:B------:R-:W-:-:S02]  /*196f0*/  SEL R12, R4, RZ, !P0 ;  /* 0x000000ff040c7207 */ /* 0x000fc40004000000 */
[----:B-----5:R-:W-:Y:S02]  /*19700*/  SHF.R.S32.HI R10, RZ, 0x1f, R9 ;  /* 0x0000001fff0a7819 */ /* 0x020fe40000011409 */
[----:B--2---:R-:W-:Y:S01]  /*19710*/  SHF.R.S32.HI R11, RZ, 0x1f, R20 ;  /* 0x0000001fff0b7819 */ /* 0x004fe20000011414 */
[----:B---3--:R-:W-:Y:S06]  /*19720*/  @P2 BRA `(.L_x_1243) ;  /* 0x0000000000542947 */ /* 0x008fec0003800000 */
[----:B------:R-:W-:-:S04]  /*19730*/  IMAD R4, R14, 0xc0, R48 ;  /* 0x000000c00e047824 */ /* 0x000fc800078e0230 */
[----:B------:R-:W-:-:S05]  /*19740*/  VIADD R5, R4, 0xffffff80 ;  /* 0xffffff8004057836 */ /* 0x000fca0000000000 */
[----:B------:R-:W-:-:S13]  /*19750*/  ISETP.GE.AND P0, PT, R5, R8, PT ;  /* 0x000000080500720c */ /* 0x000fda0003f06270 */
[----:B------:R-:W-:Y:S05]  /*19760*/  @P0 BRA `(.L_x_1243) ;  /* 0x0000000000440947 */ /* 0x000fea0003800000 */
[----:B------:R-:W-:Y:S01]  /*19770*/  IADD3 R4, P0, R5, R9, RZ ;  /* 0x0000000905047210 */ /* 0x000fe20007f1e0ff */
        /* <DEDUP_REMOVED lines=16> */
.L_x_1243:
[----:B------:R-:W-:Y:S05]  /*19880*/  BSYNC B1 ;  /* 0x0000000000017941 */ /* 0x000fea0003800000 */
.L_x_1242:
[----:B------:R-:W-:Y:S01]  /*19890*/  ULDC.64 UR4, c[0x0][0xaa0] ;  /* 0x0002a80000047ab9 */ /* 0x000fe20000000a00 */
[----:B------:R-:W-:Y:S01]  /*198a0*/  IMAD.MOV.U32 R4, RZ, RZ, R0 ;  /* 0x000000ffff047224 */ /* 0x000fe200078e0000 */
[----:B------:R-:W-:Y:S01]  /*198b0*/  ULDC.64 UR6, c[0x0][0xae0] ;  /* 0x0002b80000067ab9 */ /* 0x000fe20000000a00 */
[----:B-1----:R-:W-:Y:S01]  /*198c0*/  IMAD.MOV.U32 R5, RZ, RZ, R15 ;  /* 0x000000ffff057224 */ /* 0x002fe200078e000f */
[----:B------:R-:W-:Y:S01]  /*198d0*/  BSSY B1, `(.L_x_1244) ;  /* 0x0000026000017945 */ /* 0x000fe20003800000 */
[----:B------:R-:W-:Y:S02]  /*198e0*/  IMAD R6, R10, UR4, RZ ;  /* 0x000000040a067c24 */ /* 0x000fe4000f8e02ff */
[C---:B------:R-:W-:Y:S01]  /*198f0*/  IMAD.WIDE.U32 R4, R9.reuse, UR4, R4 ;  /* 0x0000000409047c25 */ /* 0x040fe2000f8e0004 */
[----:B------:R-:W-:Y:S02]  /*19900*/  ULDC UR4, c[0x0][0xa8c] ;  /* 0x0002a30000047ab9 */ /* 0x000fe40000000800 */
[----:B------:R-:W-:Y:S01]  /*19910*/  ISETP.GE.AND P0, PT, R0, UR4, PT ;  /* 0x0000000400007c0c */ /* 0x000fe2000bf06270 */
[----:B------:R-:W-:Y:S01]  /*19920*/  IMAD R9, R9, UR5, R6 ;  /* 0x0000000509097c24 */ /* 0x000fe2000f8e0206 */
[----:B------:R-:W-:Y:S01]  /*19930*/  ULDC.64 UR4, c[0x0][0xae8] ;  /* 0x0002ba0000047ab9 */ /* 0x000fe20000000a00 */
[----:B------:R-:W-:-:S02]  /*19940*/  VIADD R6, R2, 0x30 ;  /* 0x0000003002067836 */ /* 0x000fc40000000000 */
[----:B------:R-:W-:Y:S02]  /*19950*/  IMAD R7, R14, -0xc0, R8 ;  /* 0xffffff400e077824 */ /* 0x000fe400078e0208 */
[----:B------:R-:W-:Y:S02]  /*19960*/  IMAD R0, R11, UR6, RZ ;  /* 0x000000060b007c24 */ /* 0x000fe4000f8e02ff */
[----:B------:R-:W-:Y:S01]  /*19970*/  IMAD.IADD R5, R5, 0x1, R9 ;  /* 0x0000000105057824 */ /* 0x000fe200078e0209 */
[----:B------:R-:W-:Y:S01]  /*19980*/  ISETP.GE.OR P3, PT, R6, R7, P0 ;  /* 0x000000070600720c */ /* 0x000fe20000766670 */
[----:B------:R-:W-:Y:S02]  /*19990*/  IMAD R3, R20, UR7, R0 ;  /* 0x0000000714037c24 */ /* 0x000fe4000f8e0200 */
[C---:B------:R-:W-:Y:S02]  /*199a0*/  VIADD R0, R2.reuse, 0x60 ;  /* 0x0000006002007836 */ /* 0x040fe40000000000 */
[----:B------:R-:W-:-:S02]  /*199b0*/  VIADD R6, R2, 0x90 ;  /* 0x0000009002067836 */ /* 0x000fc40000000000 */
[----:B------:R-:W-:Y:S01]  /*199c0*/  IMAD.WIDE.U32 R4, R20, UR6, R4 ;  /* 0x0000000614047c25 */ /* 0x000fe2000f8e0004 */
[-C--:B------:R-:W-:Y:S02]  /*199d0*/  ISETP.GE.OR P1, PT, R0, R7.reuse, P0 ;  /* 0x000000070000720c */ /* 0x080fe40000726670 */
[-C--:B------:R-:W-:Y:S01]  /*199e0*/  ISETP.GE.OR P2, PT, R6, R7.reuse, P0 ;  /* 0x000000070600720c */ /* 0x080fe20000746670 */
[----:B------:R-:W-:Y:S01]  /*199f0*/  IMAD.IADD R5, R5, 0x1, R3 ;  /* 0x0000000105057824 */ /* 0x000fe200078e0203 */
[----:B------:R-:W-:Y:S01]  /*19a00*/  ISETP.GE.OR P0, PT, R2, R7, P0 ;  /* 0x000000070200720c */ /* 0x000fe20000706670 */
[----:B------:R-:W-:Y:S01]  /*19a10*/  IMAD R0, R12, UR4, RZ ;  /* 0x000000040c007c24 */ /* 0x000fe2000f8e02ff */
[----:B------:R-:W-:Y:S01]  /*19a20*/  SHF.R.S32.HI R3, RZ, 0x1f, R2 ;  /* 0x0000001fff037819 */ /* 0x000fe20000011402 */
[----:B------:R-:W-:-:S04]  /*19a30*/  IMAD.WIDE.U32 R4, R13, UR4, R4 ;  /* 0x000000040d047c25 */ /* 0x000fc8000f8e0004 */
[----:B------:R-:W-:Y:S02]  /*19a40*/  IMAD R9, R13, UR5, R0 ;  /* 0x000000050d097c24 */ /* 0x000fe4000f8e0200 */
[----:B------:R-:W-:-:S04]  /*19a50*/  IMAD.WIDE R6, R14, 0xc0, R2 ;  /* 0x000000c00e067825 */ /* 0x000fc800078e0202 */
[----:B------:R-:W-:Y:S01]  /*19a60*/  IMAD.IADD R11, R5, 0x1, R9 ;  /* 0x00000001050b7824 */ /* 0x000fe200078e0209 */
        /* <DEDUP_REMOVED lines=12> */
.L_x_1245:
[----:B------:R-:W-:Y:S05]  /*19b30*/  BSYNC B1 ;  /* 0x0000000000017941 */ /* 0x000fea0003800000 */
.L_x_1244:
[----:B------:R-:W-:Y:S04]  /*19b40*/  BSSY B1, `(.L_x_1246) ;  /* 0x000000f000017945 */ /* 0x000fe80003800000 */
[----:B------:R-:W-:Y:S05]  /*19b50*/  @P3 BRA `(.L_x_1247) ;  /* 0x0000000000343947 */ /* 0x000fea0003800000 */
[----:B-1----:R-:W-:Y:S01]  /*19b60*/  IADD3 R9, P0, R6, 0x30, RZ ;  /* 0x0000003006097810 */ /* 0x002fe20007f1e0ff */
        /* <DEDUP_REMOVED lines=12> */
.L_x_1247:
[----:B------:R-:W-:Y:S05]  /*19c30*/  BSYNC B1 ;  /* 0x0000000000017941 */ /* 0x000fea0003800000 */
.L_x_1246:
[----:B------:R-:W-:Y:S04]  /*19c40*/  BSSY B1, `(.L_x_1248) ;  /* 0x000000f000017945 */ /* 0x000fe80003800000 */
[----:B------:R-:W-:Y:S05]  /*19c50*/  @P1 BRA `(.L_x_1249) ;  /* 0x0000000000341947 */ /* 0x000fea0003800000 */
[----:B-12---:R-:W-:Y:S01]  /*19c60*/  IADD3 R9, P0, R6, 0x60, RZ ;  /* 0x0000006006097810 */ /* 0x006fe20007f1e0ff */
        /* <DEDUP_REMOVED lines=12> */
.L_x_1249:
[----:B------:R-:W-:Y:S05]  /*19d30*/  BSYNC B1 ;  /* 0x0000000000017941 */ /* 0x000fea0003800000 */
.L_x_1248:
        /* <DEDUP_REMOVED lines=14> */
.L_x_1240:
[----:B------:R-:W-:Y:S05]  /*19e20*/  BSYNC B0 ;  /* 0x0000000000007941 */ /* 0x000fea0003800000 */
.L_x_1231:
[----:B------:R-:W3:Y:S01]  /*19e30*/  LDL R0, [R1+0x3c] ;  /* 0x00003c0001007983 */ /* 0x000ee20000100800 */
[----:B------:R-:W-:Y:S02]  /*19e40*/  ULDC UR4, c[0x0][0xc14] ;  /* 0x0003050000047ab9 */ /* 0x000fe40000000800 */
[----:B---3--:R-:W-:-:S13]  /*19e50*/  ISETP.GE.AND P0, PT, R0, UR4, PT ;  /* 0x0000000400007c0c */ /* 0x008fda000bf06270 */
[----:B------:R-:W-:Y:S05]  /*19e60*/  @!P0 BRA `(.L_x_1250) ;  /* 0xfffffe70002c8947 */ /* 0x000fea000383ffff */
[----:B------:R-:W-:Y:S05]  /*19e70*/  BRA `(.L_x_1059) ;  /* 0x0000005800c07947 */ /* 0x000fea0003800000 */
.L_x_1057:
[----:B------:R-:W-:-:S08]  /*19e80*/  NOP ;  /* 0x0000000000007918 */ /* 0x000fd00000000000 */
[----:B0-----:R-:W0:-:S00]  /*19e90*/  USETMAXREG.DEALLOC.CTAPOOL 0x20 ;  /* 0x00000020000079c8 */ /* 0x001e0000080e0500 */
        /* <DEDUP_REMOVED lines=14> */
.L_x_1251:
        /* <DEDUP_REMOVED lines=42> */
.L_x_1257:
        /* <DEDUP_REMOVED lines=12> */
.L_x_1256:
[----:B------:R-:W-:Y:S05]  /*1a2e0*/  BSYNC B0 ;  /* 0x0000000000007941 */ /* 0x000fea0003800000 */
.L_x_1255:
        /* <DEDUP_REMOVED lines=20> */
[----:B------:R-:W-:Y:S02]  /*1a430*/  IMAD.MOV.U32 R6, RZ, RZ, R9 ;  /* 0x000000ffff067224 */ /* 0x000fe400078e0009 */
[----:B------:R-:W-:-:S07]  /*1a440*/  IMAD.MOV.U32 R9, RZ, RZ, R3 ;  /* 0x000000ffff097224 */ /* 0x000fce00078e0003 */
.L_x_1253:
[----:B------:R-:W-:-:S04]  /*1a450*/  IMAD.IADD R9, R4, 0x1, -R9 ;  /* 0x0000000104097824 */ /* 0x000fc800078e0a09 */
[----:B------:R-:W-:-:S05]  /*1a460*/  IMAD R2, R6, UR5, R9 ;  /* 0x0000000506027c24 */ /* 0x000fca000f8e0209 */
[----:B------:R-:W-:Y:S02]  /*1a470*/  ISETP.GT.AND P0, PT, R2, UR6, PT ;  /* 0x0000000602007c0c */ /* 0x000fe4000bf04270 */
[----:B------:R-:W0:Y:S11]  /*1a480*/  LDC.64 R2, c[0x0][0xc68] ;  /* 0x00031a00ff027b82 */ /* 0x000e360000000a00 */
[----:B------:R-:W-:-:S04]  /*1a490*/  VOTE.ANY R10, PT, !P0 ;  /* 0x00000000000a7806 */ /* 0x000fc800040e0100 */
[----:B------:R-:W1:Y:S02]  /*1a4a0*/  POPC R13, R10 ;  /* 0x0000000a000d7309 */ /* 0x000e640000000000 */
[----:B-1----:R-:W-:-:S04]  /*1a4b0*/  VIADD R27, R13, UR4 ;  /* 0x000000040d1b7c36 */ /* 0x002fc80008000000 */
[----:B0-----:R-:W-:-:S05]  /*1a4c0*/  IMAD.WIDE R2, R27, 0x4, R2 ;  /* 0x000000041b027825 */ /* 0x001fca00078e0202 */
[----:B------:R-:W2:Y:S01]  /*1a4d0*/  LDG.E R7, desc[UR40][R2.64] ;  /* 0x0000002802077981 */ /* 0x000ea2000c1e1900 */
[----:B------:R-:W-:-:S03]  /*1a4e0*/  ISETP.NE.AND P0, PT, R10, RZ, PT ;  /* 0x000000ff0a00720c */ /* 0x000fc60003f05270 */
        /* <DEDUP_REMOVED lines=9> */
[----:B------:R-:W-:-:S05]  /*1a580*/  VIADD R11, R13, 0xffffffff ;  /* 0xffffffff0d0b7836 */ /* 0x000fca0000000000 */
[----:B------:R0:W1:Y:S02]  /*1a590*/  SHFL.IDX PT, R24, R6, R11, 0x1f ;  /* 0x00001f0b06187589 */ /* 0x00006400000e0000 */
.L_x_1258:
[----:B-1----:R-:W-:Y:S01]  /*1a5a0*/  IMAD R24, R24, UR5, R9 ;  /* 0x0000000518187c24 */ /* 0x002fe2000f8e0209 */
[----:B0-----:R-:W-:Y:S01]  /*1a5b0*/  IABS R6, R4 ;  /* 0x0000000400067213 */ /* 0x001fe20000000000 */
[----:B------:R-:W-:Y:S02]  /*1a5c0*/  IMAD R11, R15, R8, RZ ;  /* 0x000000080f0b7224 */ /* 0x000fe400078e02ff */
[----:B------:R-:W-:Y:S01]  /*1a5d0*/  IMAD.MOV.U32 R2, RZ, RZ, RZ ;  /* 0x000000ffff027224 */ /* 0x000fe200078e00ff */
[----:B------:R-:W-:Y:S01]  /*1a5e0*/  IADD3 R9, -R24, UR6, RZ ;  /* 0x0000000618097c10 */ /* 0x000fe2000fffe1ff */
[----:B------:R-:W-:Y:S02]  /*1a5f0*/  IMAD.MOV R6, RZ, RZ, -R6 ;  /* 0x000000ffff067224 */ /* 0x000fe400078e0a06 */
[----:B------:R-:W-:Y:S01]  /*1a600*/  IMAD.HI.U32 R2, R3, R11, R2 ;  /* 0x0000000b03027227 */ /* 0x000fe200078e0002 */
[----:B------:R-:W-:-:S05]  /*1a610*/  IABS R3, R9 ;  /* 0x0000000900037213 */ /* 0x000fca0000000000 */
        /* <DEDUP_REMOVED lines=15> */
[----:B------:R-:W-:Y:S02]  /*1a710*/  IMAD R4, R4, R2, R9 ;  /* 0x0000000204047224 */ /* 0x000fe400078e0209 */
[----:B------:R-:W-:Y:S01]  /*1a720*/  IMAD.MOV.U32 R2, RZ, RZ, RZ ;  /* 0x000000ffff027224 */ /* 0x000fe200078e00ff */
[----:B------:R-:W-:-:S04]  /*1a730*/  VIADDMNMX R7, R8, UR5, R7, PT ;  /* 0x0000000508077c46 */ /* 0x000fc8000b800107 */
        /* <DEDUP_REMOVED lines=20> */
[----:B------:R-:W-:-:S06]  /*1a880*/  IMAD.IADD R3, R4, 0x1, R6 ;  /* 0x0000000104037824 */ /* 0x000fcc00078e0206 */
[----:B------:R-:W-:-:S06]  /*1a890*/  @P0 VIADD R2, R2, 0x1 ;  /* 0x0000000102020836 */ /* 0x000fcc0000000000 */
[----:B------:R-:W-:Y:S01]  /*1a8a0*/  @!P2 IMAD.MOV R2, RZ, RZ, -R2 ;  /* 0x000000ffff02a224 */ /* 0x000fe200078e0a02 */
[----:B------:R-:W-:Y:S01]  /*1a8b0*/  @!P1 LOP3.LUT R2, RZ, R7, RZ, 0x33, !PT ;  /* 0x00000007ff029212 */ /* 0x000fe200078e33ff */
[----:B------:R-:W-:-:S03]  /*1a8c0*/  IMAD.MOV R7, RZ, RZ, -R7 ;  /* 0x000000ffff077224 */ /* 0x000fc600078e0a07 */
[----:B------:R-:W-:Y:S01]  /*1a8d0*/  LOP3.LUT R25, RZ, R2, RZ, 0x33, !PT ;  /* 0x00000002ff197212 */ /* 0x000fe200078e33ff */
[----:B------:R-:W-:-:S04]  /*1a8e0*/  IMAD R26, R2, R7, R3 ;  /* 0x00000007021a7224 */ /* 0x000fc800078e0203 */
[----:B------:R-:W-:Y:S01]  /*1a8f0*/  IMAD.IADD R25, R0, 0x1, R25 ;  /* 0x0000000100197824 */ /* 0x000fe200078e0219 */
[----:B------:R-:W-:Y:S06]  /*1a900*/  BRA `(.L_x_1259) ;  /* 0x00000000000c7947 */ /* 0x000fec0003800000 */
.L_x_1254:
[----:B------:R-:W-:Y:S02]  /*1a910*/  IMAD.MOV.U32 R25, RZ, RZ, RZ ;  /* 0x000000ffff197224 */ /* 0x000fe400078e00ff */
[----:B------:R-:W-:Y:S02]  /*1a920*/  IMAD.U32 R24, RZ, RZ, UR6 ;  /* 0x00000006ff187e24 */ /* 0x000fe4000f8e00ff */
[----:B------:R-:W-:-:S07]  /*1a930*/  IMAD.MOV.U32 R26, RZ, RZ, RZ ;  /* 0x000000ffff1a7224 */ /* 0x000fce00078e00ff */
.L_x_1259:
[----:B------:R-:W-:-:S13]  /*1a940*/  ISETP.NE.AND P0, PT, R5, RZ, PT ;  /* 0x000000ff0500720c */ /* 0x000fda0003f05270 */
[----:B------:R-:W0:Y:S01]  /*1a950*/  @!P0 S2R R3, SR_CgaCtaId ;  /* 0x0000000000038919 */ /* 0x000e220000008800 */
[----:B------:R-:W-:-:S04]  /*1a960*/  @!P0 MOV R0, 0x400 ;  /* 0x0000040000008802 */ /* 0x000fc80000000f00 */
[----:B0-----:R-:W-:-:S05]  /*1a970*/  @!P0 LEA R0, R3, R0, 0x18 ;  /* 0x0000000003008211 */ /* 0x001fca00078ec0ff */
[----:B------:R1:W-:Y:S01]  /*1a980*/  @!P0 STS.128 [R0+0x132d0], R24 ;  /* 0x0132d01800008388 */ /* 0x0003e20000000c00 */
[----:B------:R-:W-:Y:S06]  /*1a990*/  BAR.ARV 0x5, 0x200 ;  /* 0x0148000000007b1d */ /* 0x000fec0000002000 */
.L_x_1252:
[----:B------:R2:W-:Y:S01]  /*1a9a0*/  STL [R1+0x18], RZ ;  /* 0x000018ff01007387 */ /* 0x0005e20000100800 */
[----:B------:R-:W-:Y:S01]  /*1a9b0*/  ULDC UR4, c[0x0][0xc14] ;  /* 0x0003050000047ab9 */ /* 0x000fe20000000800 */
[----:B------:R-:W-:Y:S01]  /*1a9c0*/  IMAD.MOV.U32 R19, RZ, RZ, 0x1 ;  /* 0x00000001ff137424 */ /* 0x000fe200078e00ff */
[----:B0-----:R-:W-:Y:S01]  /*1a9d0*/  ISETP.GE.AND P0, PT, R27, UR4, PT ;  /* 0x000000041b007c0c */ /* 0x001fe2000bf06270 */
[----:B------:R-:W-:-:S12]  /*1a9e0*/  IMAD.MOV.U32 R17, RZ, RZ, RZ ;  /* 0x000000ffff117224 */ /* 0x000fd800078e00ff */
[----:B--2---:R-:W-:Y:S05]  /*1a9f0*/  @P0 BRA `(.L_x_1260) ;  /* 0x0000004800e80947 */ /* 0x004fea0003800000 */
[----:B------:R-:W2:Y:S01]  /*1aa00*/  LDL R8, [R1+0x14] ;  /* 0x0000140001087983 */ /* 0x000ea20000100800 */
[----:B-1----:R-:W0:Y:S01]  /*1aa10*/  S2R R0, SR_TID.X ;  /* 0x0000000000007919 */ /* 0x002e220000002100 */
[----:B------:R-:W1:Y:S01]  /*1aa20*/  S2R R9, SR_TID.X ;  /* 0x0000000000097919 */ /* 0x000e620000002100 */
[----:B0-----:R-:W-:Y:S01]  /*1aa30*/  LOP3.LUT R2, R0, 0x7f, RZ, 0xc0, !PT ;  /* 0x0000007f00027812 */ /* 0x001fe200078ec0ff */
[----:B-1----:R-:W-:Y:S01]  /*1aa40*/  IMAD.SHL.U32 R0, R9, 0x40, RZ ;  /* 0x0000004009007824 */ /* 0x002fe200078e00ff */
[----:B------:R-:W-:-:S03]  /*1aa50*/  SHF.R.U32.HI R3, RZ, 0x1, R9 ;  /* 0x00000001ff037819 */ /* 0x000fc60000011609 */
[----:B------:R-:W-:Y:S01]  /*1aa60*/  IMAD.SHL.U32 R5, R2, 0x10, RZ ;  /* 0x0000001002057824 */ /* 0x000fe200078e00ff */
[----:B------:R-:W-:-:S04]  /*1aa70*/  LOP3.LUT R2, R0, 0x180, RZ, 0xc0, !PT ;  /* 0x0000018000027812 */ /* 0x000fc800078ec0ff */
[----:B------:R-:W-:Y:S01]  /*1aa80*/  LOP3.LUT R2, R2, 0x30, R3, 0xf8, !PT ;  /* 0x0000003002027812 */ /* 0x000fe200078ef803 */
[----:B------:R-:W-:-:S05]  /*1aa90*/  IMAD.SHL.U32 R3, R9, 0x8, RZ ;  /* 0x0000000809037824 */ /* 0x000fca00078e00ff */
[----:B------:R-:W-:-:S04]  /*1aaa0*/  LOP3.LUT R3, R2, 0x30, R3, 0x78, !PT ;  /* 0x0000003002037812 */ /* 0x000fc800078e7803 */
[----:B------:R-:W-:-:S05]  /*1aab0*/  LOP3.LUT R0, R3, 0x640, R0, 0xf8, !PT ;  /* 0x0000064003007812 */ /* 0x000fca00078ef800 */
[----:B------:R0:W-:Y:S01]  /*1aac0*/  STL [R1], R0 ;  /* 0x0000000001007387 */ /* 0x0001e20000100800 */
[----:B------:R-:W-:Y:S01]  /*1aad0*/  IMAD.SHL.U32 R4, R9, 0x20, RZ ;  /* 0x0000002009047824 */ /* 0x000fe200078e00ff */
[----:B------:R-:W-:Y:S01]  /*1aae0*/  LOP3.LUT R7, R5, 0x600, RZ, 0xc0, !PT ;  /* 0x0000060005077812 */ /* 0x000fe200078ec0ff */
[----:B------:R-:W-:-:S03]  /*1aaf0*/  IMAD.SHL.U32 R6, R9, 0x4, RZ ;  /* 0x0000000409067824 */ /* 0x000fc600078e00ff */
[----:B------:R-:W-:Y:S02]  /*1ab00*/  LOP3.LUT R5, R4, 0x80, RZ, 0xc0, !PT ;  /* 0x0000008004057812 */ /* 0x000fe400078ec0ff */
[--C-:B------:R-:W-:Y:S02]  /*1ab10*/  LOP3.LUT R7, R7, 0x60, R4.reuse, 0xf8, !PT ;  /* 0x0000006007077812 */ /* 0x100fe400078ef804 */
[----:B------:R-:W-:Y:S02]  /*1ab20*/  LOP3.LUT R5, R5, 0x10, R9, 0xf8, !PT ;  /* 0x0000001005057812 */ /* 0x000fe400078ef809 */
[----:B------:R-:W-:Y:S02]  /*1ab30*/  LOP3.LUT R4, R7, 0x100, R4, 0xf8, !PT ;  /* 0x0000010007047812 */ /* 0x000fe400078ef804 */
[----:B------:R-:W-:Y:S01]  /*1ab40*/  LOP3.LUT R5, R5, 0x10, R6, 0x78, !PT ;  /* 0x0000001005057812 */ /* 0x000fe200078e7806 */
[----:B------:R-:W-:Y:S01]  /*1ab50*/  BSSY B7, `(.L_x_1260) ;  /* 0x00004a4000077945 */ /* 0x000fe20003800000 */
[----:B------:R-:W-:-:S02]  /*1ab60*/  IMAD.MOV.U32 R22, RZ, RZ, 0x1 ;  /* 0x00000001ff167424 */ /* 0x000fc400078e00ff */
[----:B------:R-:W-:Y:S01]  /*1ab70*/  LOP3.LUT R29, R4, R5, RZ, 0xfc, !PT ;  /* 0x00000005041d7212 */ /* 0x000fe200078efcff */
[----:B------:R-:W-:Y:S02]  /*1ab80*/  IMAD.MOV.U32 R18, RZ, RZ, RZ ;  /* 0x000000ffff127224 */ /* 0x000fe400078e00ff */
[----:B------:R-:W-:Y:S02]  /*1ab90*/  IMAD.MOV.U32 R17, RZ, RZ, RZ ;  /* 0x000000ffff117224 */ /* 0x000fe400078e00ff */
[----:B------:R-:W-:Y:S01]  /*1aba0*/  IMAD.MOV.U32 R19, RZ, RZ, 0x1 ;  /* 0x00000001ff137424 */ /* 0x000fe200078e00ff */
[----:B------:R-:W-:Y:S01]  /*1abb0*/  ULDC.64 UR38, c[0x0][0x198] ;  /* 0x0000660000267ab9 */ /* 0x000fe20000000a00 */
[----:B------:R-:W-:Y:S01]  /*1abc0*/  ULDC UR36, c[0x0][0xc] ;  /* 0x0000030000247ab9 */ /* 0x000fe20000000800 */
[C---:B--2---:R-:W-:Y:S02]  /*1abd0*/  LOP3.LUT R2, R8.reuse, 0x1, RZ, 0xfc, !PT ;  /* 0x0000000108027812 */ /* 0x044fe400078efcff */
[----:B0-----:R-:W-:-:S03]  /*1abe0*/  LOP3.LUT R0, R8, 0x2, RZ, 0xfc, !PT ;  /* 0x0000000208007812 */ /* 0x001fc600078efcff */
[----:B------:R0:W-:Y:S04]  /*1abf0*/  STL [R1+0x20], R2 ;  /* 0x0000200201007387 */ /* 0x0001e80000100800 */
[----:B------:R0:W-:Y:S04]  /*1ac00*/  STL [R1+0x8], R0 ;  /* 0x0000080001007387 */ /* 0x0001e80000100800 */
[----:B------:R0:W-:Y:S02]  /*1ac10*/  STL [R1+0x18], RZ ;  /* 0x000018ff01007387 */ /* 0x0001e40000100800 */
.L_x_1373:
[----:B------:R-:W-:Y:S05]  /*1ac20*/  YIELD ;  /* 0x0000000000007946 */ /* 0x000fea0003800000 */
[----:B------:R-:W-:Y:S01]  /*1ac30*/  ULDC.64 UR4, c[0x0][0xa28] ;  /* 0x00028a0000047ab9 */ /* 0x000fe20000000a00 */
[----:B0-----:R-:W-:Y:S02]  /*1ac40*/  CS2R R8, SRZ ;  /* 0x0000000000087805 */ /* 0x001fe4000001ff00 */
[----:B------:R-:W-:Y:S01]  /*1ac50*/  ISETP.NE.U32.AND P0, PT, RZ, UR4, PT ;  /* 0x00000004ff007c0c */ /* 0x000fe2000bf05070 */
[----:B------:R-:W1:Y:S01]  /*1ac60*/  LDC.64 R6, c[0x0][0xa00] ;  /* 0x00028000ff067b82 */ /* 0x000e620000000a00 */
[----:B------:R-:W-:Y:S01]  /*1ac70*/  ULDC.64 UR6, c[0x0][0xa08] ;  /* 0x0002820000067ab9 */ /* 0x000fe20000000a00 */
[----:B------:R-:W-:Y:S01]  /*1ac80*/  ULDC.64 UR8, c[0x0][0xa10] ;  /* 0x0002840000087ab9 */ /* 0x000fe20000000a00 */
[----:B------:R-:W-:Y:S01]  /*1ac90*/  ISETP.NE.AND.EX P0, PT, RZ, UR5, PT, P0 ;  /* 0x00000005ff007c0c */ /* 0x000fe2000bf05300 */
[----:B------:R-:W-:-:S04]  /*1aca0*/  ULDC.64 UR4, c[0x0][0xa18] ;  /* 0x0002860000047ab9 */ /* 0x000fc80000000a00 */
[----:B--2---:R-:W2:Y:S08]  /*1acb0*/  LDC.64 R4, c[0x0][0xa08] ;  /* 0x00028200ff047b82 */ /* 0x004eb00000000a00 */
[----:B0-----:R-:W0:Y:S02]  /*1acc0*/  @P0 LDC.64 R2, c[0x0][0xa28] ;  /* 0x00028a00ff020b82 */ /* 0x001e240000000a00 */
[----:B0-----:R-:W-:-:S05]  /*1acd0*/  @P0 IMAD.WIDE R2, R27, 0x4, R2 ;  /* 0x000000041b020825 */ /* 0x001fca00078e0202 */
[----:B------:R0:W5:Y:S01]  /*1ace0*/  @P0 LDG.E R9, desc[UR40][R2.64] ;  /* 0x0000002802090981 */ /* 0x000162000c1e1900 */
[----:B------:R-:W-:Y:S01]  /*1acf0*/  ISETP.NE.U32.AND P0, PT, RZ, UR4, PT ;  /* 0x00000004ff007c0c */ /* 0x000fe2000bf05070 */
[----:B-1----:R-:W-:Y:S01]  /*1ad00*/  IMAD.WIDE R6, R27, 0x4, R6 ;  /* 0x000000041b067825 */ /* 0x002fe200078e0206 */
[----:B------:R-:W-:Y:S02]  /*1ad10*/  ISETP.NE.U32.AND P2, PT, RZ, UR6, PT ;  /* 0x00000006ff007c0c */ /* 0x000fe4000bf45070 */
[----:B------:R-:W-:Y:S01]  /*1ad20*/  ISETP.NE.AND.EX P0, PT, RZ, UR5, PT, P0 ;  /* 0x00000005ff007c0c */ /* 0x000fe2000bf05300 */
[----:B------:R-:W-:Y:S01]  /*1ad30*/  ULDC.64 UR4, c[0x0][0xa00] ;  /* 0x0002800000047ab9 */ /* 0x000fe20000000a00 */
[----:B------:R-:W-:Y:S01]  /*1ad40*/  ISETP.NE.U32.AND P4, PT, RZ, UR8, PT ;  /* 0x00000008ff007c0c */ /* 0x000fe2000bf85070 */
[----:B------:R-:W-:Y:S01]  /*1ad50*/  IMAD.MOV.U32 R28, RZ, RZ, RZ ;  /* 0x000000ffff1c7224 */ /* 0x000fe200078e00ff */
[----:B------:R-:W-:Y:S01]  /*1ad60*/  ISETP.NE.U32.AND P1, PT, RZ, UR4, PT ;  /* 0x00000004ff007c0c */ /* 0x000fe2000bf25070 */
[----:B0-----:R-:W0:Y:S01]  /*1ad70*/  LDC.64 R2, c[0x0][0xa10] ;  /* 0x00028400ff027b82 */ /* 0x001e220000000a00 */
[----:B------:R-:W-:-:S02]  /*1ad80*/  IMAD.MOV.U32 R0, RZ, RZ, RZ ;  /* 0x000000ffff007224 */ /* 0x000fc400078e00ff */
[----:B------:R-:W-:Y:S01]  /*1ad90*/  ISETP.NE.AND.EX P3, PT, RZ, UR5, PT, P1 ;  /* 0x00000005ff007c0c */ /* 0x000fe2000bf65310 */
[----:B--2---:R-:W-:Y:S01]  /*1ada0*/  IMAD.WIDE R4, R27, 0x4, R4 ;  /* 0x000000041b047825 */ /* 0x004fe200078e0204 */
[----:B------:R-:W-:Y:S02]  /*1adb0*/  ISETP.NE.AND.EX P1, PT, RZ, UR7, PT, P2 ;  /* 0x00000007ff007c0c */ /* 0x000fe4000bf25320 */
[----:B------:R-:W-:Y:S01]  /*1adc0*/  ISETP.NE.AND.EX P2, PT, RZ, UR9, PT, P4 ;  /* 0x00000009ff007c0c */ /* 0x000fe2000bf45340 */
[----:B------:R-:W1:Y:S01]  /*1add0*/  @P0 LDC.64 R12, c[0x0][0xa18] ;  /* 0x00028600ff0c0b82 */ /* 0x000e620000000a00 */
[----:B------:R-:W-:Y:S02]  /*1ade0*/  ULDC UR4, c[0x0][0x288] ;  /* 0x0000a20000047ab9 */ /* 0x000fe40000000800 */
[----:B------:R-:W-:Y:S01]  /*1adf0*/  IMAD.U32 R10, RZ, RZ, UR4 ;  /* 0x00000004ff0a7e24 */ /* 0x000fe2000f8e00ff */
[----:B------:R-:W-:-:S04]  /*1ae00*/  ULDC.64 UR4, c[0x0][0x3f8] ;  /* 0x0000fe0000047ab9 */ /* 0x000fc80000000a00 */
[----:B------:R-:W2:Y:S04]  /*1ae10*/  @P3 LDG.E R8, desc[UR40][R6.64] ;  /* 0x0000002806083981 */ /* 0x000ea8000c1e1900 */
[----:B------:R3:W5:Y:S01]  /*1ae20*/  @P1 LDG.E R28, desc[UR40][R4.64] ;  /* 0x00000028041c1981 */ /* 0x000762000c1e1900 */
[----:B0-----:R-:W-:-:S05]  /*1ae30*/  IMAD.WIDE R2, R27, 0x4, R2 ;  /* 0x000000041b027825 */ /* 0x001fca00078e0202 */
[----:B------:R3:W5:Y:S01]  /*1ae40*/  @P2 LDG.E R0, desc[UR40][R2.64] ;  /* 0x0000002802002981 */ /* 0x000762000c1e1900 */
[----:B-1----:R-:W-:-:S05]  /*1ae50*/  @P0 IMAD.WIDE R12, R27, 0x4, R12 ;  /* 0x000000041b0c0825 */ /* 0x002fca00078e020c */
[----:B------:R3:W5:Y:S01]  /*1ae60*/  @P0 LDG.E R10, desc[UR40][R12.64] ;  /* 0x000000280c0a0981 */ /* 0x000762000c1e1900 */
[----:B------:R-:W-:-:S03]  /*1ae70*/  UISETP.NE.U32.AND UP0, UPT, UR4, URZ, UPT ;  /* 0x0000003f0400728c */ /* 0x000fc6000bf05070 */
[----:B------:R-:W-:Y:S01]  /*1ae80*/  ULDC UR4, c[0x0][0x404] ;  /* 0x0001010000047ab9 */ /* 0x000fe20000000800 */
[----:B------:R-:W-:-:S03]  /*1ae90*/  UISETP.NE.AND.EX UP0, UPT, UR5, URZ, UPT, UP0 ;  /* 0x0000003f0500728c */ /* 0x000fc6000bf05300 */
[----:B------:R-:W-:Y:S01]  /*1aea0*/  ULDC UR5, c[0x0][0x2e0] ;  /* 0x0000b80000057ab9 */ /* 0x000fe20000000800 */
[----:B------:R-:W-:-:S04]  /*1aeb0*/  USEL UR4, UR4, 0x1, UP0 ;  /* 0x0000000104047887 */ /* 0x000fc80008000000 */
[----:B------:R-:W-:-:S03]  /*1aec0*/  UIMAD UR4, UR4, UR5, URZ ;  /* 0x00000005040472a4 */ /* 0x000fc6000f8e023f */
[----:B------:R-:W-:-:S03]  /*1aed0*/  ULDC UR5, c[0x0][0x338] ;  /* 0x0000ce0000057ab9 */ /* 0x000fc60000000800 */
[----:B------:R-:W-:Y:S01]  /*1aee0*/  IMAD.U32 R11, RZ, RZ, UR4 ;  /* 0x00000004ff0b7e24 */ /* 0x000fe2000f8e00ff */
[----:B--2---:R0:W-:Y:S02]  /*1aef0*/  STL [R1+0x1c], R8 ;  /* 0x00001c0801007387 */ /* 0x0041e40000100800 */
[----:B0-----:R-:W-:Y:S01]  /*1af00*/  IMAD.U32 R8, RZ, RZ, UR5 ;  /* 0x00000005ff087e24 */ /* 0x001fe2000f8e00ff */
[----:B---3--:R-:W-:Y:S06]  /*1af10*/  @P0 BRA `(.L_x_1261) ;  /* 0x0000000000100947 */ /* 0x008fec0003800000 */
[----:B------:R-:W-:Y:S05]  /*1af20*/  @!P3 BRA `(.L_x_1261) ;  /* 0x00000000000cb947 */ /* 0x000fea0003800000 */
[----:B-----5:R-:W2:Y:S04]  /*1af30*/  LDG.E R10, desc[UR40][R6.64] ;  /* 0x00000028060a7981 */ /* 0x020ea8000c1e1900 */
[----:B------:R-:W2:Y:S02]  /*1af40*/  LDG.E R6, desc[UR40][R6.64+0x4] ;  /* 0x0000042806067981 */ /* 0x000ea4000c1e1900 */
[----:B--2---:R-:W-:-:S07]  /*1af50*/  IMAD.IADD R10, R6, 0x1, -R10 ;  /* 0x00000001060a7824 */ /* 0x004fce00078e0a0a */
.L_x_1261:
[----:B------:R-:W-:Y:S01]  /*1af60*/  ULDC.64 UR4, c[0x0][0xa20] ;  /* 0x0002880000047ab9 */ /* 0x000fe20000000a00 */
[----:B-----5:R-:W-:Y:S01]  /*1af70*/  IMAD.IADD R28, R28, 0x1, R9 ;  /* 0x000000011c1c7824 */ /* 0x020fe200078e0209 */
[----:B------:R-:W-:-:S04]  /*1af80*/  ISETP.NE.U32.AND P0, PT, RZ, UR4, PT ;  /* 0x00000004ff007c0c */ /* 0x000fc8000bf05070 */
[----:B------:R-:W-:-:S13]  /*1af90*/  ISETP.NE.AND.EX P0, PT, RZ, UR5, PT, P0 ;  /* 0x00000005ff007c0c */ /* 0x000fda000bf05300 */
[----:B------:R-:W-:Y:S05]  /*1afa0*/  @!P0 BRA `(.L_x_1262) ;  /* 0x0000000000108947 */ /* 0x000fea0003800000 */
[----:B------:R-:W0:Y:S02]  /*1afb0*/  LDC.64 R4, c[0x0][0xa20] ;  /* 0x00028800ff047b82 */ /* 0x000e240000000a00 */
[----:B0-----:R-:W-:-:S05]  /*1afc0*/  IMAD.WIDE R4, R27, 0x4, R4 ;  /* 0x000000041b047825 */ /* 0x001fca00078e0204 */
[----:B------:R0:W5:Y:S01]  /*1afd0*/  LDG.E R11, desc[UR40][R4.64] ;  /* 0x00000028040b7981 */ /* 0x000162000c1e1900 */
[----:B------:R-:W-:Y:S05]  /*1afe0*/  BRA `(.L_x_1263) ;  /* 0x0000000000107947 */ /* 0x000fea0003800000 */
.L_x_1262:
[----:B------:R-:W-:Y:S05]  /*1aff0*/  @!P1 BRA `(.L_x_1263) ;  /* 0x00000000000c9947 */ /* 0x000fea0003800000 */
[----:B------:R-:W2:Y:S04]  /*1b000*/  LDG.E R11, desc[UR40][R4.64] ;  /* 0x00000028040b7981 */ /* 0x000ea8000c1e1900 */
[----:B------:R-:W2:Y:S02]  /*1b010*/  LDG.E R6, desc[UR40][R4.64+0x4] ;  /* 0x0000042804067981 */ /* 0x000ea4000c1e1900 */
[----:B--2---:R-:W-:-:S07]  /*1b020*/  IMAD.IADD R11, R6, 0x1, -R11 ;  /* 0x00000001060b7824 */ /* 0x004fce00078e0a0b */
.L_x_1263:
[----:B0-----:R-:W2:Y:S04]  /*1b030*/  @P2 LDG.E R5, desc[UR40][R2.64] ;  /* 0x0000002802052981 */ /* 0x001ea8000c1e1900 */
[----:B------:R-:W2:Y:S01]  /*1b040*/  @P2 LDG.E R4, desc[UR40][R2.64+0x4] ;  /* 0x0000042802042981 */ /* 0x000ea2000c1e1900 */
[----:B-----5:R-:W-:Y:S02]  /*1b050*/  IMAD.IADD R9, R11, 0x1, -R9 ;  /* 0x000000010b097824 */ /* 0x020fe400078e0a09 */
[----:B------:R-:W-:-:S05]  /*1b060*/  IMAD R7, R25, 0xc0, RZ ;  /* 0x000000c019077824 */ /* 0x000fca00078e02ff */
[----:B------:R-:W-:Y:S01]  /*1b070*/  IADD3 R6, -R10, 0xc0, R7 ;  /* 0x000000c00a067810 */ /* 0x000fe20007ffe107 */
[----:B--2---:R-:W-:-:S04]  /*1b080*/  @P2 IMAD.IADD R8, R4, 0x1, -R5 ;  /* 0x0000000104082824 */ /* 0x004fc800078e0a05 */
[----:B------:R-:W-:-:S04]  /*1b090*/  IMAD.IADD R3, R9, 0x1, R8 ;  /* 0x0000000109037824 */ /* 0x000fc800078e0208 */
[C---:B------:R-:W-:Y:S02]  /*1b0a0*/  VIADD R4, R3.reuse, 0x9f ;  /* 0x0000009f03047836 */ /* 0x040fe40000000000 */
[----:B------:R-:W-:Y:S02]  /*1b0b0*/  IMAD.IADD R2, R3, 0x1, R6 ;  /* 0x0000000103027824 */ /* 0x000fe400078e0206 */
[----:B------:R-:W-:-:S05]  /*1b0c0*/  IMAD.HI R4, R4, 0x66666667, RZ ;  /* 0x6666666704047827 */ /* 0x000fca00078e02ff */
[----:B------:R-:W-:-:S04]  /*1b0d0*/  SHF.R.U32.HI R5, RZ, 0x1f, R4 ;  /* 0x0000001fff057819 */ /* 0x000fc80000011604 */
[----:B------:R-:W-:Y:S02]  /*1b0e0*/  LEA.HI.SX32 R20, R4, R5, 0x1a ;  /* 0x0000000504147211 */ /* 0x000fe400078fd2ff */
[----:B------:R-:W0:Y:S02]  /*1b0f0*/  LDC.64 R4, c[0x0][0x9e0] ;  /* 0x00027800ff047b82 */ /* 0x000e240000000a00 */
[----:B0-----:R-:W-:Y:S01]  /*1b100*/  ISETP.GE.AND P1, PT, R5, 0x1, PT ;  /* 0x000000010500780c */ /* 0x001fe20003f26270 */
[----:B------:R-:W-:-:S12]  /*1b110*/  IMAD.IADD R4, R2, 0x1, R4 ;  /* 0x0000000102047824 */ /* 0x000fd800078e0204 */
[----:B------:R-:W-:Y:S05]  /*1b120*/  @!P1 BRA `(.L_x_1264) ;  /* 0x0000000000489947 */ /* 0x000fea0003800000 */
        /* <DEDUP_REMOVED lines=11> */
.L_x_1266:
[----:B------:R-:W-:-:S13]  /*1b1e0*/  ISETP.NE.AND P0, PT, R5, 0x1, PT ;  /* 0x000000010500780c */ /* 0x000fda0003f05270 */
[----:B------:R-:W0:Y:S02]  /*1b1f0*/  @P0 LDC.64 R6, c[0x0][0x9e8] ;  /* 0x00027a00ff060b82 */ /* 0x000e240000000a00 */
[----:B0-----:R-:W-:-:S05]  /*1b200*/  @P0 IMAD.HI.U32 R6, R11, R6, RZ ;  /* 0x000000060b060227 */ /* 0x001fca00078e00ff */
[----:B------:R-:W-:-:S07]  /*1b210*/  @P0 SHF.R.U32.HI R11, RZ, R7, R6 ;  /* 0x00000007ff0b0219 */ /* 0x000fce0000011606 */
.L_x_1267:
[----:B------:R-:W-:Y:S05]  /*1b220*/  BSYNC B0 ;  /* 0x0000000000007941 */ /* 0x000fea0003800000 */
.L_x_1265:
[----:B------:R-:W-:-:S05]  /*1b230*/  IMAD R11, R11, R5, R5 ;  /* 0x000000050b0b7224 */ /* 0x000fca00078e0205 */
[----:B------:R-:W-:-:S07]  /*1b240*/  VIMNMX R4, R4, R11, PT ;  /* 0x0000000b04047248 */ /* 0x000fce0003fe0100 */
.L_x_1264:
        /* <DEDUP_REMOVED lines=15> */
.L_x_1270:
[----:B------:R-:W-:Y:S01]  /*1b340*/  ISETP.NE.AND P0, PT, R5, 0x1, PT ;  /* 0x000000010500780c */ /* 0x000fe20003f05270 */
[----:B------:R-:W-:-:S12]  /*1b350*/  IMAD.MOV.U32 R11, RZ, RZ, R3 ;  /* 0x000000ffff0b7224 */ /* 0x000fd800078e0003 */
[----:B------:R-:W0:Y:S02]  /*1b360*/  @P0 LDC.64 R6, c[0x0][0x9e8] ;  /* 0x00027a00ff060b82 */ /* 0x000e240000000a00 */
[----:B0-----:R-:W-:-:S05]  /*1b370*/  @P0 IMAD.HI.U32 R6, R3, R6, RZ ;  /* 0x0000000603060227 */ /* 0x001fca00078e00ff */
[----:B------:R-:W-:-:S07]  /*1b380*/  @P0 SHF.R.U32.HI R11, RZ, R7, R6 ;  /* 0x00000007ff0b0219 */ /* 0x000fce0000011606 */
.L_x_1271:
[----:B------:R-:W-:Y:S05]  /*1b390*/  BSYNC B0 ;  /* 0x0000000000007941 */ /* 0x000fea0003800000 */
.L_x_1269:
[----:B------:R-:W-:-:S05]  /*1b3a0*/  IMAD R5, R11, R5, RZ ;  /* 0x000000050b057224 */ /* 0x000fca00078e02ff */
[----:B------:R-:W-:-:S07]  /*1b3b0*/  VIMNMX R10, R10, R5, !PT ;  /* 0x000000050a0a7248 */ /* 0x000fce0007fe0100 */
.L_x_1268:
[----:B------:R-:W-:Y:S01]  /*1b3c0*/  VIADD R4, R4, 0x9f ;  /* 0x0000009f04047836 */ /* 0x000fe20000000000 */
[----:B------:R-:W-:Y:S01]  /*1b3d0*/  BSSY B0, `(.L_x_1272) ;  /* 0x00000e6000007945 */ /* 0x000fe20003800000 */
        /* <DEDUP_REMOVED lines=11> */
[----:B------:R-:W-:-:S04]  /*1b490*/  VIMNMX R9, R9, R8, PT ;  /* 0x0000000809097248 */ /* 0x000fc80003fe0100 */
[----:B------:R-:W-:Y:S01]  /*1b4a0*/  ISETP.GT.AND P0, PT, R9, R4, PT ;  /* 0x000000040900720c */ /* 0x000fe20003f04270 */
[----:B------:R-:W-:-:S05]  /*1b4b0*/  IMAD.WIDE.U32 R4, R4, -0x33333333, RZ ;  /* 0xcccccccd04047825 */ /* 0x000fca00078e00ff */
[----:B------:R-:W-:-:S07]  /*1b4c0*/  SHF.R.U32.HI R7, RZ, 0x7, R5 ;  /* 0x00000007ff077819 */ /* 0x000fce0000011605 */
[----:B------:R-:W-:-:S04]  /*1b4d0*/  @P0 VIADD R6, R9, 0x9f ;  /* 0x0000009f09060836 */ /* 0x000fc80000000000 */
[----:B------:R-:W-:-:S04]  /*1b4e0*/  @P0 IMAD.HI R4, R6, 0x66666667, RZ ;  /* 0x6666666706040827 */ /* 0x000fc800078e02ff */
[----:B------:R-:W-:Y:S01]  /*1b4f0*/  IMAD.MOV.U32 R6, RZ, RZ, R7 ;  /* 0x000000ffff067224 */ /* 0x000fe200078e0007 */
[----:B------:R-:W-:-:S04]  /*1b500*/  @P0 SHF.R.U32.HI R5, RZ, 0x1f, R4 ;  /* 0x0000001fff050819 */ /* 0x000fc80000011604 */
[----:B------:R-:W-:Y:S02]  /*1b510*/  @P0 LEA.HI.SX32 R6, R4, R5, 0x1a ;  /* 0x0000000504060211 */ /* 0x000fe400078fd2ff */
[----:B------:R-:W-:Y:S02]  /*1b520*/  PLOP3.LUT P0, PT, PT, PT, PT, 0x80, 0x0 ;  /* 0x000000000000781c */ /* 0x000fe40003f0f070 */
[----:B------:R-:W-:-:S13]  /*1b530*/  ISETP.GT.AND P1, PT, R6, R7, PT ;  /* 0x000000070600720c */ /* 0x000fda0003f24270 */
[----:B------:R-:W-:Y:S05]  /*1b540*/  @!P1 BRA `(.L_x_1273) ;  /* 0x0000000c00389947 */ /* 0x000fea0003800000 */
[----:B------:R-:W0:Y:S01]  /*1b550*/  LDC R4, c[0x0][0x428] ;  /* 0x00010a00ff047b82 */ /* 0x000e220000000800 */
[----:B------:R-:W-:Y:S01]  /*1b560*/  UMOV UR4, 0xffffffff ;  /* 0xffffffff00047882 */ /* 0x000fe20000000000 */
[----:B------:R-:W-:Y:S01]  /*1b570*/  IMAD.MOV.U32 R5, RZ, RZ, R26 ;  /* 0x000000ffff057224 */ /* 0x000fe200078e001a */
[----:B0-----:R-:W-:-:S13]  /*1b580*/  ISETP.NE.AND P0, PT, R4, 0x1, PT ;  /* 0x000000010400780c */ /* 0x001fda0003f05270 */
[----:B------:R-:W0:Y:S08]  /*1b590*/  @P0 LDC R9, c[0x0][0x42c] ;  /* 0x00010b00ff090b82 */ /* 0x000e300000000800 */
[----:B------:R-:W1:Y:S01]  /*1b5a0*/  @P0 LDC R4, c[0x0][0x430] ;  /* 0x00010c00ff040b82 */ /* 0x000e620000000800 */
[----:B0-----:R-:W-:-:S05]  /*1b5b0*/  @P0 IMAD.HI.U32 R9, R26, R9, RZ ;  /* 0x000000091a090227 */ /* 0x001fca00078e00ff */
[----:B-1----:R-:W-:Y:S02]  /*1b5c0*/  @P0 SHF.R.U32.HI R5, RZ, R4, R9 ;  /* 0x00000004ff050219 */ /* 0x002fe40000011609 */
[----:B------:R-:W-:Y:S01]  /*1b5d0*/  SEL R4, R27, RZ, !P2 ;  /* 0x000000ff1b047207 */ /* 0x000fe20005000000 */
[----:B------:R-:W-:Y:S06]  /*1b5e0*/  BRA.DIV UR4, `(.L_x_1274) ;  /* 0x0000004e043c7947 */ /* 0x000fec000b800000 */
[----:B------:R-:W0:Y:S02]  /*1b5f0*/  S2R R8, SR_TID.X ;  /* 0x0000000000087919 */ /* 0x000e240000002100 */
[----:B0-----:R-:W-:-:S04]  /*1b600*/  SHF.R.U32.HI R8, RZ, 0x5, R8 ;  /* 0x00000005ff087819 */ /* 0x001fc80000011608 */
[----:B------:R-:W-:-:S05]  /*1b610*/  LOP3.LUT R8, R8, 0x3, RZ, 0xc0, !PT ;  /* 0x0000000308087812 */ /* 0x000fca00078ec0ff */
[----:B------:R0:W1:Y:S02]  /*1b620*/  SHFL.IDX PT, R14, R8, RZ, 0x1f ;  /* 0x00001fff080e7589 */ /* 0x00006400000e0000 */
.L_x_1420:
[----:B-1----:R-:W-:Y:S02]  /*1b630*/  ISETP.NE.AND P0, PT, R14, RZ, PT ;  /* 0x000000ff0e00720c */ /* 0x002fe40003f05270 */
[----:B------:R-:W-:-:S11]  /*1b640*/  PLOP3.LUT P6, PT, PT, PT, PT, 0x8, 0x0 ;  /* 0x000000000000781c */ /* 0x000fd60003fce170 */
[----:B------:R-:W-:Y:S05]  /*1b650*/  @P0 BRA `(.L_x_1275) ;  /* 0x00000000000c0947 */ /* 0x000fea0003800000 */
[----:B------:R-:W-:-:S03]  /*1b660*/  UMOV UR4, 0xffffffff ;  /* 0xffffffff00047882 */ /* 0x000fc60000000000 */
[----:B------:R-:W-:Y:S05]  /*1b670*/  BRA.DIV UR4, `(.L_x_1276) ;  /* 0x0000004e044c7947 */ /* 0x000fea000b800000 */
[----:B------:R-:W-:-:S13]  /*1b680*/  ELECT P6, URZ, PT ;  /* 0x00000000003f782f */ /* 0x000fda00038c0000 */
.L_x_1275:
        /* <DEDUP_REMOVED lines=12> */
.L_x_1423:
[----:B------:R-:W-:Y:S05]  /*1b750*/  BSYNC B1 ;  /* 0x0000000000017941 */ /* 0x000fea0003800000 */
.L_x_1277:
        /* <DEDUP_REMOVED lines=10> */
.L_x_1424:
[----:B------:R-:W-:Y:S05]  /*1b800*/  BSYNC B2 ;  /* 0x0000000000027941 */ /* 0x000fea0003800000 */
.L_x_1281:
        /* <DEDUP_REMOVED lines=9> */
.L_x_1284:
[----:B------:R-:W-:Y:S05]  /*1b8a0*/  BSYNC B2 ;  /* 0x0000000000027941 */ /* 0x000fea0003800000 */
.L_x_1283:
        /* <DEDUP_REMOVED lines=12> */
.L_x_1285:
        /* <DEDUP_REMOVED lines=13> */
.L_x_1425:
[----:B------:R-:W-:Y:S05]  /*1ba40*/  BSYNC B2 ;  /* 0x0000000000027941 */ /* 0x000fea0003800000 */
.L_x_1286:
[----:B------:R-:W-:Y:S04]  /*1ba50*/  BSSY B2, `(.L_x_1288) ;  /* 0x0000009000027945 */ /* 0x000fe80003800000 */
        /* <DEDUP_REMOVED lines=8> */
.L_x_1289:
[----:B------:R-:W-:Y:S05]  /*1bae0*/  BSYNC B2 ;  /* 0x0000000000027941 */ /* 0x000fea0003800000 */
.L_x_1288:
[----:B------:R-:W-:Y:S01]  /*1baf0*/  R2UR UR10, R15 ;  /* 0x000000000f0a72ca */ /* 0x000fe200000e0000 */
[----:B------:R-:W-:Y:S01]  /*1bb00*/  IMAD.MOV.U32 R14, RZ, RZ, 0x0 ;  /* 0x00000000ff0e7424 */ /* 0x000fe200078e00ff */
[----:B------:R-:W-:Y:S01]  /*1bb10*/  UIADD3 UR4, UP0, UR38, 0x670, URZ ;  /* 0x0000067026047890 */ /* 0x000fe2000ff1e03f */
[----:B------:R-:W-:Y:S01]  /*1bb20*/  IMAD.MOV.U32 R15, RZ, RZ, 0x12f00000 ;  /* 0x12f00000ff0f7424 */ /* 0x000fe200078e00ff */
[----:B------:R-:W-:Y:S01]  /*1bb30*/  PLOP3.LUT P0, PT, PT, PT, PT, 0x80, 0x0 ;  /* 0x000000000000781c */ /* 0x000fe20003f0f070 */
[----:B------:R-:W-:Y:S01]  /*1bb40*/  VIADD R11, R11, 0x6000 ;  /* 0x000060000b0b7836 */ /* 0x000fe20000000000 */
[----:B------:R-:W-:Y:S01]  /*1bb50*/  R2UR UR6, R14 ;  /* 0x000000000e0672ca */ /* 0x000fe200000e0000 */
[----:B01----:R-:W-:Y:S01]  /*1bb60*/  VIADD R9, R9, 0x132b0 ;  /* 0x000132b009097836 */ /* 0x003fe20000000000 */
[----:B------:R-:W-:Y:S01]  /*1bb70*/  R2UR UR7, R15 ;  /* 0x000000000f0772ca */ /* 0x000fe200000e0000 */
[----:B------:R-:W-:-:S14]  /*1bb80*/  UIADD3.X UR5, URZ, UR39, URZ, UP0, !UPT ;  /* 0x000000273f057290 */ /* 0x000fdc00087fe43f */
.L_x_1290:
        /* <DEDUP_REMOVED lines=10> */
.L_x_1280:
[----:B------:R-:W-:Y:S05]  /*1bc30*/  BSYNC B1 ;  /* 0x0000000000017941 */ /* 0x000fea0003800000 */
.L_x_1279:
        /* <DEDUP_REMOVED lines=9> */
.L_x_1303:
        /* <DEDUP_REMOVED lines=11> */
.L_x_1426:
[----:B------:R-:W-:Y:S05]  /*1bd80*/  BSYNC B2 ;  /* 0x0000000000027941 */ /* 0x000fea0003800000 */
.L_x_1293:
        /* <DEDUP_REMOVED lines=9> */
.L_x_1296:
[----:B------:R-:W-:Y:S05]  /*1be20*/  BSYNC B2 ;  /* 0x0000000000027941 */ /* 0x000fea0003800000 */
.L_x_1295:
        /* <DEDUP_REMOVED lines=11> */
.L_x_1297:
        /* <DEDUP_REMOVED lines=13> */
.L_x_1427:
[----:B------:R-:W-:Y:S05]  /*1bfb0*/  BSYNC B2 ;  /* 0x0000000000027941 */ /* 0x000fea0003800000 */
.L_x_1298:
        /* <DEDUP_REMOVED lines=9> */
.L_x_1301:
[----:B------:R-:W-:Y:S05]  /*1c050*/  BSYNC B2 ;  /* 0x0000000000027941 */ /* 0x000fea0003800000 */
.L_x_1300:
        /* <DEDUP_REMOVED lines=10> */
.L_x_1302:
        /* <DEDUP_REMOVED lines=10> */
.L_x_1292:
[----:B------:R-:W-:Y:S05]  /*1c1a0*/  BSYNC B1 ;  /* 0x0000000000017941 */ /* 0x000fea0003800000 */
.L_x_1291:
        /* <DEDUP_REMOVED lines=8> */
.L_x_1273:
[----:B------:R-:W-:Y:S05]  /*1c230*/  BSYNC B0 ;  /* 0x0000000000007941 */ /* 0x000fea0003800000 */
.L_x_1272:
[----:B------:R-:W0:Y:S01]  /*1c240*/  LDC.64 R4, c[0x0][0x9e0] ;  /* 0x00027800ff047b82 */ /* 0x000e220000000a00 */
[----:B------:R-:W-:Y:S07]  /*1c250*/  @!P0 WARPSYNC.ALL ;  /* 0x0000000000008948 */ /* 0x000fee0003800000 */
[----:B------:R-:W-:Y:S01]  /*1c260*/  @!P0 BAR.SYNC.DEFER_BLOCKING 0xc, 0x200 ;  /* 0x0308000000008b1d */ /* 0x000fe20000010000 */
        /* <DEDUP_REMOVED lines=14> */
.L_x_1306:
[----:B------:R-:W-:-:S13]  /*1c350*/  ISETP.NE.AND P1, PT, R5, 0x1, PT ;  /* 0x000000010500780c */ /* 0x000fda0003f25270 */
[----:B------:R-:W0:Y:S02]  /*1c360*/  @P1 LDC.64 R6, c[0x0][0x9e8] ;  /* 0x00027a00ff061b82 */ /* 0x000e240000000a00 */
[----:B0-----:R-:W-:-:S05]  /*1c370*/  @P1 IMAD.HI.U32 R6, R0, R6, RZ ;  /* 0x0000000600061227 */ /* 0x001fca00078e00ff */
[----:B------:R-:W-:-:S07]  /*1c380*/  @P1 SHF.R.U32.HI R0, RZ, R7, R6 ;  /* 0x00000007ff001219 */ /* 0x000fce0000011606 */
.L_x_1307:
[----:B------:R-:W-:Y:S05]  /*1c390*/  BSYNC B0 ;  /* 0x0000000000007941 */ /* 0x000fea0003800000 */
.L_x_1305:
[----:B------:R-:W-:-:S05]  /*1c3a0*/  IMAD R7, R0, R5, R5 ;  /* 0x0000000500077224 */ /* 0x000fca00078e0205 */
[----:B------:R-:W-:-:S07]  /*1c3b0*/  VIMNMX R4, R4, R7, PT ;  /* 0x0000000704047248 */ /* 0x000fce0003fe0100 */
.L_x_1304:
[----:B------:R-:W-:Y:S01]  /*1c3c0*/  VIADD R4, R4, 0x9f ;  /* 0x0000009f04047836 */ /* 0x000fe20000000000 */
[----:B------:R-:W-:Y:S02]  /*1c3d0*/  ULDC UR4, c[0x0][0x9dc] ;  /* 0x0002770000047ab9 */ /* 0x000fe40000000800 */
[----:B------:R-:W-:Y:S02]  /*1c3e0*/  VIADD R0, R3, -UR4 ;  /* 0x8000000403007c36 */ /* 0x000fe40008000000 */
[----:B------:R-:W-:-:S05]  /*1c3f0*/  IMAD.HI R4, R4, 0x66666667, RZ ;  /* 0x6666666704047827 */ /* 0x000fca00078e02ff */
[----:B------:R-:W-:-:S04]  /*1c400*/  SHF.R.U32.HI R7, RZ, 0x1f, R4 ;  /* 0x0000001fff077819 */ /* 0x000fc80000011604 */
[----:B------:R-:W-:-:S04]  /*1c410*/  LEA.HI.SX32 R7, R4, R7, 0x1a ;  /* 0x0000000704077211 */ /* 0x000fc800078fd2ff */
[----:B------:R-:W-:-:S05]  /*1c420*/  VIMNMX R2, R20, R7, PT ;  /* 0x0000000714027248 */ /* 0x000fca0003fe0100 */
[----:B------:R0:W-:Y:S01]  /*1c430*/  STL [R1+0xc], R2 ;  /* 0x00000c0201007387 */ /* 0x0001e20000100800 */
[----:B------:R-:W-:Y:S05]  /*1c440*/  @!P0 BRA `(.L_x_1308) ;  /* 0x0000000000448947 */ /* 0x000fea0003800000 */
        /* <DEDUP_REMOVED lines=10> */
.L_x_1310:
[----:B------:R-:W-:-:S13]  /*1c4f0*/  ISETP.NE.AND P0, PT, R5, 0x1, PT ;  /* 0x000000010500780c */ /* 0x000fda0003f05270 */
[----:B------:R-:W1:Y:S02]  /*1c500*/  @P0 LDC.64 R6, c[0x0][0x9e8] ;  /* 0x00027a00ff060b82 */ /* 0x000e640000000a00 */
[----:B-1----:R-:W-:-:S05]  /*1c510*/  @P0 IMAD.HI.U32 R6, R3, R6, RZ ;  /* 0x0000000603060227 */ /* 0x002fca00078e00ff */
[----:B------:R-:W-:-:S07]  /*1c520*/  @P0 SHF.R.U32.HI R3, RZ, R7, R6 ;  /* 0x00000007ff030219 */ /* 0x000fce0000011606 */
.L_x_1311:
[----:B------:R-:W-:Y:S05]  /*1c530*/  BSYNC B0 ;  /* 0x0000000000007941 */ /* 0x000fea0003800000 */
.L_x_1309:
[----:B------:R-:W-:-:S05]  /*1c540*/  IMAD R3, R3, R5, RZ ;  /* 0x0000000503037224 */ /* 0x000fca00078e02ff */
[----:B------:R-:W-:-:S07]  /*1c550*/  VIMNMX R0, R0, R3, !PT ;  /* 0x0000000300007248 */ /* 0x000fce0007fe0100 */
.L_x_1308:
[----:B------:R-:W-:Y:S01]  /*1c560*/  IMAD.HI R0, R0, 0x66666667, RZ ;  /* 0x6666666700007827 */ /* 0x000fe200078e02ff */
[----:B------:R-:W-:Y:S04]  /*1c570*/  BSSY B6, `(.L_x_1312) ;  /* 0x0000241000067945 */ /* 0x000fe80003800000 */
[----:B------:R-:W-:-:S04]  /*1c580*/  SHF.R.U32.HI R3, RZ, 0x1f, R0 ;  /* 0x0000001fff037819 */ /* 0x000fc80000011600 */
[----:B------:R-:W-:-:S04]  /*1c590*/  LEA.HI.SX32 R3, R0, R3, 0x1a ;  /* 0x0000000300037211 */ /* 0x000fc800078fd2ff */
[----:B------:R-:W-:-:S04]  /*1c5a0*/  VIMNMX R23, RZ, R3, !PT ;  /* 0x00000003ff177248 */ /* 0x000fc80007fe0100 */
[----:B------:R-:W-:-:S13]  /*1c5b0*/  ISETP.GT.AND P0, PT, R2, R23, PT ;  /* 0x000000170200720c */ /* 0x000fda0003f04270 */
[----:B------:R-:W-:Y:S05]  /*1c5c0*/  @P0 BRA `(.L_x_1313) ;  /* 0x0000000000440947 */ /* 0x000fea0003800000 */
[----:B0-----:R-:W0:Y:S02]  /*1c5d0*/  S2R R2, SR_TID.X ;  /* 0x0000000000027919 */ /* 0x001e240000002100 */
[----:B0-----:R-:W-:-:S04]  /*1c5e0*/  LOP3.LUT R2, R2, 0x7f, RZ, 0xc0, !PT ;  /* 0x0000007f02027812 */ /* 0x001fc800078ec0ff */
[----:B------:R-:W-:-:S13]  /*1c5f0*/  ISETP.NE.AND P0, PT, R2, RZ, PT ;  /* 0x000000ff0200720c */ /* 0x000fda0003f05270 */
[----:B------:R-:W-:Y:S05]  /*1c600*/  @P0 BRA `(.L_x_1314) ;  /* 0x0000002000dc0947 */ /* 0x000fea0003800000 */
[----:B------:R-:W0:Y:S01]  /*1c610*/  S2R R5, SR_LANEID ;  /* 0x0000000000057919 */ /* 0x000e220000000000 */
[----:B------:R-:W-:Y:S01]  /*1c620*/  VOTEU.ANY UR4, UPT, PT ;  /* 0x0000000000047886 */ /* 0x000fe200038e0100 */
[----:B------:R-:W1:Y:S01]  /*1c630*/  LDC.64 R2, c[0x0][0xc38] ;  /* 0x00030e00ff027b82 */ /* 0x000e620000000a00 */
[----:B------:R-:W0:Y:S02]  /*1c640*/  FLO.U32 R0, UR4 ;  /* 0x0000000400007d00 */ /* 0x000e2400080e0000 */
[----:B0-----:R-:W-:-:S06]  /*1c650*/  ISETP.EQ.U32.AND P0, PT, R0, R5, PT ;  /* 0x000000050000720c */ /* 0x001fcc0003f02070 */
[----:B------:R-:W1:Y:S07]  /*1c660*/  POPC R5, UR4 ;  /* 0x0000000400057d09 */ /* 0x000e6e0008000000 */
[----:B-1----:R-:W2:Y:S01]  /*1c670*/  @P0 ATOMG.E.ADD.STRONG.GPU PT, R3, desc[UR40][R2.64], R5 ;  /* 0x00000005020309a8 */ /* 0x002ea200081ee1e8 */
[----:B------:R-:W0:Y:S02]  /*1c680*/  S2R R4, SR_LTMASK ;  /* 0x0000000000047919 */ /* 0x000e240000003900 */
[----:B0-----:R-:W-:-:S04]  /*1c690*/  LOP3.LUT R4, R4, UR4, RZ, 0xc0, !PT ;  /* 0x0000000404047c12 */ /* 0x001fc8000f8ec0ff */
[----:B------:R-:W0:Y:S01]  /*1c6a0*/  POPC R7, R4 ;  /* 0x0000000400077309 */ /* 0x000e220000000000 */
[----:B--2---:R-:W0:Y:S02]  /*1c6b0*/  SHFL.IDX PT, R0, R3, R0, 0x1f ;  /* 0x00001f0003007589 */ /* 0x004e2400000e0000 */
[----:B0-----:R-:W-:Y:S01]  /*1c6c0*/  IADD3 R24, R0, UR36, R7 ;  /* 0x0000002400187c10 */ /* 0x001fe2000fffe007 */
[----:B------:R-:W-:Y:S06]  /*1c6d0*/  BRA `(.L_x_1314) ;  /* 0x0000002000a87947 */ /* 0x000fec0003800000 */
.L_x_1313:
        /* <DEDUP_REMOVED lines=22> */
.L_x_1315:
        /* <DEDUP_REMOVED lines=24> */
.L_x_1316:
        /* <DEDUP_REMOVED lines=22> */
.L_x_1317:
        /* <DEDUP_REMOVED lines=22> */
.L_x_1318:
[----:B------:R-:W2:Y:S01]  /*1cc80*/  LDL.LU R21, [R1+0x1c] ;  /* 0x00001c0001157983 */ /* 0x000ea20000300800 */
[----:B------:R-:W0:Y:S01]  /*1cc90*/  LDC R0, c[0x0][0x428] ;  /* 0x00010a00ff007b82 */ /* 0x000e220000000800 */
[----:B------:R-:W-:Y:S01]  /*1cca0*/  ULDC.64 UR4, c[0x0][0x9f8] ;  /* 0x00027e0000047ab9 */ /* 0x000fe20000000a00 */
[----:B------:R-:W1:Y:S01]  /*1ccb0*/  S2R R20, SR_TID.X ;  /* 0x0000000000147919 */ /* 0x000e620000002100 */
[----:B------:R-:W-:-:S04]  /*1ccc0*/  ISETP.NE.U32.AND P0, PT, RZ, UR4, PT ;  /* 0x00000004ff007c0c */ /* 0x000fc8000bf05070 */
[----:B------:R-:W-:Y:S01]  /*1ccd0*/  ISETP.NE.AND.EX P0, PT, RZ, UR5, PT, P0 ;  /* 0x00000005ff007c0c */ /* 0x000fe2000bf05300 */
[----:B------:R-:W-:Y:S01]  /*1cce0*/  ULDC.64 UR4, c[0x0][0xa00] ;  /* 0x0002800000047ab9 */ /* 0x000fe20000000a00 */
[----:B0-----:R-:W-:Y:S01]  /*1ccf0*/  ISETP.NE.AND P1, PT, R0, 0x1, PT ;  /* 0x000000010000780c */ /* 0x001fe20003f25270 */
[----:B------:R-:W-:Y:S01]  /*1cd00*/  IMAD.MOV.U32 R0, RZ, RZ, R26 ;  /* 0x000000ffff007224 */ /* 0x000fe200078e001a */
[----:B-1----:R-:W-:Y:S01]  /*1cd10*/  LOP3.LUT R4, R20, 0x7f, RZ, 0xc0, !PT ;  /* 0x0000007f14047812 */ /* 0x002fe200078ec0ff */
[----:B------:R-:W-:-:S10]  /*1cd20*/  IMAD.MOV.U32 R20, RZ, RZ, R27 ;  /* 0x000000ffff147224 */ /* 0x000fd400078e001b */
[----:B------:R-:W0:Y:S08]  /*1cd30*/  @P1 LDC R3, c[0x0][0x42c] ;  /* 0x00010b00ff031b82 */ /* 0x000e300000000800 */
[----:B------:R-:W1:Y:S01]  /*1cd40*/  @P1 LDC R2, c[0x0][0x430] ;  /* 0x00010c00ff021b82 */ /* 0x000e620000000800 */
[----:B0-----:R-:W-:-:S05]  /*1cd50*/  @P1 IMAD.HI.U32 R3, R26, R3, RZ ;  /* 0x000000031a031227 */ /* 0x001fca00078e00ff */
[----:B-1----:R-:W-:Y:S02]  /*1cd60*/  @P1 SHF.R.U32.HI R0, RZ, R2, R3 ;  /* 0x00000002ff001219 */ /* 0x002fe40000011603 */
[----:B------:R-:W0:Y:S01]  /*1cd70*/  @P0 LDC.64 R2, c[0x0][0x9f8] ;  /* 0x00027e00ff020b82 */ /* 0x000e220000000a00 */
[----:B------:R-:W-:-:S04]  /*1cd80*/  ISETP.NE.AND P1, PT, R4, RZ, PT ;  /* 0x000000ff0400720c */ /* 0x000fc80003f25270 */
[----:B------:R-:W-:-:S09]  /*1cd90*/  PLOP3.LUT P3, PT, P1, PT, PT, 0x8, 0x0 ;  /* 0x000000000000781c */ /* 0x000fd20000f6e170 */
[----:B------:R-:W-:Y:S01]  /*1cda0*/  VOTEU.ALL UP1, P1 ;  /* 0x00000000003f7886 */ /* 0x000fe20000820000 */
[----:B0-----:R-:W-:-:S05]  /*1cdb0*/  @P0 IMAD.WIDE R2, R27, 0x4, R2 ;  /* 0x000000041b020825 */ /* 0x001fca00078e0202 */
[----:B------:R0:W5:Y:S01]  /*1cdc0*/  @P0 LDG.E R20, desc[UR40][R2.64] ;  /* 0x0000002802140981 */ /* 0x000162000c1e1900 */
[----:B------:R-:W-:Y:S01]  /*1cdd0*/  ISETP.NE.U32.AND P0, PT, RZ, UR4, PT ;  /* 0x00000004ff007c0c */ /* 0x000fe2000bf05070 */
[----:B------:R-:W-:-:S03]  /*1cde0*/  @!UP1 UIADD3 UR8, UP0, UR38, 0x270, URZ ;  /* 0x0000027026089890 */ /* 0x000fc6000ff1e03f */
[----:B------:R-:W-:Y:S01]  /*1cdf0*/  ISETP.NE.AND.EX P2, PT, RZ, UR5, PT, P0 ;  /* 0x00000005ff007c0c */ /* 0x000fe2000bf45300 */
[----:B------:R-:W-:-:S03]  /*1ce00*/  @!UP1 UIADD3.X UR9, URZ, UR39, URZ, UP0, !UPT ;  /* 0x000000273f099290 */ /* 0x000fc600087fe43f */
[----:B------:R-:W-:Y:S01]  /*1ce10*/  SEL R6, R27, RZ, !P2 ;  /* 0x000000ff1b067207 */ /* 0x000fe20005000000 */
[----:B------:R-:W-:Y:S01]  /*1ce20*/  VOTEU.ALL UP0, P1 ;  /* 0x00000000003f7886 */ /* 0x000fe20000800000 */
[----:B0-2---:R-:W-:-:S07]  /*1ce30*/  IMAD R25, R25, 0xc0, R21 ;  /* 0x000000c019197824 */ /* 0x005fce00078e0215 */
.L_x_1319:
        /* <DEDUP_REMOVED lines=22> */
.L_x_1430:
[----:B-1----:R-:W-:Y:S02]  /*1cfa0*/  ISETP.NE.AND P0, PT, R14, RZ, PT ;  /* 0x000000ff0e00720c */ /* 0x002fe40003f05270 */
[----:B------:R-:W-:-:S11]  /*1cfb0*/  PLOP3.LUT P6, PT, PT, PT, PT, 0x8, 0x0 ;  /* 0x000000000000781c */ /* 0x000fd60003fce170 */
[----:B------:R-:W-:Y:S05]  /*1cfc0*/  @P0 BRA `(.L_x_1321) ;  /* 0x0000000400ac0947 */ /* 0x000fea0003800000 */
[----:B------:R-:W-:-:S03]  /*1cfd0*/  UMOV UR4, 0xffffffff ;  /* 0xffffffff00047882 */ /* 0x000fc60000000000 */
[----:B------:R-:W-:Y:S05]  /*1cfe0*/  BRA.DIV UR4, `(.L_x_1322) ;  /* 0x0000003604a87947 */ /* 0x000fea000b800000 */
[----:B------:R-:W-:-:S13]  /*1cff0*/  ELECT P6, URZ, PT ;  /* 0x00000000003f782f */ /* 0x000fda00038c0000 */
.L_x_1433:
        /* <DEDUP_REMOVED lines=23> */
.L_x_1324:
        /* <DEDUP_REMOVED lines=10> */
.L_x_1434:
        /* <DEDUP_REMOVED lines=8> */
.L_x_1326:
        /* <DEDUP_REMOVED lines=20> */
.L_x_1435:
        /* <DEDUP_REMOVED lines=8> */
.L_x_1328:
        /* <DEDUP_REMOVED lines=14> */
.L_x_1323:
[----:B01----:R-:W0:Y:S01]  /*1d530*/  S2R R5, SR_CgaCtaId ;  /* 0x0000000000057919 */ /* 0x003e220000008800 */
[----:B------:R-:W-:Y:S01]  /*1d540*/  MOV R4, 0x400 ;  /* 0x0000040000047802 */ /* 0x000fe20000000f00 */
        /* <DEDUP_REMOVED lines=12> */
[----:B0-----:R-:W-:-:S04]  /*1d610*/  LEA R4, R5, R4, 0x18 ;  /* 0x0000000405047211 */ /* 0x001fc800078ec0ff */
[----:B------:R-:W-:Y:S01]  /*1d620*/  R2UR UR9, R4 ;  /* 0x00000000040972ca */ /* 0x000fe200000e0000 */
[----:B------:R1:W-:-:S12]  /*1d630*/  @P0 SYNCS.ARRIVE.TRANS64 RZ, [R4+URZ+0x13200], R3 ;  /* 0x0132000304ff09a7 */ /* 0x0003d8000800003f */
[----:B------:R-:W-:Y:S02]  /*1d640*/  UIADD3 UR8, UR9, 0xb000, URZ ;  /* 0x0000b00009087890 */ /* 0x000fe4000fffe03f */
[----:B------:R-:W-:-:S09]  /*1d650*/  UIADD3 UR9, UR9, 0x13200, URZ ;  /* 0x0001320009097890 */ /* 0x000fd2000fffe03f */
[----:B------:R1:W-:Y:S02]  /*1d660*/  UTMALDG.4D [UR8], [UR4], desc[UR6] ;  /* 0x00000608040075b4 */ /* 0x0003e40008019000 */
[----:B-1----:R-:W-:Y:S01]  /*1d670*/  NOP ;  /* 0x0000000000007918 */ /* 0x002fe20000000000 */
.L_x_1321:
[----:B------:R-:W2:Y:S04]  /*1d680*/  LDL.LU R4, [R1+0x18] ;  /* 0x0000180001047983 */ /* 0x000ea80000300800 */
[----:B------:R-:W3:Y:S01]  /*1d690*/  LDL.LU R5, [R1+0xc] ;  /* 0x00000c0001057983 */ /* 0x000ee20000300800 */
[----:B------:R-:W-:Y:S01]  /*1d6a0*/  MOV R6, 0x400 ;  /* 0x0000040000067802 */ /* 0x000fe20000000f00 */
[----:B------:R-:W-:Y:S01]  /*1d6b0*/  BSSY B0, `(.L_x_1329) ;  /* 0x000000d000007945 */ /* 0x000fe20003800000 */
[----:B------:R-:W1:Y:S02]  /*1d6c0*/  S2R R7, SR_CgaCtaId ;  /* 0x0000000000077919 */ /* 0x000e640000008800 */
[----:B-1----:R-:W-:Y:S01]  /*1d6d0*/  LEA R6, R7, R6, 0x18 ;  /* 0x0000000607067211 */ /* 0x002fe200078ec0ff */
[----:B--2---:R-:W-:-:S05]  /*1d6e0*/  VIADD R4, R4, 0x1 ;  /* 0x0000000104047836 */ /* 0x004fca0000000000 */
[----:B0-----:R-:W-:Y:S01]  /*1d6f0*/  LEA.HI R3, R4, R4, RZ, 0x1 ;  /* 0x0000000404037211 */ /* 0x001fe200078f08ff */
[----:B------:R0:W-:Y:S03]  /*1d700*/  STL [R1+0x18], R4 ;  /* 0x0000180401007387 */ /* 0x0001e60000100800 */
[----:B------:R-:W-:-:S05]  /*1d710*/  LOP3.LUT R3, R3, 0xfffffffe, RZ, 0xc0, !PT ;  /* 0xfffffffe03037812 */ /* 0x000fca00078ec0ff */
[----:B------:R-:W-:-:S05]  /*1d720*/  IMAD.IADD R3, R4, 0x1, -R3 ;  /* 0x0000000104037824 */ /* 0x000fca00078e0a03 */
[----:B0-----:R-:W-:Y:S01]  /*1d730*/  SHF.L.U32 R4, R3, 0x1f, RZ ;  /* 0x0000001f03047819 */ /* 0x001fe200000006ff */
[----:B---3--:R-:W-:-:S03]  /*1d740*/  VIADD R3, R5, 0xfffffffe ;  /* 0xfffffffe05037836 */ /* 0x008fc60000000000 */
[----:B------:R-:W0:Y:S02]  /*1d750*/  SYNCS.PHASECHK.TRANS64.TRYWAIT P0, [R6+URZ+0x13220], R4 ;  /* 0x01322004060075a7 */ /* 0x000e24000800017f */
[----:B------:R-:W-:Y:S01]  /*1d760*/  ISETP.GE.AND P2, PT, R3, R23, PT ;  /* 0x000000170300720c */ /* 0x000fe20003f46270 */
[----:B0-----:R-:W-:-:S12]  /*1d770*/  @!P0 BRA `(.L_x_1330) ;  /* 0x00000030000c8947 */ /* 0x001fd80003800000 */
.L_x_1436:
[----:B------:R-:W-:Y:S05]  /*1d780*/  BSYNC B0 ;  /* 0x0000000000007941 */ /* 0x000fea0003800000 */
.L_x_1329:
[----:B------:R-:W-:Y:S05]  /*1d790*/  @!P2 BRA `(.L_x_1331) ;  /* 0x0000000c0000a947 */ /* 0x000fea0003800000 */
[----:B------:R-:W-:Y:S02]  /*1d7a0*/  IMAD.MOV.U32 R8, RZ, RZ, R17 ;  /* 0x000000ffff087224 */ /* 0x000fe400078e0011 */
[----:B------:R-:W-:-:S07]  /*1d7b0*/  IMAD.MOV.U32 R9, RZ, RZ, R19 ;  /* 0x000000ffff097224 */ /* 0x000fce00078e0013 */
.L_x_1351:
[----:B------:R-:W-:Y:S01]  /*1d7c0*/  VIADD R17, R8, 0x1 ;  /* 0x0000000108117836 */ /* 0x000fe20000000000 */
[----:B------:R-:W-:Y:S05]  /*1d7d0*/  YIELD ;  /* 0x0000000000007946 */ /* 0x000fea0003800000 */
[----:B------:R-:W-:Y:S01]  /*1d7e0*/  ISETP.NE.AND P0, PT, R17, 0x2, PT ;  /* 0x000000021100780c */ /* 0x000fe20003f05270 */
[----:B------:R-:W-:Y:S03]  /*1d7f0*/  BSSY B0, `(.L_x_1332) ;  /* 0x000006b000007945 */ /* 0x000fe60003800000 */
[----:B01----:R-:W-:-:S02]  /*1d800*/  SEL R4, RZ, 0x1, P0 ;  /* 0x00000001ff047807 */ /* 0x003fc40000000000 */
        /* <DEDUP_REMOVED lines=9> */
[----:B------:R-:W-:Y:S01]  /*1d8a0*/  ULDC.64 UR6, c[0x0][0x408] ;  /* 0x0001020000067ab9 */ /* 0x000fe20000000a00 */
[----:B0-----:R-:W-:-:S13]  /*1d8b0*/  ISETP.NE.AND P0, PT, R10, 0x1, PT ;  /* 0x000000010a00780c */ /* 0x001fda0003f05270 */
[----:B------:R-:W0:Y:S02]  /*1d8c0*/  @P0 LDC.64 R4, c[0x0][0x420] ;  /* 0x00010800ff040b82 */ /* 0x000e240000000a00 */
[----:B0-----:R-:W-:-:S04]  /*1d8d0*/  @P0 IMAD.HI.U32 R2, R3, R4, RZ ;  /* 0x0000000403020227 */ /* 0x001fc800078e00ff */
[----:B------:R-:W-:Y:S01]  /*1d8e0*/  IMAD.MOV.U32 R4, RZ, RZ, R3 ;  /* 0x000000ffff047224 */ /* 0x000fe200078e0003 */
[----:B------:R-:W-:-:S04]  /*1d8f0*/  @P0 SHF.R.U32.HI R4, RZ, R5, R2 ;  /* 0x00000005ff040219 */ /* 0x000fc80000011602 */
[--C-:B------:R-:W-:Y:S01]  /*1d900*/  SHF.R.S32.HI R5, RZ, 0x1f, R4.reuse ;  /* 0x0000001fff057819 */ /* 0x100fe20000011404 */
[----:B------:R-:W-:-:S04]  /*1d910*/  IMAD.MOV R2, RZ, RZ, -R4 ;  /* 0x000000ffff027224 */ /* 0x000fc800078e0a04 */
[----:B------:R-:W-:Y:S02]  /*1d920*/  IMAD R10, R10, R2, R3 ;  /* 0x000000020a0a7224 */ /* 0x000fe400078e0203 */
[----:B------:R-:W-:Y:S02]  /*1d930*/  IMAD R2, R21, UR6, RZ ;  /* 0x0000000615027c24 */ /* 0x000fe4000f8e02ff */
[----:B------:R-:W-:-:S04]  /*1d940*/  IMAD.WIDE.U32 R4, R20, UR6, R4 ;  /* 0x0000000614047c25 */ /* 0x000fc8000f8e0004 */
[----:B------:R-:W-:Y:S01]  /*1d950*/  IMAD R2, R20, UR7, R2 ;  /* 0x0000000714027c24 */ /* 0x000fe2000f8e0202 */
[----:B------:R-:W-:-:S03]  /*1d960*/  LEA R6, P0, R4, UR4, 0x2 ;  /* 0x0000000404067c11 */ /* 0x000fc6000f8010ff */
[----:B------:R-:W-:-:S05]  /*1d970*/  IMAD.IADD R2, R2, 0x1, R5 ;  /* 0x0000000102027824 */ /* 0x000fca00078e0205 */
[----:B------:R-:W-:-:S05]  /*1d980*/  LEA.HI.X R7, R4, UR5, R2, 0x2, P0 ;  /* 0x0000000504077c11 */ /* 0x000fca00080f1402 */
[----:B------:R0:W5:Y:S02]  /*1d990*/  LDG.E R2, desc[UR40][R6.64] ;  /* 0x0000002806027981 */ /* 0x000164000c1e1900 */
.L_x_1334:
        /* <DEDUP_REMOVED lines=11> */
.L_x_1437:
[----:B------:R-:W-:Y:S05]  /*1da50*/  BSYNC B1 ;  /* 0x0000000000017941 */ /* 0x000fea0003800000 */
.L_x_1335:
        /* <DEDUP_REMOVED lines=9> */
.L_x_1338:
[----:B------:R-:W-:Y:S05]  /*1daf0*/  BSYNC B1 ;  /* 0x0000000000017941 */ /* 0x000fea0003800000 */
.L_x_1337:
[----:B------:R-:W1:Y:S01]  /*1db00*/  S2R R7, SR_CgaCtaId ;  /* 0x0000000000077919 */ /* 0x000e620000008800 */
[----:B------:R-:W-:Y:S01]  /*1db10*/  IMAD.MOV.U32 R12, RZ, RZ, RZ ;  /* 0x000000ffff0c7224 */ /* 0x000fe200078e00ff */
[----:B------:R-:W-:Y:S01]  /*1db20*/  MOV R4, 0x400 ;  /* 0x0000040000047802 */ /* 0x000fe20000000f00 */
[----:B------:R-:W-:Y:S01]  /*1db30*/  UIADD3 UR4, UP0, UR38, 0x470, URZ ;  /* 0x0000047026047890 */ /* 0x000fe2000ff1e03f */
[----:B------:R-:W-:Y:S01]  /*1db40*/  PLOP3.LUT P0, PT, PT, PT, PT, 0x80, 0x0 ;  /* 0x000000000000781c */ /* 0x000fe20003f0f070 */
[----:B------:R-:W-:Y:S01]  /*1db50*/  UMOV UR6, 0x0 ;  /* 0x0000000000067882 */ /* 0x000fe20000000000 */
[----:B------:R-:W-:Y:S01]  /*1db60*/  R2UR UR10, R12 ;  /* 0x000000000c0a72ca */ /* 0x000fe200000e0000 */
[----:B------:R-:W-:Y:S01]  /*1db70*/  UIADD3.X UR5, URZ, UR39, URZ, UP0, !UPT ;  /* 0x000000273f057290 */ /* 0x000fe200087fe43f */
[----:B------:R-:W-:Y:S01]  /*1db80*/  UMOV UR7, 0x14f00000 ;  /* 0x14f0000000077882 */ /* 0x000fe20000000000 */
[----:B-1----:R-:W-:Y:S01]  /*1db90*/  LEA R4, R7, R4, 0x18 ;  /* 0x0000000407047211 */ /* 0x002fe200078ec0ff */
[----:B------:R-:W-:-:S02]  /*1dba0*/  IMAD R7, R10, 0xa0, R28 ;  /* 0x000000a00a077824 */ /* 0x000fc400078e021c */
[----:B------:R-:W-:Y:S02]  /*1dbb0*/  VIADD R10, R6, 0x13270 ;  /* 0x00013270060a7836 */ /* 0x000fe40000000000 */
[----:B------:R-:W-:-:S04]  /*1dbc0*/  IMAD R4, R17, 0x2800, R4 ;  /* 0x0000280011047824 */ /* 0x000fc800078e0204 */
[----:B------:R-:W-:-:S07]  /*1dbd0*/  VIADD R11, R4, 0x6000 ;  /* 0x00006000040b7836 */ /* 0x000fce0000000000 */
.L_x_1339:
        /* <DEDUP_REMOVED lines=13> */
.L_x_1438:
[----:B------:R-:W-:Y:S05]  /*1dcb0*/  BSYNC B1 ;  /* 0x0000000000017941 */ /* 0x000fea0003800000 */
.L_x_1340:
        /* <DEDUP_REMOVED lines=11> */
.L_x_1343:
[----:B------:R-:W-:Y:S05]  /*1dd70*/  BSYNC B1 ;  /* 0x0000000000017941 */ /* 0x000fea0003800000 */
.L_x_1342:
        /* <DEDUP_REMOVED lines=8> */
.L_x_1344:
        /* <DEDUP_REMOVED lines=10> */
.L_x_1333:
[----:B------:R-:W-:Y:S05]  /*1dea0*/  BSYNC B0 ;  /* 0x0000000000007941 */ /* 0x000fea0003800000 */
.L_x_1332:
[----:B------:R-:W2:Y:S02]  /*1deb0*/  LDL R5, [R1+0x20] ;  /* 0x0000200001057983 */ /* 0x000ea40000100800 */
[----:B--2---:R-:W-:-:S13]  /*1dec0*/  ISETP.NE.AND P0, PT, R5, 0x3, PT ;  /* 0x000000030500780c */ /* 0x004fda0003f05270 */
[----:B------:R-:W-:Y:S05]  /*1ded0*/  @!P0 BRA `(.L_x_1345) ;  /* 0x0000000000048947 */ /* 0x000fea0003800000 */
[----:B------:R-:W-:Y:S01]  /*1dee0*/  BPT.TRAP 0x1 ;  /* 0x000000040000795c */ /* 0x000fe20000300000 */
.L_x_1345:
[----:B------:R-:W2:Y:S01]  /*1def0*/  LDL R5, [R1+0x8] ;  /* 0x0000080001057983 */ /* 0x000ea20000100800 */
[----:B------:R-:W-:Y:S01]  /*1df00*/  MOV R6, 0x400 ;  /* 0x0000040000067802 */ /* 0x000fe20000000f00 */
[----:B------:R-:W0:Y:S01]  /*1df10*/  S2R R7, SR_CgaCtaId ;  /* 0x0000000000077919 */ /* 0x000e220000008800 */
[----:B------:R-:W-:-:S04]  /*1df20*/  LOP3.LUT R4, R9, 0x1, RZ, 0x3c, !PT ;  /* 0x0000000109047812 */ /* 0x000fc800078e3cff */
[----:B------:R-:W-:Y:S02]  /*1df30*/  SHF.L.U32 R4, R4, 0x1f, RZ ;  /* 0x0000001f04047819 */ /* 0x000fe400000006ff */
[----:B0-----:R-:W-:-:S05]  /*1df40*/  LEA R6, R7, R6, 0x18 ;  /* 0x0000000607067211 */ /* 0x001fca00078ec0ff */
[----:B------:R-:W-:-:S04]  /*1df50*/  IMAD R13, R8, 0x8, R6 ;  /* 0x00000008080d7824 */ /* 0x000fc800078e0206 */
[----:B------:R-:W0:Y:S01]  /*1df60*/  SYNCS.PHASECHK.TRANS64.TRYWAIT P2, [R13+URZ+0x13270], R4 ;  /* 0x013270040d0075a7 */ /* 0x000e22000804017f */
[----:B------:R-:W-:Y:S01]  /*1df70*/  BSSY B0, `(.L_x_1346) ;  /* 0x0000003000007945 */ /* 0x000fe20003800000 */
[----:B--2---:R-:W-:-:S03]  /*1df80*/  ISETP.NE.AND P0, PT, R5, 0x3, PT ;  /* 0x000000030500780c */ /* 0x004fc60003f05270 */
[----:B0-----:R-:W-:Y:S10]  /*1df90*/  @!P2 BRA `(.L_x_1347) ;  /* 0x00000028004ca947 */ /* 0x001ff40003800000 */
.L_x_1439:
[----:B------:R-:W-:Y:S05]  /*1dfa0*/  BSYNC B0 ;  /* 0x0000000000007941 */ /* 0x000fea0003800000 */
.L_x_1346:
[----:B------:R-:W-:Y:S05]  /*1dfb0*/  @!P0 BRA `(.L_x_1348) ;  /* 0x0000000000048947 */ /* 0x000fea0003800000 */
[----:B------:R-:W-:Y:S01]  /*1dfc0*/  BPT.TRAP 0x1 ;  /* 0x000000040000795c */ /* 0x000fe20000300000 */
.L_x_1348:
[----:B0-----:R-:W-:Y:S01]  /*1dfd0*/  SHF.L.U32 R4, R9, 0x1f, RZ ;  /* 0x0000001f09047819 */ /* 0x001fe200000006ff */
[----:B------:R-:W-:-:S03]  /*1dfe0*/  IMAD R10, R8, 0x2800, RZ ;  /* 0x00002800080a7824 */ /* 0x000fc600078e02ff */
[----:B------:R-:W0:Y:S02]  /*1dff0*/  SYNCS.PHASECHK.TRANS64.TRYWAIT P2, [R13+URZ+0x13260], R4 ;  /* 0x013260040d0075a7 */ /* 0x000e24000804017f */
[----:B0-----:R-:W-:Y:S05]  /*1e000*/  @!P2 BRA `(.L_x_1349) ;  /* 0x000000280044a947 */ /* 0x001fea0003800000 */
.L_x_1440:
        /* <DEDUP_REMOVED lines=47> */
.L_x_1350:
[----:B-1----:R1:W-:Y:S01]  /*1e300*/  SYNCS.ARRIVE.TRANS64.A1T0 RZ, [R13+URZ+0x13250], RZ ;  /* 0x013250ff0dff79a7 */ /* 0x0023e2000810003f */
[----:B------:R-:W-:Y:S01]  /*1e310*/  BAR.SYNC.DEFER_BLOCKING 0x2, 0x80 ;  /* 0x0082000000007b1d */ /* 0x000fe20000010000 */
[----:B------:R-:W-:Y:S01]  /*1e320*/  ISETP.GT.AND P0, PT, R3, R23, PT ;  /* 0x000000170300720c */ /* 0x000fe20003f04270 */
[----:B------:R-:W-:Y:S02]  /*1e330*/  @!P1 VIADD R4, R13, 0x13280 ;  /* 0x000132800d049836 */ /* 0x000fe40000000000 */
[----:B------:R-:W-:Y:S02]  /*1e340*/  VIADD R3, R3, 0xffffffff ;  /* 0xffffffff03037836 */ /* 0x000fe40000000000 */
[----:B0-----:R-:W-:Y:S01]  /*1e350*/  IMAD.MOV.U32 R8, RZ, RZ, R17 ;  /* 0x000000ffff087224 */ /* 0x001fe200078e0011 */
[----:B------:R-:W-:Y:S01]  /*1e360*/  @!P1 PRMT R4, RZ, 0x654, R4 ;  /* 0x00000654ff049816 */ /* 0x000fe20000000004 */
[----:B------:R-:W-:-:S03]  /*1e370*/  IMAD.MOV.U32 R9, RZ, RZ, R19 ;  /* 0x000000ffff097224 */ /* 0x000fc600078e0013 */
[----:B------:R1:W-:Y:S03]  /*1e380*/  @!P1 SYNCS.ARRIVE.TRANS64.RED.A1T0 RZ, [R4+URZ], RZ ;  /* 0x000000ff04ff99a7 */ /* 0x0003e6000810043f */
[----:B------:R-:W-:Y:S05]  /*1e390*/  @P0 BRA `(.L_x_1351) ;  /* 0xfffffff400080947 */ /* 0x000fea000383ffff */
.L_x_1331:
[----:B01----:R-:W2:Y:S01]  /*1e3a0*/  LDL R4, [R1+0x20] ;  /* 0x0000200001047983 */ /* 0x003ea20000100800 */
[----:B------:R-:W-:Y:S01]  /*1e3b0*/  BSSY B0, `(.L_x_1352) ;  /* 0x000000f000007945 */ /* 0x000fe20003800000 */
[----:B--2---:R-:W-:-:S03]  /*1e3c0*/  ISETP.NE.AND P2, PT, R4, 0x3, PT ;  /* 0x000000030400780c */ /* 0x004fc60003f45270 */
[----:B------:R-:W-:Y:S10]  /*1e3d0*/  @P1 BRA `(.L_x_1353) ;  /* 0x0000000000301947 */ /* 0x000ff40003800000 */
        /* <DEDUP_REMOVED lines=11> */
[----:B0-----:R-:W-:-:S07]  /*1e490*/  IADD3 R24, R0, UR36, R7 ;  /* 0x0000002400187c10 */ /* 0x001fce000fffe007 */
.L_x_1353:
[----:B------:R-:W-:Y:S05]  /*1e4a0*/  BSYNC B0 ;  /* 0x0000000000007941 */ /* 0x000fea0003800000 */
.L_x_1352:
[----:B------:R-:W-:Y:S05]  /*1e4b0*/  @!P2 BRA `(.L_x_1354) ;  /* 0x000000000004a947 */ /* 0x000fea0003800000 */
[----:B------:R-:W-:Y:S01]  /*1e4c0*/  BPT.TRAP 0x1 ;  /* 0x000000040000795c */ /* 0x000fe20000300000 */
.L_x_1354:
        /* <DEDUP_REMOVED lines=11> */
.L_x_1441:
[----:B------:R-:W-:Y:S05]  /*1e580*/  BSYNC B0 ;  /* 0x0000000000007941 */ /* 0x000fea0003800000 */
.L_x_1355:
[----:B------:R-:W-:Y:S05]  /*1e590*/  @!P2 BRA `(.L_x_1357) ;  /* 0x000000000004a947 */ /* 0x000fea0003800000 */
[----:B------:R-:W-:Y:S01]  /*1e5a0*/  BPT.TRAP 0x1 ;  /* 0x000000040000795c */ /* 0x000fe20000300000 */
.L_x_1357:
[----:B0-----:R-:W-:-:S04]  /*1e5b0*/  SHF.L.U32 R0, R19, 0x1f, RZ ;  /* 0x0000001f13007819 */ /* 0x001fc800000006ff */
[----:B------:R-:W0:Y:S02]  /*1e5c0*/  SYNCS.PHASECHK.TRANS64.TRYWAIT P0, [R3+URZ+0x13260], R0 ;  /* 0x01326000030075a7 */ /* 0x000e24000800017f */
[----:B0-----:R-:W-:Y:S05]  /*1e5d0*/  @!P0 BRA `(.L_x_1358) ;  /* 0x0000002000f88947 */ /* 0x001fea0003800000 */
.L_x_1442:
[----:B------:R-:W0:Y:S01]  /*1e5e0*/  LDL R4, [R1] ;  /* 0x0000000001047983 */ /* 0x000e220000100800 */
[----:B------:R-:W-:Y:S01]  /*1e5f0*/  IMAD R2, R17, 0x2800, RZ ;  /* 0x0000280011027824 */ /* 0x000fe200078e02ff */
[----:B------:R-:W-:Y:S01]  /*1e600*/  MOV R8, 0x400 ;  /* 0x0000040000087802 */ /* 0x000fe20000000f00 */
[----:B------:R-:W-:Y:S05]  /*1e610*/  WARPSYNC.ALL ;  /* 0x0000000000007948 */ /* 0x000fea0003800000 */
[----:B------:R-:W1:Y:S02]  /*1e620*/  S2R R9, SR_CgaCtaId ;  /* 0x0000000000097919 */ /* 0x000e640000008800 */
[----:B-1----:R-:W-:-:S02]  /*1e630*/  LEA R8, R9, R8, 0x18 ;  /* 0x0000000809087211 */ /* 0x002fc400078ec0ff */
[C---:B0-----:R-:W-:Y:S02]  /*1e640*/  LOP3.LUT R0, R2.reuse, R4, RZ, 0xfc, !PT ;  /* 0x0000000402007212 */ /* 0x041fe400078efcff */
[----:B------:R-:W-:-:S03]  /*1e650*/  LOP3.LUT R2, R2, R29, RZ, 0xfc, !PT ;  /* 0x0000001d02027212 */ /* 0x000fc600078efcff */
[C---:B------:R-:W-:Y:S02]  /*1e660*/  IMAD.IADD R0, R8.reuse, 0x1, R0 ;  /* 0x0000000108007824 */ /* 0x040fe400078e0200 */
[----:B------:R-:W-:-:S03]  /*1e670*/  IMAD.IADD R2, R8, 0x1, R2 ;  /* 0x0000000108027824 */ /* 0x000fc600078e0202 */
[----:B------:R-:W0:Y:S02]  /*1e680*/  LDSM.16.MT88.4 R4, [R0+0x6000] ;  /* 0x006000000004783b */ /* 0x000e240000004200 */
        /* <DEDUP_REMOVED lines=37> */
.L_x_1359:
        /* <DEDUP_REMOVED lines=10> */
.L_x_1314:
[----:B------:R-:W-:Y:S05]  /*1e980*/  BSYNC B6 ;  /* 0x0000000000067941 */ /* 0x000fea0003800000 */
.L_x_1312:
        /* <DEDUP_REMOVED lines=10> */
.L_x_1360:
        /* <DEDUP_REMOVED lines=14> */
[----:B------:R-:W-:Y:S01]  /*1eb10*/  SHFL.IDX PT, R0, R24, RZ, 0x1f ;  /* 0x00001fff18007589 */ /* 0x000fe200000e0000 */
[C---:B------:R-:W-:Y:S02]  /*1eb20*/  ISETP.GE.U32.AND P4, PT, R8.reuse, 0x8, PT ;  /* 0x000000080800780c */ /* 0x040fe40003f86070 */
[C---:B------:R-:W-:Y:S01]  /*1eb30*/  ISETP.GE.U32.AND P5, PT, R8.reuse, 0x10, PT ;  /* 0x000000100800780c */ /* 0x040fe20003fa6070 */
[----:B--2---:R-:W-:Y:S01]  /*1eb40*/  @!P1 IMAD.MOV.U32 R25, RZ, RZ, R2 ;  /* 0x000000ffff199224 */ /* 0x004fe200078e0002 */
[----:B------:R-:W-:-:S04]  /*1eb50*/  ISETP.NE.AND P1, PT, R8, RZ, PT ;  /* 0x000000ff0800720c */ /* 0x000fc80003f25270 */
[----:B------:R-:W0:Y:S02]  /*1eb60*/  SHFL.UP PT, R14, R25, 0x1, RZ ;  /* 0x04200000190e7989 */ /* 0x000e2400000e00ff */
[----:B0-----:R-:W-:-:S05]  /*1eb70*/  SEL R4, R14, RZ, P1 ;  /* 0x000000ff0e047207 */ /* 0x001fca0000800000 */
[----:B------:R-:W-:-:S05]  /*1eb80*/  IMAD.IADD R4, R25, 0x1, R4 ;  /* 0x0000000119047824 */ /* 0x000fca00078e0204 */
        /* <DEDUP_REMOVED lines=14> */
.L_x_1452:
[----:B------:R-:W-:Y:S02]  /*1ec70*/  ULDC UR4, c[0x0][0xc10] ;  /* 0x0003040000047ab9 */ /* 0x000fe40000000800 */
[----:B------:R-:W-:-:S04]  /*1ec80*/  IMAD.U32 R4, RZ, RZ, UR4 ;  /* 0x00000004ff047e24 */ /* 0x000fc8000f8e00ff */
[----:B-1----:R-:W-:-:S04]  /*1ec90*/  IMAD R14, R14, R4, RZ ;  /* 0x000000040e0e7224 */ /* 0x002fc800078e02ff */
[----:B------:R-:W-:-:S05]  /*1eca0*/  IMAD.IADD R5, R5, 0x1, R14 ;  /* 0x0000000105057824 */ /* 0x000fca00078e020e */
[----:B------:R-:W-:-:S13]  /*1ecb0*/  ISETP.GT.AND P6, PT, R5, R0, PT ;  /* 0x000000000500720c */ /* 0x000fda0003fc4270 */
[----:B------:R-:W-:Y:S05]  /*1ecc0*/  @P6 BRA `(.L_x_1363) ;  /* 0x00000000009c6947 */ /* 0x000fea0003800000 */
.L_x_1368:
[----:B------:R-:W1:Y:S01]  /*1ecd0*/  LDC R2, c[0x0][0xc14] ;  /* 0x00030500ff027b82 */ /* 0x000e620000000800 */
[----:B------:R-:W-:-:S05]  /*1ece0*/  VIADD R27, R27, 0x1f ;  /* 0x0000001f1b1b7836 */ /* 0x000fca0000000000 */
[----:B-1----:R-:W-:-:S13]  /*1ecf0*/  ISETP.GE.AND P6, PT, R27, R2, PT ;  /* 0x000000021b00720c */ /* 0x002fda0003fc6270 */
[----:B------:R-:W-:Y:S05]  /*1ed00*/  @P6 BRA `(.L_x_1364) ;  /* 0x0000000400d06947 */ /* 0x000fea0003800000 */
[----:B0-----:R-:W0:Y:S01]  /*1ed10*/  S2R R3, SR_TID.X ;  /* 0x0000000000037919 */ /* 0x001e220000002100 */
        /* <DEDUP_REMOVED lines=9> */
.L_x_1366:
[----:B------:R-:W-:Y:S05]  /*1edb0*/  BSYNC B0 ;  /* 0x0000000000007941 */ /* 0x000fea0003800000 */
.L_x_1365:
        /* <DEDUP_REMOVED lines=18> */
.L_x_1460:
[----:B------:R-:W-:Y:S02]  /*1eee0*/  ULDC UR4, c[0x0][0xc10] ;  /* 0x0003040000047ab9 */ /* 0x000fe40000000800 */
[----:B------:R-:W-:-:S04]  /*1eef0*/  IMAD.U32 R4, RZ, RZ, UR4 ;  /* 0x00000004ff047e24 */ /* 0x000fc8000f8e00ff */
[----:B-1----:R-:W-:-:S04]  /*1ef00*/  IMAD R14, R14, R4, RZ ;  /* 0x000000040e0e7224 */ /* 0x002fc800078e02ff */
[----:B------:R-:W-:-:S05]  /*1ef10*/  IMAD.IADD R5, R14, 0x1, R5 ;  /* 0x000000010e057824 */ /* 0x000fca00078e0205 */
[----:B------:R-:W-:-:S13]  /*1ef20*/  ISETP.GT.AND P6, PT, R5, R0, PT ;  /* 0x000000000500720c */ /* 0x000fda0003fc4270 */
[----:B------:R-:W-:Y:S05]  /*1ef30*/  @!P6 BRA `(.L_x_1368) ;  /* 0xfffffffc0064e947 */ /* 0x000fea000383ffff */
.L_x_1363:
        /* <DEDUP_REMOVED lines=8> */
.L_x_1464:
[----:B------:R-:W-:Y:S01]  /*1efc0*/  ISETP.NE.AND P0, PT, R2, RZ, PT ;  /* 0x000000ff0200720c */ /* 0x000fe20003f05270 */
[----:B------:R-:W-:-:S12]  /*1efd0*/  IMAD.MOV.U32 R14, RZ, RZ, RZ ;  /* 0x000000ffff0e7224 */ /* 0x000fd800078e00ff */
[----:B------:R-:W-:Y:S05]  /*1efe0*/  @!P0 BRA `(.L_x_1370) ;  /* 0x0000000000108947 */ /* 0x000fea0003800000 */
[----:B------:R-:W-:Y:S01]  /*1eff0*/  UMOV UR4, 0xffffffff ;  /* 0xffffffff00047882 */ /* 0x000fe20000000000 */
[----:B------:R-:W-:Y:S02]  /*1f000*/  VIADD R12, R6, 0xffffffff ;  /* 0xffffffff060c7836 */ /* 0x000fe40000000000 */
[----:B------:R-:W-:Y:S05]  /*1f010*/  BRA.DIV UR4, `(.L_x_1371) ;  /* 0x0000002204a47947 */ /* 0x000fea000b800000 */
[----:B------:R3:W4:Y:S02]  /*1f020*/  SHFL.IDX PT, R14, R3, R12, 0x1f ;  /* 0x00001f0c030e7589 */ /* 0x00072400000e0000 */
.L_x_1370:
[----:B0--3--:R-:W0:Y:S01]  /*1f030*/  LDC.64 R2, c[0x0][0xc68] ;  /* 0x00031a00ff027b82 */ /* 0x009e220000000a00 */
[----:B------:R-:W-:-:S04]  /*1f040*/  IMAD.IADD R27, R6, 0x1, R27 ;  /* 0x00000001061b7824 */ /* 0x000fc800078e021b */
[----:B0-----:R-:W-:-:S05]  /*1f050*/  IMAD.WIDE R2, R27, 0x4, R2 ;  /* 0x000000041b027825 */ /* 0x001fca00078e0202 */
[----:B-1----:R0:W2:Y:S01]  /*1f060*/  LDG.E R6, desc[UR40][R2.64] ;  /* 0x0000002802067981 */ /* 0x0020a2000c1e1900 */
[----:B----4-:R-:W-:-:S04]  /*1f070*/  IMAD R24, R14, R4, R24 ;  /* 0x000000040e187224 */ /* 0x010fc800078e0218 */
[----:B------:R-:W-:Y:S02]  /*1f080*/  IMAD.IADD R0, R0, 0x1, -R24 ;  /* 0x0000000100007824 */ /* 0x000fe400078e0a18 */
[----:B0-----:R-:W-:Y:S02]  /*1f090*/  IMAD.MOV.U32 R2, RZ, RZ, RZ ;  /* 0x000000ffff027224 */ /* 0x001fe400078e00ff */
[----:B--2---:R-:W-:-:S05]  /*1f0a0*/  IMAD R5, R25, R6, RZ ;  /* 0x0000000619057224 */ /* 0x004fca00078e02ff */
[----:B------:R-:W-:-:S04]  /*1f0b0*/  IABS R7, R5 ;  /* 0x0000000500077213 */ /* 0x000fc80000000000 */
[----:B------:R-:W0:Y:S08]  /*1f0c0*/  I2F.RP R8, R7 ;  /* 0x0000000700087306 */ /* 0x000e300000209400 */
[----:B0-----:R-:W0:Y:S02]  /*1f0d0*/  MUFU.RCP R8, R8 ;  /* 0x0000000800087308 */ /* 0x001e240000001000 */
[----:B0-----:R-:W-:Y:S01]  /*1f0e0*/  VIADD R9, R8, 0xffffffe ;  /* 0x0ffffffe08097836 */ /* 0x001fe20000000000 */
[----:B------:R-:W-:-:S05]  /*1f0f0*/  IABS R8, R5 ;  /* 0x0000000500087213 */ /* 0x000fca0000000000 */
[----:B------:R-:W0:Y:S01]  /*1f100*/  F2I.FTZ.U32.TRUNC.NTZ R3, R9 ;  /* 0x0000000900037305 */ /* 0x000e22000021f000 */
[----:B------:R-:W-:Y:S02]  /*1f110*/  IMAD.MOV R8, RZ, RZ, -R8 ;  /* 0x000000ffff087224 */ /* 0x000fe400078e0a08 */
[----:B0-----:R-:W-:-:S04]  /*1f120*/  IMAD.MOV R10, RZ, RZ, -R3 ;  /* 0x000000ffff0a7224 */ /* 0x001fc800078e0a03 */
[----:B------:R-:W-:-:S04]  /*1f130*/  IMAD R11, R10, R7, RZ ;  /* 0x000000070a0b7224 */ /* 0x000fc800078e02ff */
        /* <DEDUP_REMOVED lines=19> */
[----:B------:R-:W-:-:S04]  /*1f270*/  IABS R6, R4 ;  /* 0x0000000400067213 */ /* 0x000fc80000000000 */
[----:B------:R-:W0:Y:S08]  /*1f280*/  I2F.RP R8, R6 ;  /* 0x0000000600087306 */ /* 0x000e300000209400 */
[----:B0-----:R-:W0:Y:S02]  /*1f290*/  MUFU.RCP R8, R8 ;  /* 0x0000000800087308 */ /* 0x001e240000001000 */
[----:B0-----:R-:W-:Y:S01]  /*1f2a0*/  VIADD R2, R8, 0xffffffe ;  /* 0x0ffffffe08027836 */ /* 0x001fe20000000000 */
[----:B------:R-:W-:-:S05]  /*1f2b0*/  IABS R8, R0 ;  /* 0x0000000000087213 */ /* 0x000fca0000000000 */
[----:B------:R0:W1:Y:S02]  /*1f2c0*/  F2I.FTZ.U32.TRUNC.NTZ R3, R2 ;  /* 0x0000000200037305 */ /* 0x000064000021f000 */
[----:B0-----:R-:W-:Y:S02]  /*1f2d0*/  IMAD.MOV.U32 R2, RZ, RZ, RZ ;  /* 0x000000ffff027224 */ /* 0x001fe400078e00ff */
[----:B-1----:R-:W-:-:S04]  /*1f2e0*/  IMAD.MOV R5, RZ, RZ, -R3 ;  /* 0x000000ffff057224 */ /* 0x002fc800078e0a03 */
[----:B------:R-:W-:-:S04]  /*1f2f0*/  IMAD R5, R5, R6, RZ ;  /* 0x0000000605057224 */ /* 0x000fc800078e02ff */
[----:B------:R-:W-:Y:S01]  /*1f300*/  IMAD.HI.U32 R3, R3, R5, R2 ;  /* 0x0000000503037227 */ /* 0x000fe200078e0002 */
[-C--:B------:R-:W-:Y:S02]  /*1f310*/  IABS R5, R4.reuse ;  /* 0x0000000400057213 */ /* 0x080fe40000000000 */
[C---:B------:R-:W-:Y:S01]  /*1f320*/  LOP3.LUT R2, R0.reuse, R4, RZ, 0x3c, !PT ;  /* 0x0000000400027212 */ /* 0x040fe200078e3cff */
[----:B------:R-:W-:Y:S02]  /*1f330*/  IMAD.IADD R0, R0, 0x1, R7 ;  /* 0x0000000100007824 */ /* 0x000fe400078e0207 */
[----:B------:R-:W-:Y:S01]  /*1f340*/  IMAD.MOV R5, RZ, RZ, -R5 ;  /* 0x000000ffff057224 */ /* 0x000fe200078e0a05 */
[----:B------:R-:W-:Y:S01]  /*1f350*/  ISETP.GE.AND P2, PT, R2, RZ, PT ;  /* 0x000000ff0200720c */ /* 0x000fe20003f46270 */
[----:B------:R-:W-:-:S04]  /*1f360*/  IMAD.HI.U32 R3, R3, R8, RZ ;  /* 0x0000000803037227 */ /* 0x000fc800078e00ff */
[----:B------:R-:W-:-:S05]  /*1f370*/  IMAD R5, R3, R5, R8 ;  /* 0x0000000503057224 */ /* 0x000fca00078e0208 */
[----:B------:R-:W-:-:S13]  /*1f380*/  ISETP.GT.U32.AND P1, PT, R6, R5, PT ;  /* 0x000000050600720c */ /* 0x000fda0003f24070 */
[----:B------:R-:W-:Y:S02]  /*1f390*/  @!P1 IMAD.IADD R5, R5, 0x1, -R6 ;  /* 0x0000000105059824 */ /* 0x000fe400078e0a06 */
[----:B------:R-:W-:Y:S01]  /*1f3a0*/  @!P1 VIADD R3, R3, 0x1 ;  /* 0x0000000103039836 */ /* 0x000fe20000000000 */
[----:B------:R-:W-:Y:S02]  /*1f3b0*/  ISETP.NE.AND P1, PT, R4, RZ, PT ;  /* 0x000000ff0400720c */ /* 0x000fe40003f25270 */
[----:B------:R-:W-:-:S13]  /*1f3c0*/  ISETP.GE.U32.AND P0, PT, R5, R6, PT ;  /* 0x000000060500720c */ /* 0x000fda0003f06070 */
[----:B------:R-:W-:-:S04]  /*1f3d0*/  @P0 VIADD R3, R3, 0x1 ;  /* 0x0000000103030836 */ /* 0x000fc80000000000 */
[----:B------:R-:W-:Y:S01]  /*1f3e0*/  @!P2 IMAD.MOV R3, RZ, RZ, -R3 ;  /* 0x000000ffff03a224 */ /* 0x000fe200078e0a03 */
[----:B------:R-:W-:Y:S01]  /*1f3f0*/  @!P1 LOP3.LUT R3, RZ, R4, RZ, 0x33, !PT ;  /* 0x00000004ff039212 */ /* 0x000fe200078e33ff */
[----:B------:R-:W-:-:S04]  /*1f400*/  IMAD.MOV R4, RZ, RZ, -R4 ;  /* 0x000000ffff047224 */ /* 0x000fc800078e0a04 */
[----:B------:R-:W-:Y:S01]  /*1f410*/  IMAD R26, R3, R4, R0 ;  /* 0x00000004031a7224 */ /* 0x000fe200078e0200 */
[----:B------:R-:W-:-:S05]  /*1f420*/  LOP3.LUT R0, RZ, R3, RZ, 0x33, !PT ;  /* 0x00000003ff007212 */ /* 0x000fca00078e33ff */
[----:B------:R-:W-:Y:S01]  /*1f430*/  IMAD.IADD R25, R25, 0x1, R0 ;  /* 0x0000000119197824 */ /* 0x000fe200078e0200 */
[----:B------:R-:W-:Y:S06]  /*1f440*/  BRA `(.L_x_1372) ;  /* 0x00000000001c7947 */ /* 0x000fec0003800000 */
.L_x_1364:
[----:B------:R-:W-:Y:S01]  /*1f450*/  UMOV UR4, URZ ;  /* 0x0000003f00047c82 */ /* 0x000fe20008000000 */
[----:B------:R-:W-:Y:S01]  /*1f460*/  UMOV UR5, URZ ;  /* 0x0000003f00057c82 */ /* 0x000fe20008000000 */
[----:B------:R-:W-:Y:S01]  /*1f470*/  ULDC UR6, c[0x0][0xc14] ;  /* 0x0003050000067ab9 */ /* 0x000fe20000000800 */
[----:B------:R-:W-:Y:S02]  /*1f480*/  IMAD.MOV.U32 R24, RZ, RZ, R0 ;  /* 0x000000ffff187224 */ /* 0x000fe400078e0000 */
[----:B------:R-:W-:Y:S02]  /*1f490*/  IMAD.U32 R25, RZ, RZ, UR4 ;  /* 0x00000004ff197e24 */ /* 0x000fe4000f8e00ff */
[----:B------:R-:W-:Y:S02]  /*1f4a0*/  IMAD.U32 R26, RZ, RZ, UR5 ;  /* 0x00000005ff1a7e24 */ /* 0x000fe4000f8e00ff */
[----:B------:R-:W-:-:S07]  /*1f4b0*/  IMAD.U32 R27, RZ, RZ, UR6 ;  /* 0x00000006ff1b7e24 */ /* 0x000fce000f8e00ff */
.L_x_1372:
[----:B------:R-:W1:Y:S01]  /*1f4c0*/  S2R R0, SR_TID.X ;  /* 0x0000000000007919 */ /* 0x000e620000002100 */
[----:B------:R-:W-:Y:S05]  /*1f4d0*/  WARPSYNC.ALL ;  /* 0x0000000000007948 */ /* 0x000fea0003800000 */
[----:B------:R-:W-:Y:S01]  /*1f4e0*/  BAR.SYNC.DEFER_BLOCKING 0x4, 0x200 ;  /* 0x0108000000007b1d */ /* 0x000fe20000010000 */
[----:B-1----:R-:W-:-:S04]  /*1f4f0*/  LOP3.LUT R0, R0, 0x1f, RZ, 0xc0, !PT ;  /* 0x0000001f00007812 */ /* 0x002fc800078ec0ff */
[----:B------:R-:W-:-:S13]  /*1f500*/  ISETP.NE.AND P0, PT, R0, RZ, PT ;  /* 0x000000ff0000720c */ /* 0x000fda0003f05270 */
[----:B0-----:R-:W0:Y:S01]  /*1f510*/  @!P0 S2R R3, SR_CgaCtaId ;  /* 0x0000000000038919 */ /* 0x001e220000008800 */
[----:B------:R-:W-:-:S04]  /*1f520*/  @!P0 MOV R0, 0x400 ;  /* 0x0000040000008802 */ /* 0x000fc80000000f00 */
[----:B0-----:R-:W-:-:S05]  /*1f530*/  @!P0 LEA R0, R3, R0, 0x18 ;  /* 0x0000000003008211 */ /* 0x001fca00078ec0ff */
[----:B------:R2:W-:Y:S01]  /*1f540*/  @!P0 STS.128 [R0+0x132d0], R24 ;  /* 0x0132d01800008388 */ /* 0x0005e20000000c00 */
[----:B------:R-:W-:Y:S06]  /*1f550*/  BAR.ARV 0x5, 0x200 ;  /* 0x0148000000007b1d */ /* 0x000fec0000002000 */
.L_x_1361:
[----:B------:R-:W-:Y:S02]  /*1f560*/  ULDC UR4, c[0x0][0xc14] ;  /* 0x0003050000047ab9 */ /* 0x000fe40000000800 */
[----:B-1----:R-:W-:-:S13]  /*1f570*/  ISETP.GE.AND P0, PT, R27, UR4, PT ;  /* 0x000000041b007c0c */ /* 0x002fda000bf06270 */
[----:B------:R-:W-:Y:S05]  /*1f580*/  @!P0 BRA `(.L_x_1373) ;  /* 0xffffffb400a48947 */ /* 0x000fea000383ffff */
[----:B------:R-:W-:Y:S05]  /*1f590*/  BSYNC B7 ;  /* 0x0000000000077941 */ /* 0x000fea0003800000 */
.L_x_1260:
[----:B-12---:R-:W2:Y:S01]  /*1f5a0*/  LDL.LU R0, [R1+0x18] ;  /* 0x0000180001007983 */ /* 0x006ea20000300800 */
[----:B------:R-:W-:Y:S01]  /*1f5b0*/  BSSY B0, `(.L_x_1374) ;  /* 0x000000b000007945 */ /* 0x000fe20003800000 */
[----:B------:R-:W1:Y:S01]  /*1f5c0*/  S2R R5, SR_CgaCtaId ;  /* 0x0000000000057919 */ /* 0x000e620000008800 */
[----:B--2---:R-:W-:-:S05]  /*1f5d0*/  VIADD R0, R0, 0x1 ;  /* 0x0000000100007836 */ /* 0x004fca0000000000 */
[----:B0-----:R-:W-:-:S04]  /*1f5e0*/  LEA.HI R2, R0, R0, RZ, 0x1 ;  /* 0x0000000000027211 */ /* 0x001fc800078f08ff */
[----:B------:R-:W-:Y:S02]  /*1f5f0*/  LOP3.LUT R3, R2, 0xfffffffe, RZ, 0xc0, !PT ;  /* 0xfffffffe02037812 */ /* 0x000fe400078ec0ff */
[----:B------:R-:W-:-:S03]  /*1f600*/  MOV R2, 0x400 ;  /* 0x0000040000027802 */ /* 0x000fc60000000f00 */
[----:B------:R-:W-:Y:S01]  /*1f610*/  IMAD.IADD R0, R0, 0x1, -R3 ;  /* 0x0000000100007824 */ /* 0x000fe200078e0a03 */
[----:B-1----:R-:W-:-:S04]  /*1f620*/  LEA R8, R5, R2, 0x18 ;  /* 0x0000000205087211 */ /* 0x002fc800078ec0ff */
[----:B------:R-:W-:-:S04]  /*1f630*/  SHF.L.U32 R0, R0, 0x1f, RZ ;  /* 0x0000001f00007819 */ /* 0x000fc800000006ff */
[----:B------:R-:W0:Y:S02]  /*1f640*/  SYNCS.PHASECHK.TRANS64.TRYWAIT P0, [R8+URZ+0x13220], R0 ;  /* 0x01322000080075a7 */ /* 0x000e24000800017f */
[----:B0-----:R-:W-:Y:S05]  /*1f650*/  @!P0 BRA `(.L_x_1375) ;  /* 0x0000001c00388947 */ /* 0x001fea0003800000 */
.L_x_1467:
[----:B------:R-:W-:Y:S05]  /*1f660*/  BSYNC B0 ;  /* 0x0000000000007941 */ /* 0x000fea0003800000 */
.L_x_1374:
[----:B------:R-:W-:-:S03]  /*1f670*/  UMOV UR4, 0xffffffff ;  /* 0xffffffff00047882 */ /* 0x000fc60000000000 */
[----:B------:R-:W-:Y:S05]  /*1f680*/  BRA.DIV UR4, `(.L_x_1376) ;  /* 0x0000001e04407947 */ /* 0x000fea000b800000 */
[----:B0-----:R-:W0:Y:S02]  /*1f690*/  S2R R0, SR_TID.X ;  /* 0x0000000000007919 */ /* 0x001e240000002100 */
[----:B0-----:R-:W-:-:S04]  /*1f6a0*/  SHF.R.U32.HI R0, RZ, 0x5, R0 ;  /* 0x00000005ff007819 */ /* 0x001fc80000011600 */
[----:B------:R-:W-:-:S05]  /*1f6b0*/  LOP3.LUT R0, R0, 0x3, RZ, 0xc0, !PT ;  /* 0x0000000300007812 */ /* 0x000fca00078ec0ff */
[----:B------:R0:W1:Y:S02]  /*1f6c0*/  SHFL.IDX PT, R14, R0, RZ, 0x1f ;  /* 0x00001fff000e7589 */ /* 0x00006400000e0000 */
.L_x_1470:
[----:B-1----:R-:W-:-:S13]  /*1f6d0*/  ISETP.NE.AND P0, PT, R14, RZ, PT ;  /* 0x000000ff0e00720c */ /* 0x002fda0003f05270 */
[----:B------:R-:W-:Y:S05]  /*1f6e0*/  @P0 BRA `(.L_x_1059) ;  /* 0x0000000000a40947 */ /* 0x000fea0003800000 */
[----:B------:R-:W-:-:S03]  /*1f6f0*/  UMOV UR4, 0xffffffff ;  /* 0xffffffff00047882 */ /* 0x000fc60000000000 */
[----:B------:R-:W-:Y:S05]  /*1f700*/  BRA.DIV UR4, `(.L_x_1377) ;  /* 0x0000001e04547947 */ /* 0x000fea000b800000 */
[----:B------:R-:W-:-:S13]  /*1f710*/  ELECT P6, URZ, PT ;  /* 0x00000000003f782f */ /* 0x000fda00038c0000 */
.L_x_1473:
[----:B------:R-:W-:Y:S05]  /*1f720*/  @!P6 BRA `(.L_x_1059) ;  /* 0x000000000094e947 */ /* 0x000fea0003800000 */
[----:B0-----:R-:W2:Y:S02]  /*1f730*/  LDL.LU R0, [R1+0x14] ;  /* 0x0000140001007983 */ /* 0x001ea40000300800 */
[----:B--2---:R-:W-:-:S04]  /*1f740*/  LOP3.LUT R0, R0, 0x2, RZ, 0xfc, !PT ;  /* 0x0000000200007812 */ /* 0x004fc800078efcff */
[----:B------:R-:W-:-:S13]  /*1f750*/  ISETP.NE.AND P0, PT, R0, 0x3, PT ;  /* 0x000000030000780c */ /* 0x000fda0003f05270 */
[----:B------:R-:W-:Y:S05]  /*1f760*/  @!P0 BRA `(.L_x_1378) ;  /* 0x0000000000048947 */ /* 0x000fea0003800000 */
[----:B------:R-:W-:Y:S01]  /*1f770*/  BPT.TRAP 0x1 ;  /* 0x000000040000795c */ /* 0x000fe20000300000 */
.L_x_1378:
        /* <DEDUP_REMOVED lines=12> */
.L_x_1474:
[----:B------:R-:W1:Y:S02]  /*1f840*/  SYNCS.PHASECHK.TRANS64.TRYWAIT P1, [R7+URZ], R0 ;  /* 0x00000000070075a7 */ /* 0x000e64000802017f */
[----:B-1----:R-:W-:Y:S05]  /*1f850*/  @!P1 BRA `(.L_x_1380) ;  /* 0x0000001c00349947 */ /* 0x002fea0003800000 */
.L_x_1475:
[----:B------:R-:W-:Y:S05]  /*1f860*/  @!P0 BRA `(.L_x_1381) ;  /* 0x0000000000048947 */ /* 0x000fea0003800000 */
[----:B------:R-:W-:Y:S01]  /*1f870*/  BPT.TRAP 0x1 ;  /* 0x000000040000795c */ /* 0x000fe20000300000 */
.L_x_1381:
[----:B------:R-:W-:-:S04]  /*1f880*/  IMAD R2, R17, 0x8, R8 ;  /* 0x0000000811027824 */ /* 0x000fc800078e0208 */
[----:B------:R-:W2:Y:S02]  /*1f890*/  SYNCS.PHASECHK.TRANS64.TRYWAIT P1, [R2+URZ+0x13260], R3 ;  /* 0x01326003020075a7 */ /* 0x000ea4000802017f */
[----:B--2---:R-:W-:Y:S05]  /*1f8a0*/  @!P1 BRA `(.L_x_1382) ;  /* 0x0000001c00349947 */ /* 0x004fea0003800000 */
.L_x_1476:
[----:B------:R-:W-:Y:S05]  /*1f8b0*/  @!P0 BRA `(.L_x_1383) ;  /* 0x0000000000048947 */ /* 0x000fea0003800000 */
[----:B------:R-:W-:Y:S01]  /*1f8c0*/  BPT.TRAP 0x1 ;  /* 0x000000040000795c */ /* 0x000fe20000300000 */
.L_x_1383:
[----:B------:R-:W-:-:S04]  /*1f8d0*/  IMAD R5, R5, 0x8, R8 ;  /* 0x0000000805057824 */ /* 0x000fc800078e0208 */
[----:B------:R-:W3:Y:S02]  /*1f8e0*/  SYNCS.PHASECHK.TRANS64.TRYWAIT P1, [R5+URZ+0x13260], R0 ;  /* 0x01326000050075a7 */ /* 0x000ee4000802017f */
[----:B---3--:R-:W-:Y:S05]  /*1f8f0*/  @!P1 BRA `(.L_x_1384) ;  /* 0x0000001c00349947 */ /* 0x008fea0003800000 */
.L_x_1477:
[----:B------:R-:W-:Y:S05]  /*1f900*/  @!P0 BRA `(.L_x_1385) ;  /* 0x0000000000048947 */ /* 0x000fea0003800000 */
[----:B------:R-:W-:Y:S01]  /*1f910*/  BPT.TRAP 0x1 ;  /* 0x000000040000795c */ /* 0x000fe20000300000 */
.L_x_1385:
[----:B------:R-:W4:Y:S02]  /*1f920*/  SYNCS.PHASECHK.TRANS64.TRYWAIT P0, [R2+URZ+0x13280], R3 ;  /* 0x01328003020075a7 */ /* 0x000f24000800017f */
[----:B----4-:R-:W-:Y:S05]  /*1f930*/  @!P0 BRA `(.L_x_1386) ;  /* 0x0000001c00388947 */ /* 0x010fea0003800000 */
.L_x_1387:
[----:B------:R0:W0:Y:S02]  /*1f940*/  SYNCS.PHASECHK.TRANS64.TRYWAIT P0, [R5+URZ+0x13280], R0 ;  /* 0x01328000050075a7 */ /* 0x000024000800017f */
[----:B0-----:R-:W-:Y:S05]  /*1f950*/  @!P0 NANOSLEEP.SYNCS 0x989680 ;  /* 0x009896800000895d */ /* 0x001fea0003900000 */
[----:B------:R-:W0:Y:S02]  /*1f960*/  @!P0 SYNCS.PHASECHK.TRANS64 P0, [R5+URZ+0x13280], R0 ;  /* 0x01328000050085a7 */ /* 0x000e24000800007f */
[----:B0-----:R-:W-:Y:S05]  /*1f970*/  @!P0 BRA `(.L_x_1387) ;  /* 0xfffffffc00f08947 */ /* 0x001fea000383ffff */
.L_x_1059:
[----:B------:R-:W-:Y:S05]  /*1f980*/  BSYNC B8 ;  /* 0x0000000000087941 */ /* 0x000fea0003800000 */
.L_x_1056:
[----:B------:R-:W-:Y:S05]  /*1f990*/  EXIT ;  /* 0x000000000000794d */ /* 0x000fea0003800000 */
.L_x_1083:
[----:B0-----:R0:W1:Y:S02]  /*1f9a0*/  SYNCS.PHASECHK.TRANS64.TRYWAIT P5, [R74+URZ+0x13290], R77 ;  /* 0x0132904d4a0075a7 */ /* 0x00106400080a017f */
[----:B-1----:R-:W-:Y:S05]  /*1f9b0*/  @!P5 NANOSLEEP.SYNCS 0x989680 ;  /* 0x009896800000d95d */ /* 0x002fea0003900000 */
[----:B------:R-:W1:Y:S02]  /*1f9c0*/  @!P5 SYNCS.PHASECHK.TRANS64 P5, [R74+URZ+0x13290], R77 ;  /* 0x0132904d4a00d5a7 */ /* 0x000e6400080a007f */
[----:B-1----:R-:W-:Y:S05]  /*1f9d0*/  @!P5 BRA `(.L_x_1083) ;  /* 0xfffffffc00f0d947 */ /* 0x002fea000383ffff */
[----:B------:R-:W-:Y:S05]  /*1f9e0*/  BRA `(.L_x_1388) ;  /* 0xfffffe2c00b87947 */ /* 0x000fea000383ffff */
.L_x_1093:
[----:B0-----:R0:W1:Y:S02]  /*1f9f0*/  SYNCS.PHASECHK.TRANS64.TRYWAIT P5, [R74+URZ+0x13290], R77 ;  /* 0x0132904d4a0075a7 */ /* 0x00106400080a017f */
[----:B-1----:R-:W-:Y:S05]  /*1fa00*/  @!P5 NANOSLEEP.SYNCS 0x989680 ;  /* 0x009896800000d95d */ /* 0x002fea0003900000 */
[----:B------:R-:W1:Y:S02]  /*1fa10*/  @!P5 SYNCS.PHASECHK.TRANS64 P5, [R74+URZ+0x13290], R77 ;  /* 0x0132904d4a00d5a7 */ /* 0x000e6400080a007f */
[----:B-1----:R-:W-:Y:S05]  /*1fa20*/  @!P5 BRA `(.L_x_1093) ;  /* 0xfffffffc00f0d947 */ /* 0x002fea000383ffff */
[----:B------:R-:W-:Y:S05]  /*1fa30*/  BRA `(.L_x_1389) ;  /* 0xfffffe3c00e07947 */ /* 0x000fea000383ffff */
.L_x_1098:
[----:B0-----:R0:W1:Y:S02]  /*1fa40*/  SYNCS.PHASECHK.TRANS64.TRYWAIT P1, [R74+URZ+0x13290], R77 ;  /* 0x0132904d4a0075a7 */ /* 0x001064000802017f */
[----:B-1----:R-:W-:Y:S05]  /*1fa50*/  @!P1 NANOSLEEP.SYNCS 0x989680 ;  /* 0x009896800000995d */ /* 0x002fea0003900000 */
[----:B------:R-:W1:Y:S02]  /*1fa60*/  @!P1 SYNCS.PHASECHK.TRANS64 P1, [R74+URZ+0x13290], R77 ;  /* 0x0132904d4a0095a7 */ /* 0x000e64000802007f */
[----:B-1----:R-:W-:Y:S05]  /*1fa70*/  @!P1 BRA `(.L_x_1098) ;  /* 0xfffffffc00f09947 */ /* 0x002fea000383ffff */
[----:B------:R-:W-:Y:S05]  /*1fa80*/  BRA `(.L_x_1390) ;  /* 0xfffffe4c00fc7947 */ /* 0x000fea000383ffff */
.L_x_1102:
[----:B--2---:R2:W0:Y:S02]  /*1fa90*/  SYNCS.PHASECHK.TRANS64.TRYWAIT P0, [R74+URZ+0x132b0], R77 ;  /* 0x0132b04d4a0075a7 */ /* 0x004424000800017f */
[----:B0-----:R-:W-:Y:S05]  /*1faa0*/  @!P0 NANOSLEEP.SYNCS 0x989680 ;  /* 0x009896800000895d */ /* 0x001fea0003900000 */
[----:B------:R-:W0:Y:S02]  /*1fab0*/  @!P0 SYNCS.PHASECHK.TRANS64 P0, [R74+URZ+0x132b0], R77 ;  /* 0x0132b04d4a0085a7 */ /* 0x000e24000800007f */
[----:B0-----:R-:W-:Y:S05]  /*1fac0*/  @!P0 BRA `(.L_x_1102) ;  /* 0xfffffffc00f08947 */ /* 0x001fea000383ffff */
[----:B------:R-:W-:Y:S05]  /*1fad0*/  BRA `(.L_x_1391) ;  /* 0xfffffe5000707947 */ /* 0x000fea000383ffff */
.L_x_1130:
[----:B------:R-:W-:Y:S01]  /*1fae0*/  BSSY B1, `(.L_x_1392) ;  /* 0x0000007000017945 */ /* 0x000fe20003800000 */
[----:B------:R-:W-:Y:S02]  /*1faf0*/  IMAD.MOV.U32 R12, RZ, RZ, RZ ;  /* 0x000000ffff0c7224 */ /* 0x000fe400078e00ff */
[----:B------:R-:W-:Y:S02]  /*1fb00*/  IMAD.MOV.U32 R11, RZ, RZ, 0x1e1f ;  /* 0x00001e1fff0b7424 */ /* 0x000fe400078e00ff */
[----:B------:R-:W-:-:S07]  /*1fb10*/  IMAD.MOV.U32 R15, RZ, RZ, -0x1 ;  /* 0xffffffffff0f7424 */ /* 0x000fce00078e00ff */
[----:B-----5:R-:W-:Y:S05]  /*1fb20*/  WARPSYNC.COLLECTIVE R15, `(.L_x_1393) ;  /* 0x000000000f087348 */ /* 0x020fea0003c00000 */
[----:B------:R0:W1:Y:S02]  /*1fb30*/  SHFL.IDX P6, R14, R13, R12, R11 ;  /* 0x0000000c0d0e7389 */ /* 0x00006400000c000b */
[----:B01---5:R-:W-:Y:S01]  /*1fb40*/  ENDCOLLECTIVE ;  /* 0x000000000000791b */ /* 0x023fe20003800000 */
.L_x_1393:
[----:B------:R-:W-:Y:S05]  /*1fb50*/  BSYNC B1 ;  /* 0x0000000000017941 */ /* 0x000fea0003800000 */
.L_x_1392:
[----:B------:R-:W-:Y:S05]  /*1fb60*/  BRA `(.L_x_1394) ;  /* 0xfffffe6800107947 */ /* 0x000fea000383ffff */
.L_x_1131:
        /* <DEDUP_REMOVED lines=8> */
.L_x_1396:
[----:B------:R-:W-:Y:S05]  /*1fbf0*/  BSYNC B1 ;  /* 0x0000000000017941 */ /* 0x000fea0003800000 */
.L_x_1395:
[----:B------:R-:W-:Y:S05]  /*1fc00*/  BRA `(.L_x_1397) ;  /* 0xfffffe6400f07947 */ /* 0x000fea000383ffff */
.L_x_1132:
        /* <DEDUP_REMOVED lines=8> */
.L_x_1399:
[----:B------:R-:W-:Y:S05]  /*1fc90*/  BSYNC B1 ;  /* 0x0000000000017941 */ /* 0x000fea0003800000 */
.L_x_1398:
[----:B------:R-:W-:Y:S05]  /*1fca0*/  BRA `(.L_x_1400) ;  /* 0xfffffe6400d07947 */ /* 0x000fea000383ffff */
.L_x_1133:
        /* <DEDUP_REMOVED lines=8> */
.L_x_1402:
[----:B------:R-:W-:Y:S05]  /*1fd30*/  BSYNC B1 ;  /* 0x0000000000017941 */ /* 0x000fea0003800000 */
.L_x_1401:
[----:B------:R-:W-:Y:S05]  /*1fd40*/  BRA `(.L_x_1403) ;  /* 0xfffffe6400b07947 */ /* 0x000fea000383ffff */
.L_x_1135:
[----:B0-----:R0:W1:Y:S02]  /*1fd50*/  SYNCS.PHASECHK.TRANS64.TRYWAIT P1, [R18+URZ+0x13200], R5 ;  /* 0x01320005120075a7 */ /* 0x001064000802017f */
[----:B-1----:R-:W-:Y:S05]  /*1fd60*/  @!P1 NANOSLEEP.SYNCS 0x989680 ;  /* 0x009896800000995d */ /* 0x002fea0003900000 */
[----:B------:R-:W1:Y:S02]  /*1fd70*/  @!P1 SYNCS.PHASECHK.TRANS64 P1, [R18+URZ+0x13200], R5 ;  /* 0x01320005120095a7 */ /* 0x000e64000802007f */
[----:B-1----:R-:W-:Y:S05]  /*1fd80*/  @!P1 BRA `(.L_x_1135) ;  /* 0xfffffffc00f09947 */ /* 0x002fea000383ffff */
[----:B------:R-:W-:Y:S05]  /*1fd90*/  BRA `(.L_x_1404) ;  /* 0xfffffe6400a87947 */ /* 0x000fea000383ffff */
.L_x_1139:
[----:B------:R-:W-:Y:S01]  /*1fda0*/  BSSY B1, `(.L_x_1405) ;  /* 0x0000007000017945 */ /* 0x000fe20003800000 */
[----:B------:R-:W-:Y:S02]  /*1fdb0*/  IMAD.MOV.U32 R12, RZ, RZ, RZ ;  /* 0x000000ffff0c7224 */ /* 0x000fe400078e00ff */
[----:B------:R-:W-:Y:S02]  /*1fdc0*/  IMAD.MOV.U32 R11, RZ, RZ, 0x1e1f ;  /* 0x00001e1fff0b7424 */ /* 0x000fe400078e00ff */
[----:B------:R-:W-:-:S07]  /*1fdd0*/  IMAD.MOV.U32 R15, RZ, RZ, -0x1 ;  /* 0xffffffffff0f7424 */ /* 0x000fce00078e00ff */
[----:B-----5:R-:W-:Y:S05]  /*1fde0*/  WARPSYNC.COLLECTIVE R15, `(.L_x_1406) ;  /* 0x000000000f087348 */ /* 0x020fea0003c00000 */
[----:B------:R0:W1:Y:S02]  /*1fdf0*/  SHFL.IDX P6, R14, R13, R12, R11 ;  /* 0x0000000c0d0e7389 */ /* 0x00006400000c000b */
[----:B01---5:R-:W-:Y:S01]  /*1fe00*/  ENDCOLLECTIVE ;  /* 0x000000000000791b */ /* 0x023fe20003800000 */
.L_x_1406:
[----:B------:R-:W-:Y:S05]  /*1fe10*/  BSYNC B1 ;  /* 0x0000000000017941 */ /* 0x000fea0003800000 */
.L_x_1405:
[----:B------:R-:W-:Y:S05]  /*1fe20*/  BRA `(.L_x_1407) ;  /* 0xfffffe7800a47947 */ /* 0x000fea000383ffff */
.L_x_1140:
        /* <DEDUP_REMOVED lines=8> */
.L_x_1409:
[----:B------:R-:W-:Y:S05]  /*1feb0*/  BSYNC B1 ;  /* 0x0000000000017941 */ /* 0x000fea0003800000 */
.L_x_1408:
[----:B------:R-:W-:Y:S05]  /*1fec0*/  BRA `(.L_x_1410) ;  /* 0xfffffe7800887947 */ /* 0x000fea000383ffff */
.L_x_1141:
        /* <DEDUP_REMOVED lines=8> */
.L_x_1412:
[----:B------:R-:W-:Y:S05]  /*1ff50*/  BSYNC B1 ;  /* 0x0000000000017941 */ /* 0x000fea0003800000 */
.L_x_1411:
[----:B------:R-:W-:Y:S05]  /*1ff60*/  BRA `(.L_x_1413) ;  /* 0xfffffe78006c7947 */ /* 0x000fea000383ffff */
.L_x_1142:
        /* <DEDUP_REMOVED lines=8> */
.L_x_1415:
[----:B------:R-:W-:Y:S05]  /*1fff0*/  BSYNC B1 ;  /* 0x0000000000017941 */ /* 0x000fea0003800000 */
.L_x_1414:
[----:B------:R-:W-:Y:S05]  /*20000*/  BRA `(.L_x_1416) ;  /* 0xfffffe7800507947 */ /* 0x000fea000383ffff */
.L_x_1144:
[----:B0-----:R0:W1:Y:S02]  /*20010*/  SYNCS.PHASECHK.TRANS64.TRYWAIT P1, [R18+URZ+0x13200], R3 ;  /* 0x01320003120075a7 */ /* 0x001064000802017f */
[----:B-1----:R-:W-:Y:S05]  /*20020*/  @!P1 NANOSLEEP.SYNCS 0x989680 ;  /* 0x009896800000995d */ /* 0x002fea0003900000 */
[----:B------:R-:W1:Y:S02]  /*20030*/  @!P1 SYNCS.PHASECHK.TRANS64 P1, [R18+URZ+0x13200], R3 ;  /* 0x01320003120095a7 */ /* 0x000e64000802007f */
[----:B-1----:R-:W-:Y:S05]  /*20040*/  @!P1 BRA `(.L_x_1144) ;  /* 0xfffffffc00f09947 */ /* 0x002fea000383ffff */
[----:B------:R-:W-:Y:S05]  /*20050*/  BRA `(.L_x_1417) ;  /* 0xfffffe7800507947 */ /* 0x000fea000383ffff */
.L_x_1148:
[----:B-1----:R1:W2:Y:S02]  /*20060*/  SYNCS.PHASECHK.TRANS64.TRYWAIT P1, [R12+URZ+0x13230], R3 ;  /* 0x013230030c0075a7 */ /* 0x0022a4000802017f */
[----:B--2---:R-:W-:Y:S05]  /*20070*/  @!P1 NANOSLEEP.SYNCS 0x989680 ;  /* 0x009896800000995d */ /* 0x004fea0003900000 */
[----:B------:R-:W2:Y:S02]  /*20080*/  @!P1 SYNCS.PHASECHK.TRANS64 P1, [R12+URZ+0x13230], R3 ;  /* 0x013230030c0095a7 */ /* 0x000ea4000802007f */
[----:B--2---:R-:W-:Y:S05]  /*20090*/  @!P1 BRA `(.L_x_1148) ;  /* 0xfffffffc00f09947 */ /* 0x004fea000383ffff */
[----:B------:R-:W-:Y:S05]  /*200a0*/  BRA `(.L_x_1147) ;  /* 0xfffffe8800a87947 */ /* 0x000fea000383ffff */
.L_x_1168:
[----:B-1----:R1:W2:Y:S02]  /*200b0*/  SYNCS.PHASECHK.TRANS64.TRYWAIT P1, [R9+URZ+0x13230], R10 ;  /* 0x0132300a090075a7 */ /* 0x0022a4000802017f */
[----:B--2---:R-:W-:Y:S05]  /*200c0*/  @!P1 NANOSLEEP.SYNCS 0x989680 ;  /* 0x009896800000995d */ /* 0x004fea0003900000 */
[----:B------:R-:W2:Y:S02]  /*200d0*/  @!P1 SYNCS.PHASECHK.TRANS64 P1, [R9+URZ+0x13230], R10 ;  /* 0x0132300a090095a7 */ /* 0x000ea4000802007f */
[----:B--2---:R-:W-:Y:S05]  /*200e0*/  @!P1 BRA `(.L_x_1168) ;  /* 0xfffffffc00f09947 */ /* 0x004fea000383ffff */
[----:B------:R-:W-:Y:S05]  /*200f0*/  BRA `(.L_x_1167) ;  /* 0xfffffec800647947 */ /* 0x000fea000383ffff */
.L_x_1173:
[----:B-1----:R1:W2:Y:S02]  /*20100*/  SYNCS.PHASECHK.TRANS64.TRYWAIT P1, [R20+URZ+0x13250], R10 ;  /* 0x0132500a140075a7 */ /* 0x0022a4000802017f */
[----:B--2---:R-:W-:Y:S05]  /*20110*/  @!P1 NANOSLEEP.SYNCS 0x989680 ;  /* 0x009896800000995d */ /* 0x004fea0003900000 */
[----:B------:R-:W2:Y:S02]  /*20120*/  @!P1 SYNCS.PHASECHK.TRANS64 P1, [R20+URZ+0x13250], R10 ;  /* 0x0132500a140095a7 */ /* 0x000ea4000802007f */
[----:B--2---:R-:W-:Y:S05]  /*20130*/  @!P1 BRA `(.L_x_1173) ;  /* 0xfffffffc00f09947 */ /* 0x004fea000383ffff */
[----:B------:R-:W-:Y:S05]  /*20140*/  BRA `(.L_x_1172) ;  /* 0xfffffecc00d47947 */ /* 0x000fea000383ffff */
.L_x_1195:
[----:B0-----:R0:W1:Y:S02]  /*20150*/  SYNCS.PHASECHK.TRANS64.TRYWAIT P1, [R0+URZ+0x13230], R3 ;  /* 0x01323003000075a7 */ /* 0x001064000802017f */
[----:B-1----:R-:W-:Y:S05]  /*20160*/  @!P1 NANOSLEEP.SYNCS 0x989680 ;  /* 0x009896800000995d */ /* 0x002fea0003900000 */
[----:B------:R-:W1:Y:S02]  /*20170*/  @!P1 SYNCS.PHASECHK.TRANS64 P1, [R0+URZ+0x13230], R3 ;  /* 0x01323003000095a7 */ /* 0x000e64000802007f */
[----:B-1----:R-:W-:Y:S05]  /*20180*/  @!P1 BRA `(.L_x_1195) ;  /* 0xfffffffc00f09947 */ /* 0x002fea000383ffff */
[----:B------:R-:W-:Y:S05]  /*20190*/  BRA `(.L_x_1194) ;  /* 0xffffff0c00a87947 */ /* 0x000fea000383ffff */
.L_x_1200:
[----:B-1----:R1:W2:Y:S02]  /*201a0*/  SYNCS.PHASECHK.TRANS64.TRYWAIT P1, [R15+URZ+0x13250], R0 ;  /* 0x013250000f0075a7 */ /* 0x0022a4000802017f */
[----:B--2---:R-:W-:Y:S05]  /*201b0*/  @!P1 NANOSLEEP.SYNCS 0x989680 ;  /* 0x009896800000995d */ /* 0x004fea0003900000 */
[----:B------:R-:W2:Y:S02]  /*201c0*/  @!P1 SYNCS.PHASECHK.TRANS64 P1, [R15+URZ+0x13250], R0 ;  /* 0x013250000f0095a7 */ /* 0x000ea4000802007f */
[----:B--2---:R-:W-:Y:S05]  /*201d0*/  @!P1 BRA `(.L_x_1200) ;  /* 0xfffffffc00f09947 */ /* 0x004fea000383ffff */
[----:B------:R-:W-:Y:S05]  /*201e0*/  BRA `(.L_x_1199) ;  /* 0xffffff1400187947 */ /* 0x000fea000383ffff */
.L_x_1209:
[----:B0-----:R0:W2:Y:S02]  /*201f0*/  SYNCS.PHASECHK.TRANS64.TRYWAIT P1, [R0+URZ+0x13230], R3 ;  /* 0x01323003000075a7 */ /* 0x0010a4000802017f */
[----:B--2---:R-:W-:Y:S05]  /*20200*/  @!P1 NANOSLEEP.SYNCS 0x989680 ;  /* 0x009896800000995d */ /* 0x004fea0003900000 */
[----:B------:R-:W2:Y:S02]  /*20210*/  @!P1 SYNCS.PHASECHK.TRANS64 P1, [R0+URZ+0x13230], R3 ;  /* 0x01323003000095a7 */ /* 0x000ea4000802007f */
[----:B--2---:R-:W-:Y:S05]  /*20220*/  @!P1 BRA `(.L_x_1209) ;  /* 0xfffffffc00f09947 */ /* 0x004fea000383ffff */
[----:B------:R-:W-:Y:S05]  /*20230*/  BRA `(.L_x_1208) ;  /* 0xffffff3400147947 */ /* 0x000fea000383ffff */
.L_x_1214:
[----:B-1----:R1:W2:Y:S02]  /*20240*/  SYNCS.PHASECHK.TRANS64.TRYWAIT P1, [R15+URZ+0x13250], R3 ;  /* 0x013250030f0075a7 */ /* 0x0022a4000802017f */
[----:B--2---:R-:W-:Y:S05]  /*20250*/  @!P1 NANOSLEEP.SYNCS 0x989680 ;  /* 0x009896800000995d */ /* 0x004fea0003900000 */
[----:B------:R-:W2:Y:S02]  /*20260*/  @!P1 SYNCS.PHASECHK.TRANS64 P1, [R15+URZ+0x13250], R3 ;  /* 0x013250030f0095a7 */ /* 0x000ea4000802007f */
[----:B--2---:R-:W-:Y:S05]  /*20270*/  @!P1 BRA `(.L_x_1214) ;  /* 0xfffffffc00f09947 */ /* 0x004fea000383ffff */
[----:B------:R-:W-:Y:S05]  /*20280*/  BRA `(.L_x_1213) ;  /* 0xffffff3800847947 */ /* 0x000fea000383ffff */
.L_x_1229:
[----:B---3--:R3:W4:Y:S02]  /*20290*/  SYNCS.PHASECHK.TRANS64.TRYWAIT P1, [R13+URZ+0x13250], R4 ;  /* 0x013250040d0075a7 */ /* 0x008724000802017f */
[----:B----4-:R-:W-:Y:S05]  /*202a0*/  @!P1 NANOSLEEP.SYNCS 0x989680 ;  /* 0x009896800000995d */ /* 0x010fea0003900000 */
[----:B------:R-:W4:Y:S02]  /*202b0*/  @!P1 SYNCS.PHASECHK.TRANS64 P1, [R13+URZ+0x13250], R4 ;  /* 0x013250040d0095a7 */ /* 0x000f24000802007f */
[----:B----4-:R-:W-:Y:S05]  /*202c0*/  @!P1 BRA `(.L_x_1229) ;  /* 0xfffffffc00f09947 */ /* 0x010fea000383ffff */
[----:B------:R-:W-:Y:S05]  /*202d0*/  BRA `(.L_x_1228) ;  /* 0xffffff7400707947 */ /* 0x000fea000383ffff */
.L_x_1274:
[----:B------:R-:W0:Y:S01]  /*202e0*/  S2R R11, SR_TID.X ;  /* 0x00000000000b7919 */ /* 0x000e220000002100 */
[----:B------:R-:W-:Y:S01]  /*202f0*/  BSSY B1, `(.L_x_1418) ;  /* 0x000000a000017945 */ /* 0x000fe20003800000 */
[----:B------:R-:W-:Y:S02]  /*20300*/  IMAD.MOV.U32 R12, RZ, RZ, RZ ;  /* 0x000000ffff0c7224 */ /* 0x000fe400078e00ff */
[----:B------:R-:W-:Y:S01]  /*20310*/  IMAD.MOV.U32 R15, RZ, RZ, -0x1 ;  /* 0xffffffffff0f7424 */ /* 0x000fe200078e00ff */
[----:B0-----:R-:W-:-:S04]  /*20320*/  SHF.R.U32.HI R11, RZ, 0x5, R11 ;  /* 0x00000005ff0b7819 */ /* 0x001fc8000001160b */
[----:B------:R-:W-:-:S05]  /*20330*/  LOP3.LUT R11, R11, 0x3, RZ, 0xc0, !PT ;  /* 0x000000030b0b7812 */ /* 0x000fca00078ec0ff */
[----:B------:R-:W-:Y:S02]  /*20340*/  IMAD.MOV.U32 R13, RZ, RZ, R11 ;  /* 0x000000ffff0d7224 */ /* 0x000fe400078e000b */
[----:B------:R-:W-:-:S07]  /*20350*/  IMAD.MOV.U32 R11, RZ, RZ, 0x1f ;  /* 0x0000001fff0b7424 */ /* 0x000fce00078e00ff */
[----:B------:R-:W-:Y:S05]  /*20360*/  WARPSYNC.COLLECTIVE R15, `(.L_x_1419) ;  /* 0x000000000f087348 */ /* 0x000fea0003c00000 */
[----:B------:R0:W1:Y:S02]  /*20370*/  SHFL.IDX P6, R14, R13, R12, R11 ;  /* 0x0000000c0d0e7389 */ /* 0x00006400000c000b */
[----:B01----:R-:W-:Y:S01]  /*20380*/  ENDCOLLECTIVE ;  /* 0x000000000000791b */ /* 0x003fe20003800000 */
.L_x_1419:
[----:B------:R-:W-:Y:S05]  /*20390*/  BSYNC B1 ;  /* 0x0000000000017941 */ /* 0x000fea0003800000 */
.L_x_1418:
[----:B------:R-:W-:Y:S05]  /*203a0*/  BRA `(.L_x_1420) ;  /* 0xffffffb000a07947 */ /* 0x000fea000383ffff */
.L_x_1276:
[----:B------:R-:W-:Y:S01]  /*203b0*/  BSSY B1, `(.L_x_1421) ;  /* 0x0000006000017945 */ /* 0x000fe20003800000 */
[----:B------:R-:W-:-:S07]  /*203c0*/  IMAD.MOV.U32 R15, RZ, RZ, -0x1 ;  /* 0xffffffffff0f7424 */ /* 0x000fce00078e00ff */
[----:B0-----:R-:W-:Y:S05]  /*203d0*/  WARPSYNC.COLLECTIVE R15, `(.L_x_1422) ;  /* 0x000000000f0c7348 */ /* 0x001fea0003c00000 */
[----:B------:R-:W-:Y:S02]  /*203e0*/  ELECT P6, UR62, PT ;  /* 0x00000000003e782f */ /* 0x000fe400038c0000 */
[----:B------:R-:W-:Y:S01]  /*203f0*/  MOV R14, UR62 ;  /* 0x0000003e000e7c02 */ /* 0x000fe20008000f00 */
[----:B0-----:R-:W-:Y:S10]  /*20400*/  ENDCOLLECTIVE ;  /* 0x000000000000791b */ /* 0x001ff40003800000 */
.L_x_1422:
[----:B------:R-:W-:Y:S05]  /*20410*/  BSYNC B1 ;  /* 0x0000000000017941 */ /* 0x000fea0003800000 */
.L_x_1421:
[----:B------:R-:W-:Y:S05]  /*20420*/  BRA `(.L_x_1275) ;  /* 0xffffffb000987947 */ /* 0x000fea000383ffff */
.L_x_1278:
[----:B0-----:R0:W1:Y:S02]  /*20430*/  SYNCS.PHASECHK.TRANS64.TRYWAIT P0, [R8+URZ+0x13220], R9 ;  /* 0x01322009080075a7 */ /* 0x001064000800017f */
[----:B-1----:R-:W-:Y:S05]  /*20440*/  @!P0 NANOSLEEP.SYNCS 0x989680 ;  /* 0x009896800000895d */ /* 0x002fea0003900000 */
[----:B------:R-:W1:Y:S02]  /*20450*/  @!P0 SYNCS.PHASECHK.TRANS64 P0, [R8+URZ+0x13220], R9 ;  /* 0x01322009080085a7 */ /* 0x000e64000800007f */
[----:B-1----:R-:W-:Y:S05]  /*20460*/  @!P0 BRA `(.L_x_1278) ;  /* 0xfffffffc00f08947 */ /* 0x002fea000383ffff */
[----:B------:R-:W-:Y:S05]  /*20470*/  BRA `(.L_x_1423) ;  /* 0xffffffb000b47947 */ /* 0x000fea000383ffff */
.L_x_1282:
[----:B0-----:R0:W1:Y:S02]  /*20480*/  SYNCS.PHASECHK.TRANS64.TRYWAIT P0, [R9+URZ+0x132a0], R10 ;  /* 0x0132a00a090075a7 */ /* 0x001064000800017f */
[----:B-1----:R-:W-:Y:S05]  /*20490*/  @!P0 NANOSLEEP.SYNCS 0x989680 ;  /* 0x009896800000895d */ /* 0x002fea0003900000 */
[----:B------:R-:W1:Y:S02]  /*204a0*/  @!P0 SYNCS.PHASECHK.TRANS64 P0, [R9+URZ+0x132a0], R10 ;  /* 0x0132a00a090085a7 */ /* 0x000e64000800007f */
[----:B-1----:R-:W-:Y:S05]  /*204b0*/  @!P0 BRA `(.L_x_1282) ;  /* 0xfffffffc00f08947 */ /* 0x002fea000383ffff */
[----:B------:R-:W-:Y:S05]  /*204c0*/  BRA `(.L_x_1424) ;  /* 0xffffffb000cc7947 */ /* 0x000fea000383ffff */
.L_x_1287:
[----:B-1----:R1:W2:Y:S02]  /*204d0*/  SYNCS.PHASECHK.TRANS64.TRYWAIT P0, [R9+URZ+0x132c0], R10 ;  /* 0x0132c00a090075a7 */ /* 0x0022a4000800017f */
[----:B--2---:R-:W-:Y:S05]  /*204e0*/  @!P0 NANOSLEEP.SYNCS 0x989680 ;  /* 0x009896800000895d */ /* 0x004fea0003900000 */
[----:B------:R-:W2:Y:S02]  /*204f0*/  @!P0 SYNCS.PHASECHK.TRANS64 P0, [R9+URZ+0x132c0], R10 ;  /* 0x0132c00a090085a7 */ /* 0x000ea4000800007f */
[----:B--2---:R-:W-:Y:S05]  /*20500*/  @!P0 BRA `(.L_x_1287) ;  /* 0xfffffffc00f08947 */ /* 0x004fea000383ffff */
[----:B------:R-:W-:Y:S05]  /*20510*/  BRA `(.L_x_1425) ;  /* 0xffffffb400487947 */ /* 0x000fea000383ffff */
.L_x_1294:
[----:B0-----:R0:W1:Y:S02]  /*20520*/  SYNCS.PHASECHK.TRANS64.TRYWAIT P1, [R9+URZ+0x132a0], R10 ;  /* 0x0132a00a090075a7 */ /* 0x001064000802017f */
[----:B-1----:R-:W-:Y:S05]  /*20530*/  @!P1 NANOSLEEP.SYNCS 0x989680 ;  /* 0x009896800000995d */ /* 0x002fea0003900000 */
[----:B------:R-:W1:Y:S02]  /*20540*/  @!P1 SYNCS.PHASECHK.TRANS64 P1, [R9+URZ+0x132a0], R10 ;  /* 0x0132a00a090095a7 */ /* 0x000e64000802007f */
[----:B-1----:R-:W-:Y:S05]  /*20550*/  @!P1 BRA `(.L_x_1294) ;  /* 0xfffffffc00f09947 */ /* 0x002fea000383ffff */
[----:B------:R-:W-:Y:S05]  /*20560*/  BRA `(.L_x_1426) ;  /* 0xffffffb800047947 */ /* 0x000fea000383ffff */
.L_x_1299:
[----:B-1----:R1:W2:Y:S02]  /*20570*/  SYNCS.PHASECHK.TRANS64.TRYWAIT P1, [R9+URZ+0x132c0], R10 ;  /* 0x0132c00a090075a7 */ /* 0x0022a4000802017f */
[----:B--2---:R-:W-:Y:S05]  /*20580*/  @!P1 NANOSLEEP.SYNCS 0x989680 ;  /* 0x009896800000995d */ /* 0x004fea0003900000 */
[----:B------:R-:W2:Y:S02]  /*20590*/  @!P1 SYNCS.PHASECHK.TRANS64 P1, [R9+URZ+0x132c0], R10 ;  /* 0x0132c00a090095a7 */ /* 0x000ea4000802007f */
[----:B--2---:R-:W-:Y:S05]  /*205a0*/  @!P1 BRA `(.L_x_1299) ;  /* 0xfffffffc00f09947 */ /* 0x004fea000383ffff */
[----:B------:R-:W-:Y:S05]  /*205b0*/  BRA `(.L_x_1427) ;  /* 0xffffffb8007c7947 */ /* 0x000fea000383ffff */
.L_x_1320:
        /* <DEDUP_REMOVED lines=11> */
.L_x_1429:
[----:B------:R-:W-:Y:S05]  /*20670*/  BSYNC B0 ;  /* 0x0000000000007941 */ /* 0x000fea0003800000 */
.L_x_1428:
[----:B------:R-:W-:Y:S05]  /*20680*/  BRA `(.L_x_1430) ;  /* 0xffffffc800447947 */ /* 0x000fea000383ffff */
.L_x_1322:
[----:B------:R-:W-:Y:S01]  /*20690*/  BSSY B0, `(.L_x_1431) ;  /* 0x0000006000007945 */ /* 0x000fe20003800000 */
[----:B------:R-:W-:-:S07]  /*206a0*/  IMAD.MOV.U32 R15, RZ, RZ, -0x1 ;  /* 0xffffffffff0f7424 */ /* 0x000fce00078e00ff */
[----:B0-----:R-:W-:Y:S05]  /*206b0*/  WARPSYNC.COLLECTIVE R15, `(.L_x_1432) ;  /* 0x000000000f0c7348 */ /* 0x001fea0003c00000 */
[----:B------:R-:W-:Y:S02]  /*206c0*/  ELECT P6, UR62, PT ;  /* 0x00000000003e782f */ /* 0x000fe400038c0000 */
[----:B------:R-:W-:Y:S01]  /*206d0*/  MOV R14, UR62 ;  /* 0x0000003e000e7c02 */ /* 0x000fe20008000f00 */
[----:B0-----:R-:W-:Y:S10]  /*206e0*/  ENDCOLLECTIVE ;  /* 0x000000000000791b */ /* 0x001ff40003800000 */
.L_x_1432:
[----:B------:R-:W-:Y:S05]  /*206f0*/  BSYNC B0 ;  /* 0x0000000000007941 */ /* 0x000fea0003800000 */
.L_x_1431:
[----:B------:R-:W-:Y:S05]  /*20700*/  BRA `(.L_x_1433) ;  /* 0xffffffc8003c7947 */ /* 0x000fea000383ffff */
.L_x_1325:
[----:B0-----:R0:W1:Y:S02]  /*20710*/  SYNCS.PHASECHK.TRANS64.TRYWAIT P2, [R5+URZ+0x13280], R4 ;  /* 0x01328004050075a7 */ /* 0x001064000804017f */
[----:B-1----:R-:W-:Y:S05]  /*20720*/  @!P2 NANOSLEEP.SYNCS 0x989680 ;  /* 0x009896800000a95d */ /* 0x002fea0003900000 */
[----:B------:R-:W1:Y:S02]  /*20730*/  @!P2 SYNCS.PHASECHK.TRANS64 P2, [R5+URZ+0x13280], R4 ;  /* 0x013280040500a5a7 */ /* 0x000e64000804007f */
[----:B-1----:R-:W-:Y:S05]  /*20740*/  @!P2 BRA `(.L_x_1325) ;  /* 0xfffffffc00f0a947 */ /* 0x002fea000383ffff */
[----:B------:R-:W-:Y:S05]  /*20750*/  BRA `(.L_x_1434) ;  /* 0xffffffc800ac7947 */ /* 0x000fea000383ffff */
.L_x_1327:
[----:B-1----:R1:W2:Y:S02]  /*20760*/  SYNCS.PHASECHK.TRANS64.TRYWAIT P2, [R5+URZ+0x13240], R4 ;  /* 0x01324004050075a7 */ /* 0x0022a4000804017f */
[----:B--2---:R-:W-:Y:S05]  /*20770*/  @!P2 NANOSLEEP.SYNCS 0x989680 ;  /* 0x009896800000a95d */ /* 0x004fea0003900000 */
[----:B------:R-:W2:Y:S02]  /*20780*/  @!P2 SYNCS.PHASECHK.TRANS64 P2, [R5+URZ+0x13240], R4 ;  /* 0x013240040500a5a7 */ /* 0x000ea4000804007f */
[----:B--2---:R-:W-:Y:S05]  /*20790*/  @!P2 BRA `(.L_x_1327) ;  /* 0xfffffffc00f0a947 */ /* 0x004fea000383ffff */
[----:B------:R-:W-:Y:S05]  /*207a0*/  BRA `(.L_x_1435) ;  /* 0xffffffcc00087947 */ /* 0x000fea000383ffff */
.L_x_1330:
        /* <DEDUP_REMOVED lines=8> */
.L_x_1336:
[----:B0-----:R0:W1:Y:S02]  /*20830*/  SYNCS.PHASECHK.TRANS64.TRYWAIT P0, [R6+URZ+0x13280], R5 ;  /* 0x01328005060075a7 */ /* 0x001064000800017f */
[----:B-1----:R-:W-:Y:S05]  /*20840*/  @!P0 NANOSLEEP.SYNCS 0x989680 ;  /* 0x009896800000895d */ /* 0x002fea0003900000 */
[----:B------:R-:W1:Y:S02]  /*20850*/  @!P0 SYNCS.PHASECHK.TRANS64 P0, [R6+URZ+0x13280], R5 ;  /* 0x01328005060085a7 */ /* 0x000e64000800007f */
[----:B-1----:R-:W-:Y:S05]  /*20860*/  @!P0 BRA `(.L_x_1336) ;  /* 0xfffffffc00f08947 */ /* 0x002fea000383ffff */
[----:B------:R-:W-:Y:S05]  /*20870*/  BRA `(.L_x_1437) ;  /* 0xffffffd000747947 */ /* 0x000fea000383ffff */
.L_x_1341:
[----:B-1----:R1:W2:Y:S02]  /*20880*/  SYNCS.PHASECHK.TRANS64.TRYWAIT P0, [R6+URZ+0x13240], R5 ;  /* 0x01324005060075a7 */ /* 0x0022a4000800017f */
[----:B--2---:R-:W-:Y:S05]  /*20890*/  @!P0 NANOSLEEP.SYNCS 0x989680 ;  /* 0x009896800000895d */ /* 0x004fea0003900000 */
[----:B------:R-:W2:Y:S02]  /*208a0*/  @!P0 SYNCS.PHASECHK.TRANS64 P0, [R6+URZ+0x13240], R5 ;  /* 0x01324005060085a7 */ /* 0x000ea4000800007f */
[----:B--2---:R-:W-:Y:S05]  /*208b0*/  @!P0 BRA `(.L_x_1341) ;  /* 0xfffffffc00f08947 */ /* 0x004fea000383ffff */
[----:B------:R-:W-:Y:S05]  /*208c0*/  BRA `(.L_x_1438) ;  /* 0xffffffd000f87947 */ /* 0x000fea000383ffff */
.L_x_1347:
[----:B0-----:R0:W1:Y:S02]  /*208d0*/  SYNCS.PHASECHK.TRANS64.TRYWAIT P2, [R13+URZ+0x13270], R4 ;  /* 0x013270040d0075a7 */ /* 0x001064000804017f */
[----:B-1----:R-:W-:Y:S05]  /*208e0*/  @!P2 NANOSLEEP.SYNCS 0x989680 ;  /* 0x009896800000a95d */ /* 0x002fea0003900000 */
[----:B------:R-:W1:Y:S02]  /*208f0*/  @!P2 SYNCS.PHASECHK.TRANS64 P2, [R13+URZ+0x13270], R4 ;  /* 0x013270040d00a5a7 */ /* 0x000e64000804007f */
[----:B-1----:R-:W-:Y:S05]  /*20900*/  @!P2 BRA `(.L_x_1347) ;  /* 0xfffffffc00f0a947 */ /* 0x002fea000383ffff */
[----:B------:R-:W-:Y:S05]  /*20910*/  BRA `(.L_x_1439) ;  /* 0xffffffd400a07947 */ /* 0x000fea000383ffff */
.L_x_1349:
[----:B0-----:R0:W1:Y:S02]  /*20920*/  SYNCS.PHASECHK.TRANS64.TRYWAIT P2, [R13+URZ+0x13260], R4 ;  /* 0x013260040d0075a7 */ /* 0x001064000804017f */
[----:B-1----:R-:W-:Y:S05]  /*20930*/  @!P2 NANOSLEEP.SYNCS 0x989680 ;  /* 0x009896800000a95d */ /* 0x002fea0003900000 */
[----:B------:R-:W1:Y:S02]  /*20940*/  @!P2 SYNCS.PHASECHK.TRANS64 P2, [R13+URZ+0x13260], R4 ;  /* 0x013260040d00a5a7 */ /* 0x000e64000804007f */
[----:B-1----:R-:W-:Y:S05]  /*20950*/  @!P2 BRA `(.L_x_1349) ;  /* 0xfffffffc00f0a947 */ /* 0x002fea000383ffff */
[----:B------:R-:W-:Y:S05]  /*20960*/  BRA `(.L_x_1440) ;  /* 0xffffffd400a87947 */ /* 0x000fea000383ffff */
.L_x_1356:
[----:B0-----:R0:W1:Y:S02]  /*20970*/  SYNCS.PHASECHK.TRANS64.TRYWAIT P0, [R3+URZ+0x13270], R0 ;  /* 0x01327000030075a7 */ /* 0x001064000800017f */
[----:B-1----:R-:W-:Y:S05]  /*20980*/  @!P0 NANOSLEEP.SYNCS 0x989680 ;  /* 0x009896800000895d */ /* 0x002fea0003900000 */
[----:B------:R-:W1:Y:S02]  /*20990*/  @!P0 SYNCS.PHASECHK.TRANS64 P0, [R3+URZ+0x13270], R0 ;  /* 0x01327000030085a7 */ /* 0x000e64000800007f */
[----:B-1----:R-:W-:Y:S05]  /*209a0*/  @!P0 BRA `(.L_x_1356) ;  /* 0xfffffffc00f08947 */ /* 0x002fea000383ffff */
[----:B------:R-:W-:Y:S05]  /*209b0*/  BRA `(.L_x_1441) ;  /* 0xffffffd800f07947 */ /* 0x000fea000383ffff */
.L_x_1358:
[----:B0-----:R0:W1:Y:S02]  /*209c0*/  SYNCS.PHASECHK.TRANS64.TRYWAIT P0, [R3+URZ+0x13260], R0 ;  /* 0x01326000030075a7 */ /* 0x001064000800017f */
[----:B-1----:R-:W-:Y:S05]  /*209d0*/  @!P0 NANOSLEEP.SYNCS 0x989680 ;  /* 0x009896800000895d */ /* 0x002fea0003900000 */
[----:B------:R-:W1:Y:S02]  /*209e0*/  @!P0 SYNCS.PHASECHK.TRANS64 P0, [R3+URZ+0x13260], R0 ;  /* 0x01326000030085a7 */ /* 0x000e64000800007f */
[----:B-1----:R-:W-:Y:S05]  /*209f0*/  @!P0 BRA `(.L_x_1358) ;  /* 0xfffffffc00f08947 */ /* 0x002fea000383ffff */
[----:B------:R-:W-:Y:S05]  /*20a00*/  BRA `(.L_x_1442) ;  /* 0xffffffd800f47947 */ /* 0x000fea000383ffff */
.L_x_1362:
        /* <DEDUP_REMOVED lines=8> */
.L_x_1444:
[----:B------:R-:W-:Y:S05]  /*20a90*/  BSYNC B0 ;  /* 0x0000000000007941 */ /* 0x000fea0003800000 */
.L_x_1443:
        /* <DEDUP_REMOVED lines=9> */
.L_x_1445:
        /* <DEDUP_REMOVED lines=13> */
[----:B------:R-:W-:-:S03]  /*20c00*/  ISETP.NE.AND P1, PT, R8, RZ, PT ;  /* 0x000000ff0800720c */ /* 0x000fc60003f25270 */
[----:B------:R-:W-:-:S10]  /*20c10*/  IMAD.MOV.U32 R13, RZ, RZ, R25 ;  /* 0x000000ffff0d7224 */ /* 0x000fd400078e0019 */
[----:B------:R-:W-:Y:S05]  /*20c20*/  WARPSYNC.COLLECTIVE R15, `(.L_x_1446) ;  /* 0x000000000f087348 */ /* 0x000fea0003c00000 */
[----:B------:R0:W1:Y:S02]  /*20c30*/  SHFL.UP P6, R14, R13, R12, R11 ;  /* 0x0400000c0d0e7389 */ /* 0x00006400000c000b */
[----:B01----:R-:W-:Y:S01]  /*20c40*/  ENDCOLLECTIVE ;  /* 0x000000000000791b */ /* 0x003fe20003800000 */
.L_x_1446:
[----:B------:R-:W-:Y:S01]  /*20c50*/  IMAD.MOV.U32 R12, RZ, RZ, 0x2 ;  /* 0x00000002ff0c7424 */ /* 0x000fe200078e00ff */
[----:B------:R-:W-:-:S05]  /*20c60*/  SEL R4, R14, RZ, P1 ;  /* 0x000000ff0e047207 */ /* 0x000fca0000800000 */
[----:B------:R-:W-:-:S04]  /*20c70*/  IMAD.IADD R4, R25, 0x1, R4 ;  /* 0x0000000119047824 */ /* 0x000fc800078e0204 */
[----:B------:R-:W-:-:S07]  /*20c80*/  IMAD.MOV.U32 R13, RZ, RZ, R4 ;  /* 0x000000ffff0d7224 */ /* 0x000fce00078e0004 */
[----:B------:R-:W-:Y:S05]  /*20c90*/  WARPSYNC.COLLECTIVE R15, `(.L_x_1447) ;  /* 0x000000000f087348 */ /* 0x000fea0003c00000 */
[----:B------:R0:W1:Y:S02]  /*20ca0*/  SHFL.UP P6, R14, R13, R12, R11 ;  /* 0x0400000c0d0e7389 */ /* 0x00006400000c000b */
[----:B01----:R-:W-:Y:S01]  /*20cb0*/  ENDCOLLECTIVE ;  /* 0x000000000000791b */ /* 0x003fe20003800000 */
.L_x_1447:
[----:B------:R-:W-:Y:S01]  /*20cc0*/  IMAD.MOV.U32 R12, RZ, RZ, 0x4 ;  /* 0x00000004ff0c7424 */ /* 0x000fe200078e00ff */
[----:B------:R-:W-:-:S05]  /*20cd0*/  SEL R3, R14, RZ, P2 ;  /* 0x000000ff0e037207 */ /* 0x000fca0001000000 */
[----:B------:R-:W-:-:S04]  /*20ce0*/  IMAD.IADD R6, R4, 0x1, R3 ;  /* 0x0000000104067824 */ /* 0x000fc800078e0203 */
[----:B------:R-:W-:-:S07]  /*20cf0*/  IMAD.MOV.U32 R13, RZ, RZ, R6 ;  /* 0x000000ffff0d7224 */ /* 0x000fce00078e0006 */
[----:B------:R-:W-:Y:S05]  /*20d00*/  WARPSYNC.COLLECTIVE R15, `(.L_x_1448) ;  /* 0x000000000f087348 */ /* 0x000fea0003c00000 */
[----:B------:R0:W1:Y:S02]  /*20d10*/  SHFL.UP P6, R14, R13, R12, R11 ;  /* 0x0400000c0d0e7389 */ /* 0x00006400000c000b */
[----:B01----:R-:W-:Y:S01]  /*20d20*/  ENDCOLLECTIVE ;  /* 0x000000000000791b */ /* 0x003fe20003800000 */
.L_x_1448:
[----:B------:R-:W-:Y:S01]  /*20d30*/  IMAD.MOV.U32 R12, RZ, RZ, 0x8 ;  /* 0x00000008ff0c7424 */ /* 0x000fe200078e00ff */
[----:B------:R-:W-:-:S05]  /*20d40*/  SEL R3, R14, RZ, P3 ;  /* 0x000000ff0e037207 */ /* 0x000fca0001800000 */
[----:B------:R-:W-:-:S04]  /*20d50*/  IMAD.IADD R2, R6, 0x1, R3 ;  /* 0x0000000106027824 */ /* 0x000fc800078e0203 */
[----:B------:R-:W-:-:S07]  /*20d60*/  IMAD.MOV.U32 R13, RZ, RZ, R2 ;  /* 0x000000ffff0d7224 */ /* 0x000fce00078e0002 */
[----:B------:R-:W-:Y:S05]  /*20d70*/  WARPSYNC.COLLECTIVE R15, `(.L_x_1449) ;  /* 0x000000000f087348 */ /* 0x000fea0003c00000 */
[----:B------:R0:W1:Y:S02]  /*20d80*/  SHFL.UP P6, R14, R13, R12, R11 ;  /* 0x0400000c0d0e7389 */ /* 0x00006400000c000b */
[----:B01----:R-:W-:Y:S01]  /*20d90*/  ENDCOLLECTIVE ;  /* 0x000000000000791b */ /* 0x003fe20003800000 */
.L_x_1449:
[----:B------:R-:W-:Y:S01]  /*20da0*/  IMAD.MOV.U32 R12, RZ, RZ, 0x10 ;  /* 0x00000010ff0c7424 */ /* 0x000fe200078e00ff */
[----:B------:R-:W-:-:S05]  /*20db0*/  SEL R3, R14, RZ, P4 ;  /* 0x000000ff0e037207 */ /* 0x000fca0002000000 */
[----:B------:R-:W-:-:S04]  /*20dc0*/  IMAD.IADD R3, R2, 0x1, R3 ;  /* 0x0000000102037824 */ /* 0x000fc800078e0203 */
[----:B------:R-:W-:-:S07]  /*20dd0*/  IMAD.MOV.U32 R13, RZ, RZ, R3 ;  /* 0x000000ffff0d7224 */ /* 0x000fce00078e0003 */
[----:B------:R-:W-:Y:S05]  /*20de0*/  WARPSYNC.COLLECTIVE R15, `(.L_x_1450) ;  /* 0x000000000f087348 */ /* 0x000fea0003c00000 */
[----:B------:R0:W1:Y:S02]  /*20df0*/  SHFL.UP P6, R14, R13, R12, R11 ;  /* 0x0400000c0d0e7389 */ /* 0x00006400000c000b */
[----:B01----:R-:W-:Y:S01]  /*20e00*/  ENDCOLLECTIVE ;  /* 0x000000000000791b */ /* 0x003fe20003800000 */
.L_x_1450:
        /* <DEDUP_REMOVED lines=8> */
.L_x_1451:
[----:B------:R-:W-:Y:S05]  /*20e90*/  BRA `(.L_x_1452) ;  /* 0xffffffdc00747947 */ /* 0x000fea000383ffff */
.L_x_1367:
        /* <DEDUP_REMOVED lines=8> */
.L_x_1454:
[----:B------:R-:W-:Y:S05]  /*20f20*/  BSYNC B0 ;  /* 0x0000000000007941 */ /* 0x000fea0003800000 */
.L_x_1453:
        /* <DEDUP_REMOVED lines=8> */
.L_x_1455:
[----:B------:R-:W-:Y:S01]  /*20fb0*/  IMAD.MOV.U32 R12, RZ, RZ, 0x4 ;  /* 0x00000004ff0c7424 */ /* 0x000fe200078e00ff */
[----:B------:R-:W-:-:S05]  /*20fc0*/  SEL R2, R14, RZ, P2 ;  /* 0x000000ff0e027207 */ /* 0x000fca0001000000 */
[----:B------:R-:W-:-:S04]  /*20fd0*/  IMAD.IADD R2, R13, 0x1, R2 ;  /* 0x000000010d027824 */ /* 0x000fc800078e0202 */
[----:B------:R-:W-:-:S07]  /*20fe0*/  IMAD.MOV.U32 R13, RZ, RZ, R2 ;  /* 0x000000ffff0d7224 */ /* 0x000fce00078e0002 */
[----:B------:R-:W-:Y:S05]  /*20ff0*/  WARPSYNC.COLLECTIVE R15, `(.L_x_1456) ;  /* 0x000000000f087348 */ /* 0x000fea0003c00000 */
[----:B------:R0:W1:Y:S02]  /*21000*/  SHFL.UP P6, R14, R13, R12, R11 ;  /* 0x0400000c0d0e7389 */ /* 0x00006400000c000b */
[----:B01----:R-:W-:Y:S01]  /*21010*/  ENDCOLLECTIVE ;  /* 0x000000000000791b */ /* 0x003fe20003800000 */
.L_x_1456:
[----:B------:R-:W-:Y:S01]  /*21020*/  IMAD.MOV.U32 R12, RZ, RZ, 0x8 ;  /* 0x00000008ff0c7424 */ /* 0x000fe200078e00ff */
[----:B------:R-:W-:-:S05]  /*21030*/  SEL R3, R14, RZ, P3 ;  /* 0x000000ff0e037207 */ /* 0x000fca0001800000 */
[----:B------:R-:W-:-:S04]  /*21040*/  IMAD.IADD R3, R2, 0x1, R3 ;  /* 0x0000000102037824 */ /* 0x000fc800078e0203 */
[----:B------:R-:W-:-:S07]  /*21050*/  IMAD.MOV.U32 R13, RZ, RZ, R3 ;  /* 0x000000ffff0d7224 */ /* 0x000fce00078e0003 */
[----:B------:R-:W-:Y:S05]  /*21060*/  WARPSYNC.COLLECTIVE R15, `(.L_x_1457) ;  /* 0x000000000f087348 */ /* 0x000fea0003c00000 */
[----:B------:R0:W1:Y:S02]  /*21070*/  SHFL.UP P6, R14, R13, R12, R11 ;  /* 0x0400000c0d0e7389 */ /* 0x00006400000c000b */
[----:B01----:R-:W-:Y:S01]  /*21080*/  ENDCOLLECTIVE ;  /* 0x000000000000791b */ /* 0x003fe20003800000 */
.L_x_1457:
[----:B------:R-:W-:Y:S01]  /*21090*/  IMAD.MOV.U32 R12, RZ, RZ, 0x10 ;  /* 0x00000010ff0c7424 */ /* 0x000fe200078e00ff */
[----:B------:R-:W-:-:S05]  /*210a0*/  SEL R4, R14, RZ, P4 ;  /* 0x000000ff0e047207 */ /* 0x000fca0002000000 */
[----:B------:R-:W-:-:S04]  /*210b0*/  IMAD.IADD R4, R3, 0x1, R4 ;  /* 0x0000000103047824 */ /* 0x000fc800078e0204 */
[----:B------:R-:W-:-:S07]  /*210c0*/  IMAD.MOV.U32 R13, RZ, RZ, R4 ;  /* 0x000000ffff0d7224 */ /* 0x000fce00078e0004 */
[----:B------:R-:W-:Y:S05]  /*210d0*/  WARPSYNC.COLLECTIVE R15, `(.L_x_1458) ;  /* 0x000000000f087348 */ /* 0x000fea0003c00000 */
[----:B------:R0:W1:Y:S02]  /*210e0*/  SHFL.UP P6, R14, R13, R12, R11 ;  /* 0x0400000c0d0e7389 */ /* 0x00006400000c000b */
[----:B01----:R-:W-:Y:S01]  /*210f0*/  ENDCOLLECTIVE ;  /* 0x000000000000791b */ /* 0x003fe20003800000 */
.L_x_1458:
        /* <DEDUP_REMOVED lines=8> */
.L_x_1459:
[----:B------:R-:W-:Y:S05]  /*21180*/  BRA `(.L_x_1460) ;  /* 0xffffffdc00547947 */ /* 0x000fea000383ffff */
.L_x_1369:
[----:B------:R-:W-:Y:S01]  /*21190*/  BSSY B0, `(.L_x_1461) ;  /* 0x0000006000007945 */ /* 0x000fe20003800000 */
[----:B------:R-:W-:Y:S01]  /*211a0*/  PLOP3.LUT P6, PT, P6, PT, PT, 0x8, 0x0 ;  /* 0x000000000000781c */ /* 0x000fe200037ce170 */
[----:B------:R-:W-:-:S12]  /*211b0*/  IMAD.MOV.U32 R15, RZ, RZ, -0x1 ;  /* 0xffffffffff0f7424 */ /* 0x000fd800078e00ff */
[----:B0-----:R-:W-:Y:S05]  /*211c0*/  WARPSYNC.COLLECTIVE R15, `(.L_x_1462) ;  /* 0x000000000f087348 */ /* 0x001fea0003c00000 */
[----:B------:R-:W-:Y:S01]  /*211d0*/  VOTE.ANY R14, PT, P6 ;  /* 0x00000000000e7806 */ /* 0x000fe200030e0100 */
[----:B0-----:R-:W-:Y:S06]  /*211e0*/  ENDCOLLECTIVE ;  /* 0x000000000000791b */ /* 0x001fec0003800000 */
.L_x_1462:
[----:B------:R-:W-:Y:S05]  /*211f0*/  BSYNC B0 ;  /* 0x0000000000007941 */ /* 0x000fea0003800000 */
.L_x_1461:
        /* <DEDUP_REMOVED lines=9> */
.L_x_1463:
[----:B------:R-:W-:Y:S01]  /*21290*/  IMAD.MOV.U32 R25, RZ, RZ, R14 ;  /* 0x000000ffff197224 */ /* 0x000fe200078e000e */
[----:B------:R-:W-:Y:S06]  /*212a0*/  BRA `(.L_x_1464) ;  /* 0xffffffdc00447947 */ /* 0x000fec000383ffff */
.L_x_1371:
[----:B------:R-:W-:Y:S01]  /*212b0*/  BSSY B0, `(.L_x_1465) ;  /* 0x0000007000007945 */ /* 0x000fe20003800000 */
[----:B------:R-:W-:Y:S02]  /*212c0*/  IMAD.MOV.U32 R13, RZ, RZ, R3 ;  /* 0x000000ffff0d7224 */ /* 0x000fe400078e0003 */
[----:B------:R-:W-:Y:S02]  /*212d0*/  IMAD.MOV.U32 R11, RZ, RZ, 0x1f ;  /* 0x0000001fff0b7424 */ /* 0x000fe400078e00ff */
[----:B------:R-:W-:-:S07]  /*212e0*/  IMAD.MOV.U32 R15, RZ, RZ, -0x1 ;  /* 0xffffffffff0f7424 */ /* 0x000fce00078e00ff */
[----:B012---:R-:W-:Y:S05]  /*212f0*/  WARPSYNC.COLLECTIVE R15, `(.L_x_1466) ;  /* 0x000000000f087348 */ /* 0x007fea0003c00000 */
[----:B------:R3:W4:Y:S02]  /*21300*/  SHFL.IDX P6, R14, R13, R12, R11 ;  /* 0x0000000c0d0e7389 */ /* 0x00072400000c000b */
[----:B01234-:R-:W-:Y:S01]  /*21310*/  ENDCOLLECTIVE ;  /* 0x000000000000791b */ /* 0x01ffe20003800000 */
.L_x_1466:
[----:B------:R-:W-:Y:S05]  /*21320*/  BSYNC B0 ;  /* 0x0000000000007941 */ /* 0x000fea0003800000 */
.L_x_1465:
[----:B------:R-:W-:Y:S05]  /*21330*/  BRA `(.L_x_1370) ;  /* 0xffffffdc003c7947 */ /* 0x000fea000383ffff */
.L_x_1375:
[----:B0-----:R0:W1:Y:S02]  /*21340*/  SYNCS.PHASECHK.TRANS64.TRYWAIT P0, [R8+URZ+0x13220], R0 ;  /* 0x01322000080075a7 */ /* 0x001064000800017f */
[----:B-1----:R-:W-:Y:S05]  /*21350*/  @!P0 NANOSLEEP.SYNCS 0x989680 ;  /* 0x009896800000895d */ /* 0x002fea0003900000 */
[----:B------:R-:W1:Y:S02]  /*21360*/  @!P0 SYNCS.PHASECHK.TRANS64 P0, [R8+URZ+0x13220], R0 ;  /* 0x01322000080085a7 */ /* 0x000e64000800007f */
[----:B-1----:R-:W-:Y:S05]  /*21370*/  @!P0 BRA `(.L_x_1375) ;  /* 0xfffffffc00f08947 */ /* 0x002fea000383ffff */
[----:B------:R-:W-:Y:S05]  /*21380*/  BRA `(.L_x_1467) ;  /* 0xffffffe000b47947 */ /* 0x000fea000383ffff */
.L_x_1376:
        /* <DEDUP_REMOVED lines=11> */
.L_x_1469:
[----:B------:R-:W-:Y:S05]  /*21440*/  BSYNC B0 ;  /* 0x0000000000007941 */ /* 0x000fea0003800000 */
.L_x_1468:
[----:B------:R-:W-:Y:S05]  /*21450*/  BRA `(.L_x_1470) ;  /* 0xffffffe0009c7947 */ /* 0x000fea000383ffff */
.L_x_1377:
[----:B------:R-:W-:Y:S01]  /*21460*/  BSSY B0, `(.L_x_1471) ;  /* 0x0000006000007945 */ /* 0x000fe20003800000 */
[----:B------:R-:W-:-:S07]  /*21470*/  IMAD.MOV.U32 R15, RZ, RZ, -0x1 ;  /* 0xffffffffff0f7424 */ /* 0x000fce00078e00ff */
[----:B0-----:R-:W-:Y:S05]  /*21480*/  WARPSYNC.COLLECTIVE R15, `(.L_x_1472) ;  /* 0x000000000f0c7348 */ /* 0x001fea0003c00000 */
[----:B------:R-:W-:Y:S02]  /*21490*/  ELECT P6, UR62, PT ;  /* 0x00000000003e782f */ /* 0x000fe400038c0000 */
[----:B------:R-:W-:Y:S01]  /*214a0*/  MOV R14, UR62 ;  /* 0x0000003e000e7c02 */ /* 0x000fe20008000f00 */
[----:B0-----:R-:W-:Y:S10]  /*214b0*/  ENDCOLLECTIVE ;  /* 0x000000000000791b */ /* 0x001ff40003800000 */
.L_x_1472:
[----:B------:R-:W-:Y:S05]  /*214c0*/  BSYNC B0 ;  /* 0x0000000000007941 */ /* 0x000fea0003800000 */
.L_x_1471:
[----:B------:R-:W-:Y:S05]  /*214d0*/  BRA `(.L_x_1473) ;  /* 0xffffffe000907947 */ /* 0x000fea000383ffff */
.L_x_1379:
[----:B0-----:R0:W1:Y:S02]  /*214e0*/  SYNCS.PHASECHK.TRANS64.TRYWAIT P1, [R6+URZ], R3 ;  /* 0x00000003060075a7 */ /* 0x001064000802017f */
[----:B-1----:R-:W-:Y:S05]  /*214f0*/  @!P1 NANOSLEEP.SYNCS 0x989680 ;  /* 0x009896800000995d */ /* 0x002fea0003900000 */
[----:B------:R-:W1:Y:S02]  /*21500*/  @!P1 SYNCS.PHASECHK.TRANS64 P1, [R6+URZ], R3 ;  /* 0x00000003060095a7 */ /* 0x000e64000802007f */
[----:B-1----:R-:W-:Y:S05]  /*21510*/  @!P1 BRA `(.L_x_1379) ;  /* 0xfffffffc00f09947 */ /* 0x002fea000383ffff */
[----:B------:R-:W-:Y:S05]  /*21520*/  BRA `(.L_x_1474) ;  /* 0xffffffe000c47947 */ /* 0x000fea000383ffff */
.L_x_1380:
[----:B-1----:R1:W2:Y:S02]  /*21530*/  SYNCS.PHASECHK.TRANS64.TRYWAIT P1, [R7+URZ], R0 ;  /* 0x00000000070075a7 */ /* 0x0022a4000802017f */
[----:B--2---:R-:W-:Y:S05]  /*21540*/  @!P1 NANOSLEEP.SYNCS 0x989680 ;  /* 0x009896800000995d */ /* 0x004fea0003900000 */
[----:B------:R-:W2:Y:S02]  /*21550*/  @!P1 SYNCS.PHASECHK.TRANS64 P1, [R7+URZ], R0 ;  /* 0x00000000070095a7 */ /* 0x000ea4000802007f */
[----:B--2---:R-:W-:Y:S05]  /*21560*/  @!P1 BRA `(.L_x_1380) ;  /* 0xfffffffc00f09947 */ /* 0x004fea000383ffff */
[----:B------:R-:W-:Y:S05]  /*21570*/  BRA `(.L_x_1475) ;  /* 0xffffffe000b87947 */ /* 0x000fea000383ffff */
.L_x_1382:
[----:B--2---:R2:W3:Y:S02]  /*21580*/  SYNCS.PHASECHK.TRANS64.TRYWAIT P1, [R2+URZ+0x13260], R3 ;  /* 0x01326003020075a7 */ /* 0x0044e4000802017f */
[----:B---3--:R-:W-:Y:S05]  /*21590*/  @!P1 NANOSLEEP.SYNCS 0x989680 ;  /* 0x009896800000995d */ /* 0x008fea0003900000 */
[----:B------:R-:W3:Y:S02]  /*215a0*/  @!P1 SYNCS.PHASECHK.TRANS64 P1, [R2+URZ+0x13260], R3 ;  /* 0x01326003020095a7 */ /* 0x000ee4000802007f */
[----:B---3--:R-:W-:Y:S05]  /*215b0*/  @!P1 BRA `(.L_x_1382) ;  /* 0xfffffffc00f09947 */ /* 0x008fea000383ffff */
[----:B------:R-:W-:Y:S05]  /*215c0*/  BRA `(.L_x_1476) ;  /* 0xffffffe000b87947 */ /* 0x000fea000383ffff */
.L_x_1384:
[----:B---3--:R3:W4:Y:S02]  /*215d0*/  SYNCS.PHASECHK.TRANS64.TRYWAIT P1, [R5+URZ+0x13260], R0 ;  /* 0x01326000050075a7 */ /* 0x008724000802017f */
[----:B----4-:R-:W-:Y:S05]  /*215e0*/  @!P1 NANOSLEEP.SYNCS 0x989680 ;  /* 0x009896800000995d */ /* 0x010fea0003900000 */
[----:B------:R-:W4:Y:S02]  /*215f0*/  @!P1 SYNCS.PHASECHK.TRANS64 P1, [R5+URZ+0x13260], R0 ;  /* 0x01326000050095a7 */ /* 0x000f24000802007f */
[----:B----4-:R-:W-:Y:S05]  /*21600*/  @!P1 BRA `(.L_x_1384) ;  /* 0xfffffffc00f09947 */ /* 0x010fea000383ffff */
[----:B------:R-:W-:Y:S05]  /*21610*/  BRA `(.L_x_1477) ;  /* 0xffffffe000b87947 */ /* 0x000fea000383ffff */
.L_x_1386:
[----:B----4-:R4:W0:Y:S02]  /*21620*/  SYNCS.PHASECHK.TRANS64.TRYWAIT P0, [R2+URZ+0x13280], R3 ;  /* 0x01328003020075a7 */ /* 0x010824000800017f */
[----:B0-----:R-:W-:Y:S05]  /*21630*/  @!P0 NANOSLEEP.SYNCS 0x989680 ;  /* 0x009896800000895d */ /* 0x001fea0003900000 */
[----:B------:R-:W0:Y:S02]  /*21640*/  @!P0 SYNCS.PHASECHK.TRANS64 P0, [R2+URZ+0x13280], R3 ;  /* 0x01328003020085a7 */ /* 0x000e24000800007f */
[----:B0-----:R-:W-:Y:S05]  /*21650*/  @!P0 BRA `(.L_x_1386) ;  /* 0xfffffffc00f08947 */ /* 0x001fea000383ffff */
[----:B------:R-:W-:Y:S05]  /*21660*/  BRA `(.L_x_1387) ;  /* 0xffffffe000b47947 */ /* 0x000fea000383ffff */
.L_x_1478:
        /* <DEDUP_REMOVED lines=9> */
.L_x_2168:


//--------------------- .text._ZN7cutlass13device_kernelIN5flash11enable_sm90INS1_16FlashAttnFwdSm90INS1_25CollectiveMainloopFwdSm90ILi2EN4cute5tupleIJNS5_1CILi1EEES8_S8_EEENS6_IJNS7_ILi192EEENS7_ILi160EEENS7_ILi64EEEEEELi64ENS_12float_e4m3_tEfNS_4arch4Sm90ELb1ELb0ELb0ELb0ELb0ELb0ELb0ELb1ELb1ELb0ELb0ELb0EEENS1_21CollectiveEpilogueFwdINS6_IJSA_SC_SB_EEES9_NS_10bfloat16_tESG_Li384ELb0ELb0ELb0ELb1EEENS1_30DynamicPersistentTileSchedulerILi384ELi128ELb0ELb0ELb1EEEEEEEEEvNT_6ParamsE --------------------------
	.section	.text._ZN7cutlass13device_kernelIN5flash11enable_sm90INS1_16FlashAttnFwdSm90INS1_25CollectiveMainloopFwdSm90ILi2EN4cute5tupleIJNS5_1CILi1EEES8_S8_EEENS6_IJNS7_ILi192EEENS7_ILi160EEENS7_ILi64EEEEEELi64ENS_12float_e4m3_tEfNS_4arch4Sm90ELb1ELb0ELb0ELb0ELb0ELb0ELb0ELb1ELb1ELb0ELb0ELb0EEENS1_21CollectiveEpilogueFwdINS6_IJSA_SC_SB_EEES9_NS_10bfloat16_tESG_Li384ELb0ELb0ELb0ELb1EEENS1_30DynamicPersistentTileSchedulerILi384ELi128ELb0ELb0ELb1EEEEEEEEEvNT_6ParamsE,"ax",@progbits
	.align	128
.text._ZN7cutlass13device_kernelIN5flash11enable_sm90INS1_16FlashAttnFwdSm90INS1_25CollectiveMainloopFwdSm90ILi2EN4cute5tupleIJNS5_1CILi1EEES8_S8_EEENS6_IJNS7_ILi192EEENS7_ILi160EEENS7_ILi64EEEEEELi64ENS_12float_e4m3_tEfNS_4arch4Sm90ELb1ELb0ELb0ELb0ELb0ELb0ELb0ELb1ELb1ELb0ELb0ELb0EEENS1_21CollectiveEpilogueFwdINS6_IJSA_SC_SB_EEES9_NS_10bfloat16_tESG_Li384ELb0ELb0ELb0ELb1EEENS1_30DynamicPersistentTileSchedulerILi384ELi128ELb0ELb0ELb1EEEEEEEEEvNT_6ParamsE:
        .type           _ZN7cutlass13device_kernelIN5flash11enable_sm90INS1_16FlashAttnFwdSm90INS1_25CollectiveMainloopFwdSm90ILi2EN4cute5tupleIJNS5_1CILi1EEES8_S8_EEENS6_IJNS7_ILi192EEENS7_ILi160EEENS7_ILi64EEEEEELi64ENS_12float_e4m3_tEfNS_4arch4Sm90ELb1ELb0ELb0ELb0ELb0ELb0ELb0ELb1ELb1ELb0ELb0ELb0EEENS1_21CollectiveEpilogueFwdINS6_IJSA_SC_SB_EEES9_NS_10bfloat16_tESG_Li384ELb0ELb0ELb0ELb1EEENS1_30DynamicPersistentTileSchedulerILi384ELi128ELb0ELb0ELb1EEEEEEEEEvNT_6ParamsE,@function
        .size           _ZN7cutlass13device_kernelIN5flash11enable_sm90INS1_16FlashAttnFwdSm90INS1_25CollectiveMainloopFwdSm90ILi2EN4cute5tupleIJNS5_1CILi1EEES8_S8_EEENS6_IJNS7_ILi192EEENS7_ILi160EEENS7_ILi64EEEEEELi64ENS_12float_e4m3_tEfNS_4arch4Sm90ELb1ELb0ELb0ELb0ELb0ELb0ELb0ELb1ELb1ELb0ELb0ELb0EEENS1_21CollectiveEpilogueFwdINS6_IJSA_SC_SB_EEES9_NS_10bfloat16_tESG_Li384ELb0ELb0ELb0ELb1EEENS1_30DynamicPersistentTileSchedulerILi384ELi128ELb0ELb0ELb1EEEEEEEEEvNT_6ParamsE,(.L_x_2169 - _ZN7cutlass13device_kernelIN5flash11enable_sm90INS1_16FlashAttnFwdSm90INS1_25CollectiveMainloopFwdSm90ILi2EN4cute5tupleIJNS5_1CILi1EEES8_S8_EEENS6_IJNS7_ILi192EEENS7_ILi160EEENS7_ILi64EEEEEELi64ENS_12float_e4m3_tEfNS_4arch4Sm90ELb1ELb0ELb0ELb0ELb0ELb0ELb0ELb1ELb1ELb0ELb0ELb0EEENS1_21CollectiveEpilogueFwdINS6_IJSA_SC_SB_EEES9_NS_10bfloat16_tESG_Li384ELb0ELb0ELb0ELb1EEENS1_30DynamicPersistentTileSchedulerILi384ELi128ELb0ELb0ELb1EEEEEEEEEvNT_6ParamsE)
        .other          _ZN7cutlass13device_kernelIN5flash11enable_sm90INS1_16FlashAttnFwdSm90INS1_25CollectiveMainloopFwdSm90ILi2EN4cute5tupleIJNS5_1CILi1EEES8_S8_EEENS6_IJNS7_ILi192EEENS7_ILi160EEENS7_ILi64EEEEEELi64ENS_12float_e4m3_tEfNS_4arch4Sm90ELb1ELb0ELb0ELb0ELb0ELb0ELb0ELb1ELb1ELb0ELb0ELb0EEENS1_21CollectiveEpilogueFwdINS6_IJSA_SC_SB_EEES9_NS_10bfloat16_tESG_Li384ELb0ELb0ELb0ELb1EEENS1_30DynamicPersistentTileSchedulerILi384ELi128ELb0ELb0ELb1EEEEEEEEEvNT_6ParamsE,@"STO_CUDA_ENTRY STV_DEFAULT"
_ZN7cutlass13device_kernelIN5flash11enable_sm90INS1_16FlashAttnFwdSm90INS1_25CollectiveMainloopFwdSm90ILi2EN4cute5tupleIJNS5_1CILi1EEES8_S8_EEENS6_IJNS7_ILi192EEENS7_ILi160EEENS7_ILi64EEEEEELi64ENS_12float_e4m3_tEfNS_4arch4Sm90ELb1ELb0ELb0ELb0ELb0ELb0ELb0ELb1ELb1ELb0ELb0ELb0EEENS1_21CollectiveEpilogueFwdINS6_IJSA_SC_SB_EEES9_NS_10bfloat16_tESG_Li384ELb0ELb0ELb0ELb1EEENS1_30DynamicPersistentTileSchedulerILi384ELi128ELb0ELb0ELb1EEEEEEEEEvNT_6ParamsE:
[----:B------:R-:W1:Y:S02]  /*0000*/  LDC R1, c[0x0][0x28] ;  /* 0x00000a00ff017b82 */ /* 0x000e640000000800 */
[----:B-1----:R-:W-:Y:S01]  /*0010*/  VIADD R1, R1, 0xfffffff0 ;  /* 0xfffffff001017836 */ /* 0x002fe20000000000 */
[----:B------:R-:W1:Y:S01]  /*0020*/  S2R R3, SR_TID.X ;  /* 0x0000000000037919 */ /* 0x000e620000002100 */
[----:B------:R-:W-:Y:S01]  /*0030*/  ELECT P0, URZ, PT ;  /* 0x00000000003f782f */ /* 0x000fe20003800000 */
[----:B------:R-:W-:Y:S01]  /*0040*/  BSSY B0, `(.L_x_1479) ;  /* 0x0000013000007945 */ /* 0x000fe20003800000 */
[----:B-1----:R-:W-:-:S05]  /*0050*/  SHF.R.U32.HI R0, RZ, 0x5, R3 ;  /* 0x00000005ff007819 */ /* 0x002fca0000011603 */
[----:B------:R-:W1:Y:S02]  /*0060*/  SHFL.IDX PT, R2, R0, RZ, 0x1f ;  /* 0x00001fff00027589 */ /* 0x000e6400000e0000 */
[----:B-1----:R-:W-:-:S13]  /*0070*/  ISETP.EQ.AND P0, PT, R2, RZ, P0 ;  /* 0x000000ff0200720c */ /* 0x002fda0000702270 */
        /* <DEDUP_REMOVED lines=15> */
.L_x_1480:
[----:B------:R-:W-:Y:S05]  /*0170*/  BSYNC B0 ;  /* 0x0000000000007941 */ /* 0x000fea0003800000 */
.L_x_1479:
[----:B------:R-:W-:Y:S01]  /*0180*/  VOTEU.ANY UP0, P0 ;  /* 0x00000000003f7886 */ /* 0x000fe20000000100 */
[----:B------:R-:W1:Y:S01]  /*0190*/  SHFL.IDX PT, R2, R0, RZ, 0x1f ;  /* 0x00001fff00027589 */ /* 0x000e6200000e0000 */
[----:B------:R-:W-:Y:S01]  /*01a0*/  UMOV UR4, 0x1 ;  /* 0x0000000100047882 */ /* 0x000fe20000000000 */
[----:B------:R-:W-:Y:S02]  /*01b0*/  VOTEU.ANY UP1, P0 ;  /* 0x00000000003f7886 */ /* 0x000fe40000020100 */
[----:B------:R-:W2:Y:S01]  /*01c0*/  @UP0 S2UR UR7, SR_CgaCtaId ;  /* 0x00000000000709c3 */ /* 0x000ea20000008800 */
[----:B------:R-:W-:Y:S01]  /*01d0*/  @UP0 UMOV UR6, 0x400 ;  /* 0x0000040000060882 */ /* 0x000fe20000000000 */
[----:B------:R-:W-:-:S04]  /*01e0*/  @UP0 UIADD3 UR4, -UR4, 0x100000, URZ ;  /* 0x0010000004040890 */ /* 0x000fc8000fffe13f */
[----:B------:R-:W-:Y:S02]  /*01f0*/  @UP0 USHF.L.U32 UR5, UR4, 0xb, URZ ;  /* 0x0000000b04050899 */ /* 0x000fe4000800063f */
[----:B------:R-:W-:Y:S01]  /*0200*/  @UP0 USHF.L.U32 UR4, UR4, 0x1, URZ ;  /* 0x0000000104040899 */ /* 0x000fe2000800063f */
[----:B-1----:R-:W-:Y:S02]  /*0210*/  ISETP.NE.AND P1, PT, R2, RZ, PT ;  /* 0x000000ff0200720c */ /* 0x002fe40003f25270 */
[----:B------:R-:W-:Y:S01]  /*0220*/  SHF.R.U32.HI R2, RZ, 0x7, R3 ;  /* 0x00000007ff027819 */ /* 0x000fe20000011603 */
[----:B--2---:R-:W-:Y:S01]  /*0230*/  @UP0 ULEA UR6, UR7, UR6, 0x18 ;  /* 0x0000000607060291 */ /* 0x004fe2000f8ec03f */
[----:B------:R-:W-:-:S04]  /*0240*/  VOTEU.ANY UP0, P0 ;  /* 0x00000000003f7886 */ /* 0x000fc80000000100 */
[----:B------:R-:W1:Y:S04]  /*0250*/  SHFL.IDX PT, R2, R2, RZ, 0x1f ;  /* 0x00001fff02027589 */ /* 0x000e6800000e0000 */
[----:B------:R-:W2:Y:S03]  /*0260*/  FENCE.VIEW.ASYNC.S ;  /* 0x00000000000073c6 */ /* 0x000ea60000000000 */
[----:B--2---:R2:W3:Y:S01]  /*0270*/  @UP0 SYNCS.EXCH.64 URZ, [UR6+0x13200], UR4 ;  /* 0x01320004063f05b2 */ /* 0x0044e20008000100 */
[----:B------:R2:W4:Y:S01]  /*0280*/  @UP1 SYNCS.EXCH.64 URZ, [UR6+0x13220], UR4 ;  /* 0x01322004063f15b2 */ /* 0x0005220008000100 */
[----:B------:R-:W-:Y:S05]  /*0290*/  @P1 BRA `(.L_x_1481) ;  /* 0x0000000000481947 */ /* 0x000fea0003800000 */
[----:B--2---:R-:W2:Y:S01]  /*02a0*/  S2UR UR5, SR_CgaCtaId ;  /* 0x00000000000579c3 */ /* 0x004ea20000008800 */
[----:B------:R-:W-:Y:S01]  /*02b0*/  UMOV UR4, 0x400 ;  /* 0x0000040000047882 */ /* 0x000fe20000000000 */
[----:B------:R-:W-:Y:S01]  /*02c0*/  UMOV UR6, 0x1 ;  /* 0x0000000100067882 */ /* 0x000fe20000000000 */
[----:B------:R-:W-:Y:S01]  /*02d0*/  UMOV UR9, 0x3 ;  /* 0x0000000300097882 */ /* 0x000fe20000000000 */
[----:B------:R-:W-:-:S04]  /*02e0*/  UIADD3 UR6, -UR6, 0x100000, URZ ;  /* 0x0010000006067890 */ /* 0x000fc8000fffe13f */
[----:B------:R-:W-:Y:S02]  /*02f0*/  USHF.L.U32 UR7, UR6, 0xb, URZ ;  /* 0x0000000b06077899 */ /* 0x000fe4000800063f */
[----:B------:R-:W-:Y:S01]  /*0300*/  USHF.L.U32 UR6, UR6, 0x1, URZ ;  /* 0x0000000106067899 */ /* 0x000fe2000800063f */
[----:B------:R-:W-:Y:S01]  /*0310*/  ELECT P0, URZ, PT ;  /* 0x00000000003f782f */ /* 0x000fe20003800000 */
[----:B--2---:R-:W-:Y:S02]  /*0320*/  ULEA UR8, UR5, UR4, 0x18 ;  /* 0x0000000405087291 */ /* 0x004fe4000f8ec03f */
[----:B------:R-:W-:-:S04]  /*0330*/  UIADD3 UR4, -UR9, 0x100000, URZ ;  /* 0x0010000009047890 */ /* 0x000fc8000fffe13f */
[----:B------:R-:W-:Y:S02]  /*0340*/  USHF.L.U32 UR5, UR4, 0xb, URZ ;  /* 0x0000000b04057899 */ /* 0x000fe4000800063f */
[----:B------:R-:W-:Y:S01]  /*0350*/  USHF.L.U32 UR4, UR4, 0x1, URZ ;  /* 0x0000000104047899 */ /* 0x000fe2000800063f */
[----:B------:R-:W2:Y:S03]  /*0360*/  FENCE.VIEW.ASYNC.S ;  /* 0x00000000000073c6 */ /* 0x000ea60000000000 */
[----:B--2---:R2:W1:Y:S08]  /*0370*/  SYNCS.EXCH.64 URZ, [UR8+0x13230], UR6 ;  /* 0x01323006083f75b2 */ /* 0x0044700008000100 */
[----:B------:R2:W1:Y:S01]  /*0380*/  SYNCS.EXCH.64 URZ, [UR8+0x13240], UR4 ;  /* 0x01324004083f75b2 */ /* 0x0004620008000100 */
[----:B------:R2:W1:Y:S01]  /*0390*/  SYNCS.EXCH.64 URZ, [UR8+0x13238], UR6 ;  /* 0x01323806083f75b2 */ /* 0x0004620008000100 */
[----:B------:R2:W1:Y:S01]  /*03a0*/  SYNCS.EXCH.64 URZ, [UR8+0x13248], UR4 ;  /* 0x01324804083f75b2 */ /* 0x0004620008000100 */
[----:B------:R-:W-:Y:S01]  /*03b0*/  NOP ;  /* 0x0000000000007918 */ /* 0x000fe20000000000 */
.L_x_1481:
[----:B------:R-:W5:Y:S01]  /*03c0*/  SHFL.IDX PT, R3, R0, RZ, 0x1f ;  /* 0x00001fff00037589 */ /* 0x000f6200000e0000 */
[----:B------:R-:W-:Y:S01]  /*03d0*/  NOP ;  /* 0x0000000000007918 */ /* 0x000fe20000000000 */
[----:B-----5:R-:W-:-:S13]  /*03e0*/  ISETP.NE.AND P0, PT, R3, RZ, PT ;  /* 0x000000ff0300720c */ /* 0x020fda0003f05270 */
[----:B------:R-:W-:Y:S05]  /*03f0*/  @P0 BRA `(.L_x_1482) ;  /* 0x0000000000480947 */ /* 0x000fea0003800000 */
[----:B--2---:R-:W2:Y:S01]  /*0400*/  S2UR UR5, SR_CgaCtaId ;  /* 0x00000000000579c3 */ /* 0x004ea20000008800 */
[----:B------:R-:W-:Y:S01]  /*0410*/  UMOV UR4, 0x400 ;  /* 0x0000040000047882 */ /* 0x000fe20000000000 */
[----:B------:R-:W-:Y:S01]  /*0420*/  UMOV UR6, 0x80 ;  /* 0x0000008000067882 */ /* 0x000fe20000000000 */
[----:B------:R-:W-:Y:S01]  /*0430*/  UMOV UR7, 0x180 ;  /* 0x0000018000077882 */ /* 0x000fe20000000000 */
[----:B------:R-:W-:Y:S01]  /*0440*/  ELECT P0, URZ, PT ;  /* 0x00000000003f782f */ /* 0x000fe20003800000 */
[----:B--2---:R-:W-:Y:S02]  /*0450*/  ULEA UR8, UR5, UR4, 0x18 ;  /* 0x0000000405087291 */ /* 0x004fe4000f8ec03f */
[----:B------:R-:W-:-:S04]  /*0460*/  UIADD3 UR4, -UR6, 0x100000, URZ ;  /* 0x0010000006047890 */ /* 0x000fc8000fffe13f */
[----:B------:R-:W-:Y:S02]  /*0470*/  USHF.L.U32 UR5, UR4, 0xb, URZ ;  /* 0x0000000b04057899 */ /* 0x000fe4000800063f */
[----:B------:R-:W-:Y:S02]  /*0480*/  USHF.L.U32 UR4, UR4, 0x1, URZ ;  /* 0x0000000104047899 */ /* 0x000fe4000800063f */
        /* <DEDUP_REMOVED lines=9> */
.L_x_1482:
[----:B------:R-:W5:Y:S01]  /*0520*/  SHFL.IDX PT, R3, R0, RZ, 0x1f ;  /* 0x00001fff00037589 */ /* 0x000f6200000e0000 */
[----:B------:R-:W-:Y:S01]  /*0530*/  NOP ;  /* 0x0000000000007918 */ /* 0x000fe20000000000 */
[----:B-----5:R-:W-:-:S13]  /*0540*/  ISETP.NE.AND P0, PT, R3, RZ, PT ;  /* 0x000000ff0300720c */ /* 0x020fda0003f05270 */
[----:B------:R-:W-:Y:S05]  /*0550*/  @P0 BRA `(.L_x_1483) ;  /* 0x0000000000380947 */ /* 0x000fea0003800000 */
[----:B--2---:R-:W2:Y:S01]  /*0560*/  S2UR UR5, SR_CgaCtaId ;  /* 0x00000000000579c3 */ /* 0x004ea20000008800 */
[----:B------:R-:W-:Y:S01]  /*0570*/  UMOV UR4, 0x400 ;  /* 0x0000040000047882 */ /* 0x000fe20000000000 */
[----:B------:R-:W-:Y:S01]  /*0580*/  UMOV UR7, 0x1 ;  /* 0x0000000100077882 */ /* 0x000fe20000000000 */
[----:B------:R-:W-:Y:S01]  /*0590*/  ELECT P0, URZ, PT ;  /* 0x00000000003f782f */ /* 0x000fe20003800000 */
[----:B--2---:R-:W-:Y:S02]  /*05a0*/  ULEA UR6, UR5, UR4, 0x18 ;  /* 0x0000000405067291 */ /* 0x004fe4000f8ec03f */
[----:B------:R-:W-:-:S04]  /*05b0*/  UIADD3 UR4, -UR7, 0x100000, URZ ;  /* 0x0010000007047890 */ /* 0x000fc8000fffe13f */
[----:B------:R-:W-:Y:S02]  /*05c0*/  USHF.L.U32 UR5, UR4, 0xb, URZ ;  /* 0x0000000b04057899 */ /* 0x000fe4000800063f */
[----:B------:R-:W-:Y:S01]  /*05d0*/  USHF.L.U32 UR4, UR4, 0x1, URZ ;  /* 0x0000000104047899 */ /* 0x000fe2000800063f */
[----:B------:R-:W2:Y:S11]  /*05e0*/  FENCE.VIEW.ASYNC.S ;  /* 0x00000000000073c6 */ /* 0x000eb60000000000 */
[----:B--2---:R2:W1:Y:S01]  /*05f0*/  SYNCS.EXCH.64 URZ, [UR6+0x13270], UR4 ;  /* 0x01327004063f75b2 */ /* 0x0044620008000100 */
[----:B------:R2:W1:Y:S01]  /*0600*/  SYNCS.EXCH.64 URZ, [UR6+0x13280], UR4 ;  /* 0x01328004063f75b2 */ /* 0x0004620008000100 */
[----:B------:R2:W1:Y:S01]  /*0610*/  SYNCS.EXCH.64 URZ, [UR6+0x13278], UR4 ;  /* 0x01327804063f75b2 */ /* 0x0004620008000100 */
[----:B------:R2:W1:Y:S01]  /*0620*/  SYNCS.EXCH.64 URZ, [UR6+0x13288], UR4 ;  /* 0x01328804063f75b2 */ /* 0x0004620008000100 */
[----:B------:R-:W-:Y:S01]  /*0630*/  NOP ;  /* 0x0000000000007918 */ /* 0x000fe20000000000 */
.L_x_1483:
        /* <DEDUP_REMOVED lines=22> */
.L_x_1484:
        /* <DEDUP_REMOVED lines=22> */
.L_x_1485:
[----:B-1----:R-:W-:Y:S01]  /*0900*/  ISETP.NE.AND P0, PT, R2, RZ, PT ;  /* 0x000000ff0200720c */ /* 0x002fe20003f05270 */
[----:B------:R-:W-:Y:S01]  /*0910*/  IMAD.MOV.U32 R26, RZ, RZ, 0x1 ;  /* 0x00000001ff1a7424 */ /* 0x000fe200078e00ff */
[----:B------:R-:W-:Y:S01]  /*0920*/  NOP ;  /* 0x0000000000007918 */ /* 0x000fe20000000000 */
[----:B------:R-:W-:-:S03]  /*0930*/  ULDC.64 UR46, c[0x0][0x208] ;  /* 0x00008200002e7ab9 */ /* 0x000fc60000000a00 */
[----:B------:R-:W-:Y:S01]  /*0940*/  SEL R26, R26, 0x2, !P0 ;  /* 0x000000021a1a7807 */ /* 0x000fe20004000000 */
[----:B---34-:R-:W-:Y:S06]  /*0950*/  BAR.SYNC.DEFER_BLOCKING 0x0 ;  /* 0x0000000000007b1d */ /* 0x018fec0000010000 */
[----:B------:R-:W-:Y:S05]  /*0960*/  @!P0 BRA `(.L_x_1486) ;  /* 0x000000a4003c8947 */ /* 0x000fea0003800000 */
.L_x_1487:
[----:B------:R-:W-:-:S08]  /*0970*/  NOP ;  /* 0x0000000000007918 */ /* 0x000fd00000000000 */
[----:B------:R-:W1:Y:S02]  /*0980*/  USETMAXREG.TRY_ALLOC.CTAPOOL UP0, 0xa0 ;  /* 0x000000a0000079c8 */ /* 0x000e640008000600 */
[----:B-1----:R-:W-:-:S13]  /*0990*/  PLOP3.LUT P0, PT, PT, PT, UP0, 0x80, 0x0 ;  /* 0x000000000000781c */ /* 0x002fda0003f0f008 */
[----:B------:R-:W-:Y:S05]  /*09a0*/  @!P0 BRA `(.L_x_1487) ;  /* 0xfffffffc00f08947 */ /* 0x000fea000383ffff */
[----:B--2---:R-:W1:Y:S08]  /*09b0*/  S2UR UR7, SR_CTAID.X ;  /* 0x00000000000779c3 */ /* 0x004e700000002500 */
        /* <DEDUP_REMOVED lines=8> */
[----:B------:R-:W-:Y:S01]  /*0a40*/  LOP3.LUT R17, R26, 0x1, RZ, 0xfc, !PT ;  /* 0x000000011a117812 */ /* 0x000fe200078efcff */
[----:B------:R3:W-:Y:S01]  /*0a50*/  STL [R1+0x4], RZ ;  /* 0x000004ff01007387 */ /* 0x0007e20000100800 */
[----:B------:R-:W-:Y:S01]  /*0a60*/  IMAD.MOV.U32 R16, RZ, RZ, RZ ;  /* 0x000000ffff107224 */ /* 0x000fe200078e00ff */
[----:B------:R-:W-:Y:S01]  /*0a70*/  ULDC.64 UR36, c[0x0][0x198] ;  /* 0x0000660000247ab9 */ /* 0x000fe20000000a00 */
[----:B------:R-:W-:Y:S02]  /*0a80*/  UMOV UR38, URZ ;  /* 0x0000003f00267c82 */ /* 0x000fe40008000000 */
[----:B------:R-:W4:Y:S01]  /*0a90*/  S2UR UR6, SR_SWINHI ;  /* 0x00000000000679c3 */ /* 0x000f220000002f00 */
[----:B--2---:R-:W-:Y:S01]  /*0aa0*/  ULEA UR40, UR39, UR40, 0x18 ;  /* 0x0000002827287291 */ /* 0x004fe2000f8ec03f */
[----:B-1----:R-:W-:-:S06]  /*0ab0*/  VIADD R11, R2, 0xffffff80 ;  /* 0xffffff80020b7836 */ /* 0x002fcc0000000000 */
[----:B------:R-:W-:Y:S01]  /*0ac0*/  UMOV UR4, UR40 ;  /* 0x0000002800047c82 */ /* 0x000fe20008000000 */
[----:B----4-:R-:W-:Y:S01]  /*0ad0*/  UMOV UR5, UR6 ;  /* 0x0000000600057c82 */ /* 0x010fe20008000000 */
[----:B------:R-:W-:Y:S01]  /*0ae0*/  IMAD.U32 R22, RZ, RZ, UR4 ;  /* 0x00000004ff167e24 */ /* 0x000fe2000f8e00ff */
[----:B------:R-:W-:Y:S01]  /*0af0*/  UMOV UR4, UR7 ;  /* 0x0000000700047c82 */ /* 0x000fe20008000000 */
[----:B------:R-:W-:Y:S01]  /*0b00*/  SHF.R.S32.HI R0, RZ, 0x1f, R11 ;  /* 0x0000001fff007819 */ /* 0x000fe2000001140b */
[----:B------:R-:W-:-:S03]  /*0b10*/  IMAD.U32 R23, RZ, RZ, UR5 ;  /* 0x00000005ff177e24 */ /* 0x000fc6000f8e00ff */
[CC--:B------:R-:W-:Y:S02]  /*0b20*/  LEA.HI R3, R0.reuse, R11.reuse, RZ, 0x4 ;  /* 0x0000000b00037211 */ /* 0x0c0fe400078f20ff */
[----:B------:R-:W-:Y:S02]  /*0b30*/  LEA.HI R2, R0, R11, RZ, 0x7 ;  /* 0x0000000b00027211 */ /* 0x000fe400078f38ff */
[----:B------:R-:W-:Y:S02]  /*0b40*/  SHF.R.S32.HI R4, RZ, 0x4, R3 ;  /* 0x00000004ff047819 */ /* 0x000fe40000011403 */
[----:B------:R-:W-:Y:S02]  /*0b50*/  LOP3.LUT R6, R2, 0xffffff80, RZ, 0xc0, !PT ;  /* 0xffffff8002067812 */ /* 0x000fe400078ec0ff */
[C---:B------:R-:W-:Y:S02]  /*0b60*/  LEA.HI R5, R3.reuse, R4, RZ, 0x1 ;  /* 0x0000000403057211 */ /* 0x040fe400078f08ff */
[----:B------:R-:W-:Y:S01]  /*0b70*/  LOP3.LUT R3, R3, 0x3fffff0, RZ, 0xc0, !PT ;  /* 0x03fffff003037812 */ /* 0x000fe200078ec0ff */
[----:B------:R-:W-:Y:S01]  /*0b80*/  IMAD.IADD R10, R11, 0x1, -R6 ;  /* 0x000000010b0a7824 */ /* 0x000fe200078e0a06 */
[----:B------:R-:W-:-:S02]  /*0b90*/  LOP3.LUT R5, R5, 0x1ffffffe, RZ, 0xc0, !PT ;  /* 0x1ffffffe05057812 */ /* 0x000fc400078ec0ff */
[----:B------:R-:W-:Y:S01]  /*0ba0*/  SHF.R.S32.HI R12, RZ, 0x7, R2 ;  /* 0x00000007ff0c7819 */ /* 0x000fe20000011402 */
[----:B------:R-:W-:Y:S01]  /*0bb0*/  IMAD.IADD R3, R11, 0x1, -R3 ;  /* 0x000000010b037824 */ /* 0x000fe200078e0a03 */
[----:B------:R-:W-:Y:S01]  /*0bc0*/  SHF.R.S32.HI R6, RZ, 0x1f, R10 ;  /* 0x0000001fff067819 */ /* 0x000fe2000001140a */
[----:B------:R-:W-:Y:S01]  /*0bd0*/  IMAD.IADD R5, R4, 0x1, -R5 ;  /* 0x0000000104057824 */ /* 0x000fe200078e0a05 */
[CC--:B------:R-:W-:Y:S02]  /*0be0*/  LEA.HI R4, R0.reuse, R11.reuse, RZ, 0x5 ;  /* 0x0000000b00047211 */ /* 0x0c0fe400078f28ff */
[----:B------:R-:W-:Y:S02]  /*0bf0*/  LEA.HI R0, R0, R11, RZ, 0x3 ;  /* 0x0000000b00007211 */ /* 0x000fe400078f18ff */
[----:B------:R-:W-:Y:S02]  /*0c00*/  SHF.R.S32.HI R13, RZ, 0x5, R4 ;  /* 0x00000005ff0d7819 */ /* 0x000fe40000011404 */
[----:B------:R-:W-:-:S02]  /*0c10*/  LEA.HI R7, R6, R10, RZ, 0x2 ;  /* 0x0000000a06077211 */ /* 0x000fc400078f10ff */
[----:B------:R-:W-:Y:S01]  /*0c20*/  LEA.HI R6, R6, R10, RZ, 0x5 ;  /* 0x0000000a06067211 */ /* 0x000fe200078f28ff */
[----:B------:R-:W-:Y:S01]  /*0c30*/  IMAD R2, R13, 0x10, R3 ;  /* 0x000000100d027824 */ /* 0x000fe200078e0203 */
[--C-:B------:R-:W-:Y:S02]  /*0c40*/  SHF.R.S32.HI R8, RZ, 0x2, R7.reuse ;  /* 0x00000002ff087819 */ /* 0x100fe40000011407 */
[----:B------:R-:W-:Y:S01]  /*0c50*/  SHF.R.S32.HI R9, RZ, 0x1f, R7 ;  /* 0x0000001fff097819 */ /* 0x000fe20000011407 */
[----:B------:R-:W-:Y:S01]  /*0c60*/  IMAD R3, R2, 0x8, R5 ;  /* 0x0000000802037824 */ /* 0x000fe200078e0205 */
[----:B------:R-:W-:Y:S01]  /*0c70*/  SHF.R.S32.HI R6, RZ, 0x5, R6 ;  /* 0x00000005ff067819 */ /* 0x000fe20000011406 */
[----:B------:R-:W-:Y:S01]  /*0c80*/  IMAD.HI R2, R12, 0x55555556, RZ ;  /* 0x555555560c027827 */ /* 0x000fe200078e02ff */
[----:B------:R-:W-:Y:S02]  /*0c90*/  LEA.HI R9, R9, R8, RZ, 0x3 ;  /* 0x0000000809097211 */ /* 0x000fe400078f18ff */
[----:B------:R-:W-:Y:S01]  /*0ca0*/  LOP3.LUT R18, R7, 0x7ffffffc, RZ, 0xc0, !PT ;  /* 0x7ffffffc07127812 */ /* 0x000fe200078ec0ff */
[----:B------:R-:W-:Y:S01]  /*0cb0*/  IMAD.SHL.U32 R3, R3, 0x8, RZ ;  /* 0x0000000803037824 */ /* 0x000fe200078e00ff */
[----:B------:R-:W-:-:S02]  /*0cc0*/  LEA.HI R4, R2, R2, RZ, 0x1 ;  /* 0x0000000202047211 */ /* 0x000fc400078f08ff */
[----:B------:R-:W-:Y:S01]  /*0cd0*/  LOP3.LUT R2, R0, 0x1ffffff8, RZ, 0xc0, !PT ;  /* 0x1ffffff800027812 */ /* 0x000fe200078ec0ff */
[----:B------:R-:W-:Y:S01]  /*0ce0*/  IMAD.WIDE R22, R3, 0x2, R22 ;  /* 0x0000000203167825 */ /* 0x000fe200078e0216 */
[----:B------:R-:W-:Y:S02]  /*0cf0*/  LOP3.LUT R9, R9, 0xfffffff8, RZ, 0xc0, !PT ;  /* 0xfffffff809097812 */ /* 0x000fe400078ec0ff */
[----:B------:R-:W-:Y:S01]  /*0d00*/  SHF.R.S32.HI R156, RZ, 0x3, R0 ;  /* 0x00000003ff9c7819 */ /* 0x000fe20000011400 */
[----:B------:R-:W-:Y:S02]  /*0d10*/  IMAD.IADD R2, R11, 0x1, -R2 ;  /* 0x000000010b027824 */ /* 0x000fe400078e0a02 */
[----:B------:R-:W-:Y:S02]  /*0d20*/  IMAD.IADD R9, R8, 0x1, -R9 ;  /* 0x0000000108097824 */ /* 0x000fe400078e0a09 */
[----:B------:R-:W-:Y:S02]  /*0d30*/  IMAD.SHL.U32 R2, R2, 0x8, RZ ;  /* 0x0000000802027824 */ /* 0x000fe400078e00ff */
[----:B------:R-:W-:-:S02]  /*0d40*/  IMAD R4, R4, -0x3, R12 ;  /* 0xfffffffd04047824 */ /* 0x000fc400078e020c */
[----:B------:R-:W-:Y:S01]  /*0d50*/  IMAD R9, R6, 0x10, R9 ;  /* 0x0000001006097824 */ /* 0x000fe200078e0209 */
[----:B------:R-:W-:Y:S01]  /*0d60*/  SHF.R.S32.HI R3, RZ, 0x1f, R2 ;  /* 0x0000001fff037819 */ /* 0x000fe20000011402 */
[----:B------:R-:W-:Y:S02]  /*0d70*/  IMAD.IADD R18, R10, 0x1, -R18 ;  /* 0x000000010a127824 */ /* 0x000fe400078e0a12 */
[----:B------:R-:W-:Y:S02]  /*0d80*/  IMAD R19, R4, 0x40, R9 ;  /* 0x0000004004137824 */ /* 0x000fe400078e0209 */
[----:B------:R3:W-:Y:S05]  /*0d90*/  STL.64 [R1+0x8], R2 ;  /* 0x0000080201007387 */ /* 0x0007ea0000100a00 */
.L_x_1537:
        /* <DEDUP_REMOVED lines=11> */
[----:B---34-:R-:W-:Y:S05]  /*0e50*/  @!P0 BRA `(.L_x_1488) ;  /* 0x0000000000208947 */ /* 0x018fea0003800000 */
        /* <DEDUP_REMOVED lines=8> */
.L_x_1488:
[----:B------:R-:W-:Y:S01]  /*0ee0*/  ULDC UR6, c[0x0][0xdc4] ;  /* 0x0003710000067ab9 */ /* 0x000fe20000000800 */
[----:B------:R-:W-:Y:S01]  /*0ef0*/  UMOV UR41, UR7 ;  /* 0x0000000700297c82 */ /* 0x000fe20008000000 */
[----:B------:R-:W-:-:S11]  /*0f00*/  UISETP.NE.AND UP0, UPT, UR6, 0x1, UPT ;  /* 0x000000010600788c */ /* 0x000fd6000bf05270 */
[----:B------:R-:W-:Y:S02]  /*0f10*/  @UP0 ULDC.64 UR10, c[0x0][0xdc8] ;  /* 0x00037200000a0ab9 */ /* 0x000fe40000000a00 */
[----:B------:R-:W-:-:S04]  /*0f20*/  UIMAD.WIDE.U32 UR4, UR7, UR10, URZ ;  /* 0x0000000a070472a5 */ /* 0x000fc8000f8e003f */
[----:B------:R-:W-:-:S04]  /*0f30*/  @UP0 USHF.R.U32.HI UR41, URZ, UR11, UR5 ;  /* 0x0000000b3f290299 */ /* 0x000fc80008011605 */
[----:B------:R-:W-:-:S12]  /*0f40*/  UIMAD UR4, UR41, UR6, URZ ;  /* 0x00000006290472a4 */ /* 0x000fd8000f8e023f */
.L_x_1489:
[----:B------:R-:W1:Y:S01]  /*0f50*/  LDC.64 R14, c[0x0][0x990] ;  /* 0x00026400ff0e7b82 */ /* 0x000e620000000a00 */
[----:B------:R-:W-:Y:S01]  /*0f60*/  ULDC UR43, c[0x0][0xdb8] ;  /* 0x00036e00002b7ab9 */ /* 0x000fe20000000800 */
[----:B------:R-:W-:Y:S02]  /*0f70*/  UIADD3 UR4, UR7, -UR4, URZ ;  /* 0x8000000407047290 */ /* 0x000fe4000fffe03f */
[----:B------:R-:W-:Y:S01]  /*0f80*/  UISETP.NE.AND UP0, UPT, UR43, 0x1, UPT ;  /* 0x000000012b00788c */ /* 0x000fe2000bf05270 */
[----:B------:R-:W-:-:S03]  /*0f90*/  ULDC UR5, c[0x0][0xdc4] ;  /* 0x0003710000057ab9 */ /* 0x000fc60000000800 */
[----:B------:R-:W2:Y:S01]  /*0fa0*/  LDC R0, c[0x0][0x428] ;  /* 0x00010a00ff007b82 */ /* 0x000ea20000000800 */
[----:B------:R-:W-:-:S06]  /*0fb0*/  UIMAD UR8, UR8, UR5, UR4 ;  /* 0x00000005080872a4 */ /* 0x000fcc000f8e0204 */
[----:B------:R-:W-:Y:S01]  /*0fc0*/  @UP0 ULDC UR4, c[0x0][0xdbc] ;  /* 0x00036f0000040ab9 */ /* 0x000fe20000000800 */
[----:B------:R-:W4:Y:S01]  /*0fd0*/  LDC.64 R24, c[0x0][0x998] ;  /* 0x00026600ff187b82 */ /* 0x000f220000000a00 */
[----:B------:R-:W-:Y:S01]  /*0fe0*/  UIMAD.WIDE.U32 UR4, UR8, UR4, URZ ;  /* 0x00000004080472a5 */ /* 0x000fe2000f8e003f */
[----:B------:R-:W-:Y:S01]  /*0ff0*/  @UP0 ULDC UR6, c[0x0][0xdc0] ;  /* 0x0003700000060ab9 */ /* 0x000fe20000000800 */
[----:B------:R-:W-:Y:S02]  /*1000*/  UMOV UR44, UR8 ;  /* 0x00000008002c7c82 */ /* 0x000fe40008000000 */
[----:B------:R-:W-:Y:S01]  /*1010*/  @UP0 USHF.R.U32.HI UR44, URZ, UR6, UR5 ;  /* 0x000000063f2c0299 */ /* 0x000fe20008011605 */
[----:B-1----:R-:W-:-:S03]  /*1020*/  ISETP.NE.U32.AND P0, PT, R14, RZ, PT ;  /* 0x000000ff0e00720c */ /* 0x002fc60003f05070 */
[----:B------:R-:W-:Y:S01]  /*1030*/  UIADD3 UR4, -UR44, URZ, URZ ;  /* 0x0000003f2c047290 */ /* 0x000fe2000fffe13f */
[----:B------:R-:W1:Y:S01]  /*1040*/  LDC R41, c[0x0][0x2e0] ;  /* 0x0000b800ff297b82 */ /* 0x000e620000000800 */
[----:B------:R-:W-:Y:S01]  /*1050*/  IMAD.U32 R7, RZ, RZ, UR44 ;  /* 0x0000002cff077e24 */ /* 0x000fe2000f8e00ff */
[----:B------:R-:W-:Y:S01]  /*1060*/  ISETP.NE.AND.EX P0, PT, R15, RZ, PT, P0 ;  /* 0x000000ff0f00720c */ /* 0x000fe20003f05300 */
[----:B------:R-:W-:Y:S01]  /*1070*/  UIMAD UR43, UR43, UR4, UR8 ;  /* 0x000000042b2b72a4 */ /* 0x000fe2000f8e0208 */
[----:B------:R-:W-:Y:S01]  /*1080*/  ULDC UR6, c[0x0][0xdac] ;  /* 0x00036b0000067ab9 */ /* 0x000fe20000000800 */
[----:B--2---:R-:W-:Y:S01]  /*1090*/  ISETP.NE.AND P2, PT, R0, 0x1, PT ;  /* 0x000000010000780c */ /* 0x004fe20003f45270 */
[----:B------:R-:W-:-:S03]  /*10a0*/  ULDC.64 UR4, c[0x0][0x3f8] ;  /* 0x0000fe0000047ab9 */ /* 0x000fc60000000a00 */
[----:B------:R-:W-:Y:S01]  /*10b0*/  IMAD.U32 R9, RZ, RZ, UR43 ;  /* 0x0000002bff097e24 */ /* 0x000fe2000f8e00ff */
[----:B----4-:R-:W-:-:S05]  /*10c0*/  ISETP.NE.U32.AND P1, PT, R24, RZ, PT ;  /* 0x000000ff1800720c */ /* 0x010fca0003f25070 */
[----:B------:R-:W2:Y:S01]  /*10d0*/  @P0 LDC.64 R10, c[0x0][0x9a8] ;  /* 0x00026a00ff0a0b82 */ /* 0x000ea20000000a00 */
[----:B---3--:R-:W-:Y:S02]  /*10e0*/  @P0 SHF.R.S32.HI R3, RZ, 0x1f, R7 ;  /* 0x0000001fff030819 */ /* 0x008fe40000011407 */
[----:B------:R-:W-:-:S05]  /*10f0*/  ISETP.NE.AND.EX P1, PT, R25, RZ, PT, P1 ;  /* 0x000000ff1900720c */ /* 0x000fca0003f25310 */
[----:B------:R-:W3:Y:S08]  /*1100*/  @P2 LDC R0, c[0x0][0x42c] ;  /* 0x00010b00ff002b82 */ /* 0x000ef00000000800 */
[----:B------:R-:W4:Y:S01]  /*1110*/  @P2 LDC R5, c[0x0][0x430] ;  /* 0x00010c00ff052b82 */ /* 0x000f220000000800 */
[----:B------:R-:W-:-:S07]  /*1120*/  @P1 SHF.R.S32.HI R7, RZ, 0x1f, R7 ;  /* 0x0000001fff071819 */ /* 0x000fce0000011407 */
[----:B------:R-:W5:Y:S01]  /*1130*/  @P1 LDC.64 R12, c[0x0][0x9b8] ;  /* 0x00026e00ff0c1b82 */ /* 0x000f620000000a00 */
[----:B--2---:R-:W-:-:S04]  /*1140*/  @P0 IMAD R2, R3, R10, RZ ;  /* 0x0000000a03020224 */ /* 0x004fc800078e02ff */
[----:B------:R-:W-:Y:S02]  /*1150*/  @P0 IMAD R11, R11, UR44, R2 ;  /* 0x0000002c0b0b0c24 */ /* 0x000fe4000f8e0202 */
[----:B------:R-:W-:Y:S01]  /*1160*/  @P0 IMAD.WIDE.U32 R2, R10, UR44, RZ ;  /* 0x0000002c0a020c25 */ /* 0x000fe2000f8e00ff */
[----:B------:R-:W2:Y:S03]  /*1170*/  @P0 LDC.64 R20, c[0x0][0x9b0] ;  /* 0x00026c00ff140b82 */ /* 0x000ea60000000a00 */
[----:B---3--:R-:W-:-:S04]  /*1180*/  @P2 IMAD.HI.U32 R0, R0, UR43, RZ ;  /* 0x0000002b00002c27 */ /* 0x008fc8000f8e00ff */
[----:B------:R-:W-:Y:S01]  /*1190*/  @P0 IMAD.IADD R3, R3, 0x1, R11 ;  /* 0x0000000103030824 */ /* 0x000fe200078e020b */
[----:B------:R-:W3:Y:S01]  /*11a0*/  @P1 LDC.64 R26, c[0x0][0x9c0] ;  /* 0x00027000ff1a1b82 */ /* 0x000ee20000000a00 */
[----:B----4-:R-:W-:-:S04]  /*11b0*/  @P2 SHF.R.U32.HI R9, RZ, R5, R0 ;  /* 0x00000005ff092219 */ /* 0x010fc80000011600 */
[--C-:B------:R-:W-:Y:S01]  /*11c0*/  @P1 SHF.R.S32.HI R11, RZ, 0x1f, R9.reuse ;  /* 0x0000001fff0b1819 */ /* 0x100fe20000011409 */
[----:B-----5:R-:W-:Y:S01]  /*11d0*/  @P1 IMAD R4, R7, R12, RZ ;  /* 0x0000000c07041224 */ /* 0x020fe200078e02ff */
[----:B------:R-:W-:-:S03]  /*11e0*/  @P0 SHF.R.S32.HI R7, RZ, 0x1f, R9 ;  /* 0x0000001fff070819 */ /* 0x000fc60000011409 */
[----:B------:R-:W-:Y:S02]  /*11f0*/  @P1 IMAD R13, R13, UR44, R4 ;  /* 0x0000002c0d0d1c24 */ /* 0x000fe4000f8e0204 */
[----:B------:R-:W-:-:S04]  /*1200*/  @P1 IMAD.WIDE.U32 R4, R12, UR44, RZ ;  /* 0x0000002c0c041c25 */ /* 0x000fc8000f8e00ff */
[----:B------:R-:W-:Y:S02]  /*1210*/  @P1 IMAD.IADD R5, R5, 0x1, R13 ;  /* 0x0000000105051824 */ /* 0x000fe400078e020d */
[-C--:B--2---:R-:W-:Y:S02]  /*1220*/  @P0 IMAD R0, R7, R20.reuse, RZ ;  /* 0x0000001407000224 */ /* 0x084fe400078e02ff */
[----:B------:R-:W-:-:S04]  /*1230*/  @P0 IMAD.WIDE.U32 R2, R9, R20, R2 ;  /* 0x0000001409020225 */ /* 0x000fc800078e0002 */
[-C--:B---3--:R-:W-:Y:S02]  /*1240*/  @P1 IMAD R8, R11, R26.reuse, RZ ;  /* 0x0000001a0b081224 */ /* 0x088fe400078e02ff */
[C---:B------:R-:W-:Y:S02]  /*1250*/  @P0 IMAD R11, R9.reuse, R21, R0 ;  /* 0x00000015090b0224 */ /* 0x040fe400078e0200 */
[----:B------:R-:W-:Y:S01]  /*1260*/  @P1 IMAD.WIDE.U32 R6, R9, R26, R4 ;  /* 0x0000001a09061225 */ /* 0x000fe200078e0004 */
[----:B------:R-:W-:-:S03]  /*1270*/  @P0 LEA R4, P3, R2, R14, 0x2 ;  /* 0x0000000e02040211 */ /* 0x000fc600078610ff */
[----:B------:R-:W-:Y:S01]  /*1280*/  @P1 IMAD R9, R9, R27, R8 ;  /* 0x0000001b09091224 */ /* 0x000fe200078e0208 */
[----:B------:R-:W-:Y:S01]  /*1290*/  @P1 LEA R8, P4, R6, R24, 0x2 ;  /* 0x0000001806081211 */ /* 0x000fe200078810ff */
[----:B------:R-:W-:Y:S02]  /*12a0*/  @P0 IMAD.IADD R3, R3, 0x1, R11 ;  /* 0x0000000103030824 */ /* 0x000fe400078e020b */
[----:B------:R-:W-:-:S03]  /*12b0*/  @P1 IMAD.IADD R0, R7, 0x1, R9 ;  /* 0x0000000107001824 */ /* 0x000fc600078e0209 */
[----:B------:R-:W-:Y:S01]  /*12c0*/  @P0 LEA.HI.X R5, R2, R15, R3, 0x2, P3 ;  /* 0x0000000f02050211 */ /* 0x000fe200018f1403 */
[----:B------:R-:W-:Y:S01]  /*12d0*/  IMAD.MOV.U32 R3, RZ, RZ, 0x3f800000 ;  /* 0x3f800000ff037424 */ /* 0x000fe200078e00ff */
[----:B------:R-:W-:Y:S01]  /*12e0*/  @P1 LEA.HI.X R9, R6, R25, R0, 0x2, P4 ;  /* 0x0000001906091211 */ /* 0x000fe200020f1400 */
[----:B------:R-:W-:Y:S01]  /*12f0*/  IMAD.MOV.U32 R0, RZ, RZ, 0x3f800000 ;  /* 0x3f800000ff007424 */ /* 0x000fe200078e00ff */
[----:B------:R-:W2:Y:S03]  /*1300*/  LDC R2, c[0x0][0x288] ;  /* 0x0000a200ff027b82 */ /* 0x000ea60000000800 */
[----:B------:R-:W3:Y:S04]  /*1310*/  @P0 LDG.E R3, desc[UR46][R4.64] ;  /* 0x0000002e04030981 */ /* 0x000ee8000c1e1900 */
[----:B------:R4:W3:Y:S01]  /*1320*/  @P1 LDG.E R0, desc[UR46][R8.64] ;  /* 0x0000002e08001981 */ /* 0x0008e2000c1e1900 */
[----:B------:R-:W-:Y:S01]  /*1330*/  UISETP.NE.U32.AND UP0, UPT, UR4, URZ, UPT ;  /* 0x0000003f0400728c */ /* 0x000fe2000bf05070 */
[----:B------:R-:W5:Y:S01]  /*1340*/  @P2 LDC R6, c[0x0][0x42c] ;  /* 0x00010b00ff062b82 */ /* 0x000f620000000800 */
[----:B------:R-:W-:Y:S01]  /*1350*/  ULOP3.LUT UR4, URZ, UR41, URZ, 0x33, !UPT ;  /* 0x000000293f047292 */ /* 0x000fe2000f8e333f */
[----:B------:R-:W-:Y:S01]  /*1360*/  IMAD.U32 R28, RZ, RZ, UR43 ;  /* 0x0000002bff1c7e24 */ /* 0x000fe2000f8e00ff */
[----:B------:R-:W-:Y:S01]  /*1370*/  UISETP.NE.AND.EX UP0, UPT, UR5, URZ, UPT, UP0 ;  /* 0x0000003f0500728c */ /* 0x000fe2000bf05300 */
[----:B------:R-:W-:Y:S01]  /*1380*/  PLOP3.LUT P0, PT, PT, PT, PT, 0x80, 0x0 ;  /* 0x000000000000781c */ /* 0x000fe20003f0f070 */
[----:B------:R-:W-:Y:S01]  /*1390*/  UIADD3 UR4, UR4, UR6, URZ ;  /* 0x0000000604047290 */ /* 0x000fe2000fffe03f */
[----:B------:R-:W-:Y:S01]  /*13a0*/  IMAD.MOV.U32 R55, RZ, RZ, RZ ;  /* 0x000000ffff377224 */ /* 0x000fe200078e00ff */
[----:B------:R-:W-:Y:S01]  /*13b0*/  ULDC UR5, c[0x0][0x404] ;  /* 0x0001010000057ab9 */ /* 0x000fe20000000800 */
[----:B----4-:R-:W4:Y:S01]  /*13c0*/  @P2 LDC R9, c[0x0][0x430] ;  /* 0x00010c00ff092b82 */ /* 0x010f220000000800 */
[----:B------:R-:W-:Y:S01]  /*13d0*/  USEL UR5, UR5, 0x1, UP0 ;  /* 0x0000000105057887 */ /* 0x000fe20008000000 */
[----:B------:R-:W-:Y:S01]  /*13e0*/  CS2R R10, SRZ ;  /* 0x00000000000a7805 */ /* 0x000fe2000001ff00 */
[----:B------:R-:W-:Y:S01]  /*13f0*/  UIMAD UR42, UR4, 0xc0, URZ ;  /* 0x000000c0042a78a4 */ /* 0x000fe2000f8e023f */
[----:B------:R-:W-:-:S02]  /*1400*/  CS2R R12, SRZ ;  /* 0x00000000000c7805 */ /* 0x000fc4000001ff00 */
[----:B------:R-:W-:Y:S01]  /*1410*/  CS2R R14, SRZ ;  /* 0x00000000000e7805 */ /* 0x000fe2000001ff00 */
[----:B------:R-:W-:Y:S01]  /*1420*/  ULDC UR4, c[0x0][0x988] ;  /* 0x0002620000047ab9 */ /* 0x000fe20000000800 */
[----:B-1----:R-:W-:Y:S01]  /*1430*/  IMAD R41, R41, UR5, RZ ;  /* 0x0000000529297c24 */ /* 0x002fe2000f8e02ff */
[----:B------:R-:W-:Y:S02]  /*1440*/  CS2R R20, SRZ ;  /* 0x0000000000147805 */ /* 0x000fe4000001ff00 */
[----:B------:R-:W-:Y:S02]  /*1450*/  CS2R R24, SRZ ;  /* 0x0000000000187805 */ /* 0x000fe4000001ff00 */
[----:B------:R-:W-:Y:S02]  /*1460*/  CS2R R26, SRZ ;  /* 0x00000000001a7805 */ /* 0x000fe4000001ff00 */
[----:B------:R-:W-:Y:S02]  /*1470*/  CS2R R32, SRZ ;  /* 0x0000000000207805 */ /* 0x000fe4000001ff00 */
[C---:B--2---:R-:W-:Y:S01]  /*1480*/  IADD3 R4, R41.reuse, 0x15f, -R2 ;  /* 0x0000015f29047810 */ /* 0x044fe20007ffe802 */
[----:B------:R-:W-:Y:S01]  /*1490*/  VIADD R2, R41, 0x9f ;  /* 0x0000009f29027836 */ /* 0x000fe20000000000 */
[----:B------:R-:W-:-:S02]  /*14a0*/  CS2R R30, SRZ ;  /* 0x00000000001e7805 */ /* 0x000fc4000001ff00 */
[----:B------:R-:W-:Y:S01]  /*14b0*/  CS2R R56, SRZ ;  /* 0x0000000000387805 */ /* 0x000fe2000001ff00 */
[----:B-----5:R-:W-:Y:S01]  /*14c0*/  @P2 IMAD.HI.U32 R6, R6, UR43, RZ ;  /* 0x0000002b06062c27 */ /* 0x020fe2000f8e00ff */
[----:B------:R-:W-:Y:S02]  /*14d0*/  CS2R R36, SRZ ;  /* 0x0000000000247805 */ /* 0x000fe4000001ff00 */
[----:B------:R-:W-:Y:S02]  /*14e0*/  CS2R R58, SRZ ;  /* 0x00000000003a7805 */ /* 0x000fe4000001ff00 */
[----:B------:R-:W-:Y:S01]  /*14f0*/  CS2R R44, SRZ ;  /* 0x00000000002c7805 */ /* 0x000fe2000001ff00 */
[----:B------:R-:W-:Y:S02]  /*1500*/  VIADD R4, R4, UR42 ;  /* 0x0000002a04047c36 */ /* 0x000fe40008000000 */
[----:B------:R-:W-:Y:S01]  /*1510*/  IMAD.HI R2, R2, 0x66666667, RZ ;  /* 0x6666666702027827 */ /* 0x000fe200078e02ff */
[----:B----4-:R-:W-:-:S02]  /*1520*/  @P2 SHF.R.U32.HI R28, RZ, R9, R6 ;  /* 0x00000009ff1c2219 */ /* 0x010fc40000011606 */
[----:B------:R-:W-:Y:S01]  /*1530*/  CS2R R8, SRZ ;  /* 0x0000000000087805 */ /* 0x000fe2000001ff00 */
[----:B------:R-:W-:Y:S01]  /*1540*/  IMAD.HI R4, R4, 0x66666667, RZ ;  /* 0x6666666704047827 */ /* 0x000fe200078e02ff */
[----:B------:R-:W-:Y:S01]  /*1550*/  SHF.R.U32.HI R5, RZ, 0x1f, R2 ;  /* 0x0000001fff057819 */ /* 0x000fe20000011602 */
[----:B------:R1:W-:Y:S02]  /*1560*/  STL [R1], R28 ;  /* 0x0000001c01007387 */ /* 0x0003e40000100800 */
[----:B------:R-:W-:Y:S01]  /*1570*/  IMAD.MOV.U32 R60, RZ, RZ, RZ ;  /* 0x000000ffff3c7224 */ /* 0x000fe200078e00ff */
[----:B------:R-:W-:Y:S02]  /*1580*/  SHF.R.U32.HI R7, RZ, 0x1f, R4 ;  /* 0x0000001fff077819 */ /* 0x000fe40000011604 */
[----:B------:R-:W-:Y:S02]  /*1590*/  LEA.HI.SX32 R5, R2, R5, 0x1a ;  /* 0x0000000502057211 */ /* 0x000fe400078fd2ff */
[----:B------:R-:W-:-:S02]  /*15a0*/  LEA.HI.SX32 R40, R4, R7, 0x1a ;  /* 0x0000000704287211 */ /* 0x000fc400078fd2ff */
[----:B------:R-:W-:Y:S02]  /*15b0*/  CS2R R6, SRZ ;  /* 0x0000000000067805 */ /* 0x000fe4000001ff00 */
[----:B------:R-:W-:Y:S02]  /*15c0*/  VIMNMX R40, R5, R40, PT ;  /* 0x0000002805287248 */ /* 0x000fe40003fe0100 */
[----:B------:R-:W-:Y:S02]  /*15d0*/  CS2R R4, SRZ ;  /* 0x0000000000047805 */ /* 0x000fe4000001ff00 */
[----:B-1----:R-:W-:Y:S02]  /*15e0*/  CS2R R28, SRZ ;  /* 0x00000000001c7805 */ /* 0x002fe4000001ff00 */
[----:B------:R-:W-:Y:S01]  /*15f0*/  ISETP.GE.AND P1, PT, R40, 0x1, PT ;  /* 0x000000012800780c */ /* 0x000fe20003f26270 */
[----:B---3--:R-:W-:-:S04]  /*1600*/  FMUL.FTZ R0, R3, R0 ;  /* 0x0000000003007220 */ /* 0x008fc80000410000 */
[----:B------:R-:W-:-:S08]  /*1610*/  FMUL.FTZ R2, R0, UR4 ;  /* 0x0000000400027c20 */ /* 0x000fd00008410000 */
[----:B------:R-:W-:Y:S05]  /*1620*/  @!P1 BRA `(.L_x_1490) ;  /* 0x00000084007c9947 */ /* 0x000fea0003800000 */
[----:B------:R-:W1:Y:S02]  /*1630*/  S2R R34, SR_TID.X ;  /* 0x0000000000227919 */ /* 0x000e640000002100 */
[----:B-1----:R-:W-:-:S05]  /*1640*/  VIADD R35, R34, 0xffffff80 ;  /* 0xffffff8022237836 */ /* 0x002fca0000000000 */
[----:B------:R-:W-:-:S04]  /*1650*/  SHF.R.S32.HI R34, RZ, 0x1f, R35 ;  /* 0x0000001fff227819 */ /* 0x000fc80000011423 */
[----:B------:R-:W-:-:S04]  /*1660*/  LEA.HI R34, R34, R35, RZ, 0x7 ;  /* 0x0000002322227211 */ /* 0x000fc800078f38ff */
[----:B------:R-:W-:-:S05]  /*1670*/  SHF.R.S32.HI R34, RZ, 0x7, R34 ;  /* 0x00000007ff227819 */ /* 0x000fca0000011422 */
        /* <DEDUP_REMOVED lines=28> */
.L_x_1491:
[----:B------:R-:W2:Y:S01]  /*1840*/  LDL R20, [R1+0x4] ;  /* 0x0000040001147983 */ /* 0x000ea20000100800 */
[----:B------:R-:W-:Y:S02]  /*1850*/  ISETP.NE.AND P1, PT, R17, 0x3, PT ;  /* 0x000000031100780c */ /* 0x000fe40003f25270 */
[----:B--2---:R-:W-:-:S04]  /*1860*/  LEA.HI R0, R20, R20, RZ, 0x1 ;  /* 0x0000001414007211 */ /* 0x004fc800078f08ff */
[----:B------:R-:W-:-:S05]  /*1870*/  LOP3.LUT R0, R0, 0xfffffffe, RZ, 0xc0, !PT ;  /* 0xfffffffe00007812 */ /* 0x000fca00078ec0ff */
[----:B------:R-:W-:-:S05]  /*1880*/  IMAD.IADD R0, R20, 0x1, -R0 ;  /* 0x0000000114007824 */ /* 0x000fca00078e0a00 */
[----:B------:R-:W-:-:S04]  /*1890*/  SHF.L.U32 R0, R0, 0x1f, RZ ;  /* 0x0000001f00007819 */ /* 0x000fc800000006ff */
[----:B------:R-:W1:Y:S02]  /*18a0*/  SYNCS.PHASECHK.TRANS64.TRYWAIT P0, [UR40+0x13200], R0 ;  /* 0x01320000ff0075a7 */ /* 0x000e640008000168 */
[----:B-1----:R-:W-:Y:S05]  /*18b0*/  @!P0 BRA `(.L_x_1492) ;  /* 0x000000c000408947 */ /* 0x002fea0003800000 */
.L_x_1607:
[----:B------:R-:W-:Y:S05]  /*18c0*/  @!P1 BRA `(.L_x_1493) ;  /* 0x0000000000049947 */ /* 0x000fea0003800000 */
[----:B------:R-:W-:Y:S01]  /*18d0*/  BPT.TRAP 0x1 ;  /* 0x000000040000795c */ /* 0x000fe20000300000 */
.L_x_1493:
[----:B------:R-:W-:Y:S01]  /*18e0*/  IMAD.U32 R4, RZ, RZ, UR38 ;  /* 0x00000026ff047e24 */ /* 0x000fe2000f8e00ff */
[----:B-1----:R-:W-:-:S04]  /*18f0*/  SHF.L.U32 R3, R16, 0x1f, RZ ;  /* 0x0000001f10037819 */ /* 0x002fc800000006ff */
[----:B------:R-:W-:-:S04]  /*1900*/  LEA R4, R4, UR40, 0x3 ;  /* 0x0000002804047c11 */ /* 0x000fc8000f8e18ff */
[----:B------:R1:W2:Y:S01]  /*1910*/  SYNCS.PHASECHK.TRANS64.TRYWAIT P0, [R4+URZ+0x13230], R3 ;  /* 0x01323003040075a7 */ /* 0x0002a2000800017f */
[----:B------:R-:W-:Y:S05]  /*1920*/  @!P1 BRA `(.L_x_1494) ;  /* 0x0000000000049947 */ /* 0x000fea0003800000 */
[----:B------:R-:W-:Y:S01]  /*1930*/  BPT.TRAP 0x1 ;  /* 0x000000040000795c */ /* 0x000fe20000300000 */
.L_x_1494:
[----:B--2---:R-:W-:Y:S05]  /*1940*/  @P0 BRA `(.L_x_1495) ;  /* 0x0000000000080947 */ /* 0x004fea0003800000 */
[----:B------:R-:W2:Y:S02]  /*1950*/  SYNCS.PHASECHK.TRANS64.TRYWAIT P0, [R4+URZ+0x13230], R3 ;  /* 0x01323003040075a7 */ /* 0x000ea4000800017f */
[----:B--2---:R-:W-:Y:S05]  /*1960*/  @!P0 BRA `(.L_x_1496) ;  /* 0x000000c0002c8947 */ /* 0x004fea0003800000 */
.L_x_1495:
[----:B------:R-:W3:Y:S01]  /*1970*/  S2R R0, SR_TID.X ;  /* 0x0000000000007919 */ /* 0x000ee20000002100 */
[----:B------:R-:W-:Y:S01]  /*1980*/  UIADD3 UR4, UR40, 0xe000, URZ ;  /* 0x0000e00028047890 */ /* 0x000fe2000fffe03f */
[----:B------:R-:W-:-:S03]  /*1990*/  IMAD.MOV.U32 R55, RZ, RZ, RZ ;  /* 0x000000ffff377224 */ /* 0x000fc600078e00ff */
[----:B------:R-:W-:-:S04]  /*19a0*/  USHF.R.U32.HI UR4, URZ, 0x4, UR4 ;  /* 0x000000043f047899 */ /* 0x000fc80008011604 */
[----:B------:R-:W-:-:S06]  /*19b0*/  ULOP3.LUT UR4, UR4, 0x3fff, URZ, 0xc0, !UPT ;  /* 0x00003fff04047892 */ /* 0x000fcc000f8ec03f */
[----:B------:R-:W-:Y:S01]  /*19c0*/  IMAD.U32 R6, RZ, RZ, UR4 ;  /* 0x00000004ff067e24 */ /* 0x000fe2000f8e00ff */
[----:B------:R-:W-:Y:S05]  /*19d0*/  WARPSYNC.ALL ;  /* 0x0000000000007948 */ /* 0x000fea0003800000 */
[----:B------:R-:W-:Y:S02]  /*19e0*/  LOP3.LUT R6, R6, 0x10000, RZ, 0xfc, !PT ;  /* 0x0001000006067812 */ /* 0x000fe400078efcff */
[----:B---3--:R-:W-:Y:S02]  /*19f0*/  LOP3.LUT P0, RZ, R0, 0x7f, RZ, 0xc0, !PT ;  /* 0x0000007f00ff7812 */ /* 0x008fe4000780c0ff */
[----:B------:R-:W-:Y:S01]  /*1a00*/  R2UR UR4, R6 ;  /* 0x00000000060472ca */ /* 0x000fe200000e0000 */
[----:B------:R-:W-:Y:S01]  /*1a10*/  ULOP3.LUT UR45, UR45, 0x10000, URZ, 0xfc, !UPT ;  /* 0x000100002d2d7892 */ /* 0x000fe2000f8efc3f */
[----:B------:R-:W-:Y:S01]  /*1a20*/  WARPGROUP.ARRIVE ;  /* 0x00000000000079c5 */ /* 0x000fe20000000000 */
[----:B------:R-:W-:Y:S01]  /*1a30*/  UMOV UR13, 0x80000020 ;  /* 0x80000020000d7882 */ /* 0x000fe20000000000 */
[----:B------:R-:W-:Y:S01]  /*1a40*/  UMOV UR15, 0x80000020 ;  /* 0x80000020000f7882 */ /* 0x000fe20000000000 */
[----:B------:R-:W-:Y:S01]  /*1a50*/  UIADD3 UR8, UR45, 0x2, URZ ;  /* 0x000000022d087890 */ /* 0x000fe2000fffe03f */
[----:B------:R-:W3:Y:S01]  /*1a60*/  LDC R8, c[0x0][0x288] ;  /* 0x0000a200ff087b82 */ /* 0x000ee20000000800 */
[----:B------:R-:W-:Y:S01]  /*1a70*/  UMOV UR9, 0x80000020 ;  /* 0x8000002000097882 */ /* 0x000fe20000000000 */
[----:B------:R-:W-:Y:S01]  /*1a80*/  UMOV UR12, UR45 ;  /* 0x0000002d000c7c82 */ /* 0x000fe20008000000 */
[----:B------:R-:W-:Y:S01]  /*1a90*/  UMOV UR11, 0x80000020 ;  /* 0x80000020000b7882 */ /* 0x000fe20000000000 */
[----:B-12---:R-:W-:-:S02]  /*1aa0*/  IMAD R3, R40, -0xa0, R41 ;  /* 0xffffff6028037824 */ /* 0x006fc400078e0229 */
[----:B------:R-:W-:Y:S01]  /*1ab0*/  VIADD R121, R19, UR42 ;  /* 0x0000002a13797c36 */ /* 0x000fe20008000000 */
[----:B------:R-:W-:Y:S01]  /*1ac0*/  UIMAD UR4, UR38, 0x280, UR4 ;  /* 0x00000280260478a4 */ /* 0x000fe2000f8e0204 */
[----:B------:R-:W-:-:S03]  /*1ad0*/  @!P0 VIADD R4, R4, 0x13240 ;  /* 0x0001324004048836 */ /* 0x000fc60000000000 */
[----:B------:R-:W-:Y:S02]  /*1ae0*/  UIADD3 UR5, UR4, 0x180, URZ ;  /* 0x0000018004057890 */ /* 0x000fe4000fffe03f */
[----:B------:R-:W-:Y:S01]  /*1af0*/  UIADD3 UR6, UR4, 0x200, URZ ;  /* 0x0000020004067890 */ /* 0x000fe2000fffe03f */
[----:B------:R-:W-:Y:S01]  /*1b00*/  @!P0 PRMT R4, RZ, 0x654, R4 ;  /* 0x00000654ff048816 */ /* 0x000fe20000000004 */
[----:B------:R-:W-:Y:S01]  /*1b10*/  UMOV UR14, UR4 ;  /* 0x00000004000e7c82 */ /* 0x000fe20008000000 */
[----:B------:R-:W-:Y:S01]  /*1b20*/  UIADD3 UR10, UR4, 0x2, URZ ;  /* 0x00000002040a7890 */ /* 0x000fe2000fffe03f */
[----:B------:R-:W-:Y:S01]  /*1b30*/  QGMMA.64x32x32.F32.E4M3.E4M3 R104, gdesc[UR12], RZ, !UPT, gsb0 ;  /* 0x006000000c6879f3 */ /* 0x000fe2000c0008ff */
[----:B------:R-:W-:Y:S01]  /*1b40*/  UIADD3 UR14, UR4, 0x80, URZ ;  /* 0x00000080040e7890 */ /* 0x000fe2000fffe03f */
[----:B------:R-:W-:Y:S01]  /*1b50*/  UMOV UR15, 0x80000020 ;  /* 0x80000020000f7882 */ /* 0x000fe20000000000 */
[C---:B---3--:R-:W-:Y:S01]  /*1b60*/  IADD3 R5, -R8.reuse, 0xa1, R3 ;  /* 0x000000a108057810 */ /* 0x048fe20007ffe103 */
[----:B------:R-:W-:Y:S01]  /*1b70*/  VIADD R3, R3, 0xa0 ;  /* 0x000000a003037836 */ /* 0x000fe20000000000 */
[----:B------:R-:W-:-:S03]  /*1b80*/  IADD3 R41, -R8, UR42, R41 ;  /* 0x0000002a08297c10 */ /* 0x000fc6000fffe129 */
[C---:B------:R-:W-:Y:S02]  /*1b90*/  IMAD R12, R18.reuse, -0x2, R5 ;  /* 0xfffffffe120c7824 */ /* 0x040fe400078e0205 */
[----:B------:R-:W-:-:S03]  /*1ba0*/  IMAD R20, R18, -0x2, R3 ;  /* 0xfffffffe12147824 */ /* 0x000fc600078e0203 */
[----:B------:R-:W-:-:S04]  /*1bb0*/  IADD3 R3, R12, 0x8, R121 ;  /* 0x000000080c037810 */ /* 0x000fc80007ffe079 */
[----:B------:R-:W-:-:S04]  /*1bc0*/  VIMNMX R0, R20, R3, PT ;  /* 0x0000000314007248 */ /* 0x000fc80003fe0100 */
[C---:B------:R-:W-:Y:S02]  /*1bd0*/  ISETP.GT.AND P2, PT, R0.reuse, RZ, PT ;  /* 0x000000ff0000720c */ /* 0x040fe40003f44270 */
        /* <DEDUP_REMOVED lines=29> */
[----:B------:R-:W-:Y:S01]  /*1db0*/  ISETP.GT.AND P2, PT, R0, 0x9, PT ;  /* 0x000000090000780c */ /* 0x000fe20003f44270 */
[----:B------:R-:W-:Y:S01]  /*1dc0*/  QGMMA.64x32x32.F32.E4M3.E4M3 R88, gdesc[UR8], R88, gsb0 ;  /* 0x00600000085879f3 */ /* 0x000fe20008000858 */
[----:B------:R-:W-:Y:S01]  /*1dd0*/  UIADD3 UR10, UR4, 0x102, URZ ;  /* 0x00000102040a7890 */ /* 0x000fe2000fffe03f */
[----:B------:R-:W-:Y:S01]  /*1de0*/  FSEL R110, R110, -INF , P4 ;  /* 0xff8000006e6e7808 */ /* 0x000fe20002000000 */
[----:B------:R-:W-:Y:S01]  /*1df0*/  UMOV UR11, 0x80000020 ;  /* 0x80000020000b7882 */ /* 0x000fe20000000000 */
[----:B------:R-:W-:-:S02]  /*1e00*/  FMNMX.FTZ R3, R106, R10, !PT ;  /* 0x0000000a6a037209 */ /* 0x000fc40007810000 */
[----:B------:R-:W-:Y:S02]  /*1e10*/  ISETP.GT.AND P3, PT, R0, 0x10, PT ;  /* 0x000000100000780c */ /* 0x000fe40003f64270 */
[----:B------:R-:W-:Y:S02]  /*1e20*/  FSEL R50, R111, -INF , P2 ;  /* 0xff8000006f327808 */ /* 0x000fe40001000000 */
[----:B------:R-:W-:Y:S02]  /*1e30*/  FMNMX.FTZ R3, R110, R3, !PT ;  /* 0x000000036e037209 */ /* 0x000fe40007810000 */
[----:B------:R-:W-:Y:S02]  /*1e40*/  ISETP.GT.AND P2, PT, R0, 0x11, PT ;  /* 0x000000110000780c */ /* 0x000fe40003f44270 */
[----:B------:R-:W-:Y:S02]  /*1e50*/  FSEL R114, R114, -INF , P3 ;  /* 0xff80000072727808 */ /* 0x000fe40001800000 */
        /* <DEDUP_REMOVED lines=11> */
[----:B------:R-:W-:Y:S01]  /*1f10*/  FMNMX.FTZ R3, R119, R14, !PT ;  /* 0x0000000e77037209 */ /* 0x000fe20007810000 */
[----:B------:R-:W-:Y:S02]  /*1f20*/  WARPGROUP.DEPBAR.LE gsb0, 0x0 ;  /* 0x00008000000079c5 */ /* 0x000fe40000010000 */
[----:B------:R-:W-:Y:S01]  /*1f30*/  WARPGROUP.ARRIVE ;  /* 0x00000000000079c5 */ /* 0x000fe20000000000 */
[----:B------:R-:W-:-:S02]  /*1f40*/  FSEL R90, R90, -INF , P3 ;  /* 0xff8000005a5a7808 */ /* 0x000fc40001800000 */
[----:B------:R-:W-:Y:S02]  /*1f50*/  ISETP.GT.AND P3, PT, R0, 0x28, PT ;  /* 0x000000280000780c */ /* 0x000fe40003f64270 */
[----:B------:R-:W-:Y:S01]  /*1f60*/  FSEL R48, R91, -INF , P2 ;  /* 0xff8000005b307808 */ /* 0x000fe20001000000 */
[----:B------:R-:W-:Y:S01]  /*1f70*/  QGMMA.64x32x32.F32.E4M3.E4M3 R72, gdesc[UR8], R72, gsb0 ;  /* 0x00600000084879f3 */ /* 0x000fe20008000848 */
[----:B------:R-:W-:Y:S01]  /*1f80*/  UIADD3 UR10, UR4, 0x182, URZ ;  /* 0x00000182040a7890 */ /* 0x000fe2000fffe03f */
[----:B------:R-:W-:Y:S01]  /*1f90*/  FMNMX.FTZ R3, R90, R3, !PT ;  /* 0x000000035a037209 */ /* 0x000fe20007810000 */
[----:B------:R-:W-:Y:S01]  /*1fa0*/  UMOV UR11, 0x80000020 ;  /* 0x80000020000b7882 */ /* 0x000fe20000000000 */
        /* <DEDUP_REMOVED lines=32> */
[C---:B------:R-:W-:Y:S02]  /*21b0*/  ISETP.GT.AND P3, PT, R0.reuse, 0x50, PT ;  /* 0x000000500000780c */ /* 0x040fe40003f64270 */
[----:B------:R-:W-:Y:S02]  /*21c0*/  FSEL R79, R79, -INF , P2 ;  /* 0xff8000004f4f7808 */ /* 0x000fe40001000000 */
[----:B------:R-:W-:Y:S02]  /*21d0*/  FMNMX.FTZ R14, R3, R14, !PT ;  /* 0x0000000e030e7209 */ /* 0x000fe40007810000 */
[----:B------:R-:W-:Y:S02]  /*21e0*/  ISETP.GT.AND P2, PT, R0, 0x51, PT ;  /* 0x000000510000780c */ /* 0x000fe40003f44270 */
[----:B------:R-:W-:Y:S01]  /*21f0*/  FSEL R5, R82, -INF , P3 ;  /* 0xff80000052057808 */ /* 0x000fe20001800000 */
[----:B------:R-:W-:Y:S01]  /*2200*/  IMAD.HI R82, R41, 0x66666667, RZ ;  /* 0x6666666729527827 */ /* 0x000fe200078e02ff */
[----:B------:R-:W-:-:S02]  /*2210*/  FMNMX.FTZ R14, R79, R14, !PT ;  /* 0x0000000e4f0e7209 */ /* 0x000fc40007810000 */
[C---:B------:R-:W-:Y:S02]  /*2220*/  ISETP.GT.AND P3, PT, R0.reuse, 0x58, PT ;  /* 0x000000580000780c */ /* 0x040fe40003f64270 */
[----:B------:R-:W-:Y:S02]  /*2230*/  FSEL R83, R83, -INF , P2 ;  /* 0xff80000053537808 */ /* 0x000fe40001000000 */
[----:B------:R-:W-:Y:S02]  /*2240*/  FMNMX.FTZ R14, R5, R14, !PT ;  /* 0x0000000e050e7209 */ /* 0x000fe40007810000 */
[----:B------:R-:W-:Y:S02]  /*2250*/  ISETP.GT.AND P2, PT, R0, 0x59, PT ;  /* 0x000000590000780c */ /* 0x000fe40003f44270 */
[----:B------:R-:W-:Y:S02]  /*2260*/  FSEL R7, R86, -INF , P3 ;  /* 0xff80000056077808 */ /* 0x000fe40001800000 */
[----:B------:R-:W-:-:S02]  /*2270*/  FMNMX.FTZ R14, R83, R14, !PT ;  /* 0x0000000e530e7209 */ /* 0x000fc40007810000 */
[C---:B------:R-:W-:Y:S02]  /*2280*/  ISETP.GT.AND P3, PT, R0.reuse, 0x60, PT ;  /* 0x000000600000780c */ /* 0x040fe40003f64270 */
[----:B------:R-:W-:Y:S02]  /*2290*/  FSEL R87, R87, -INF , P2 ;  /* 0xff80000057577808 */ /* 0x000fe40001000000 */
[----:B------:R-:W-:Y:S02]  /*22a0*/  FMNMX.FTZ R14, R7, R14, !PT ;  /* 0x0000000e070e7209 */ /* 0x000fe40007810000 */
[----:B------:R-:W-:Y:S02]  /*22b0*/  ISETP.GT.AND P2, PT, R0, 0x61, PT ;  /* 0x000000610000780c */ /* 0x000fe40003f44270 */
[----:B------:R-:W-:Y:S01]  /*22c0*/  FMNMX.FTZ R14, R87, R14, !PT ;  /* 0x0000000e570e7209 */ /* 0x000fe20007810000 */
[----:B------:R-:W-:Y:S02]  /*22d0*/  WARPGROUP.DEPBAR.LE gsb0, 0x0 ;  /* 0x00008000000079c5 */ /* 0x000fe40000010000 */
[----:B------:R-:W-:Y:S01]  /*22e0*/  WARPGROUP.ARRIVE ;  /* 0x00000000000079c5 */ /* 0x000fe20000000000 */
[----:B------:R-:W-:-:S02]  /*22f0*/  FSEL R9, R58, -INF , P3 ;  /* 0xff8000003a097808 */ /* 0x000fc40001800000 */
[C---:B------:R-:W-:Y:S02]  /*2300*/  ISETP.GT.AND P3, PT, R0.reuse, 0x68, PT ;  /* 0x000000680000780c */ /* 0x040fe40003f64270 */
[----:B------:R-:W-:Y:S01]  /*2310*/  FSEL R59, R59, -INF , P2 ;  /* 0xff8000003b3b7808 */ /* 0x000fe20001000000 */
[----:B------:R-:W-:Y:S01]  /*2320*/  QGMMA.64x32x32.F32.E4M3.E4M3 R24, gdesc[UR8], R24, gsb0 ;  /* 0x00600000081879f3 */ /* 0x000fe20008000818 */
        /* <DEDUP_REMOVED lines=22> */
[----:B------:R-:W-:Y:S01]  /*2490*/  FSEL R21, R26, -INF , P3 ;  /* 0xff8000001a157808 */ /* 0x000fe20001800000 */
[----:B------:R1:W-:Y:S01]  /*24a0*/  @!P0 SYNCS.ARRIVE.TRANS64.RED.A1T0 RZ, [R4+URZ], RZ ;  /* 0x000000ff04ff89a7 */ /* 0x0003e2000810043f */
[----:B------:R-:W-:-:S02]  /*24b0*/  ISETP.GT.AND P3, PT, R0, 0x88, PT ;  /* 0x000000880000780c */ /* 0x000fc40003f64270 */
[----:B------:R-:W-:Y:S02]  /*24c0*/  FSEL R27, R27, -INF , P2 ;  /* 0xff8000001b1b7808 */ /* 0x000fe40001000000 */
[----:B------:R-:W-:Y:S02]  /*24d0*/  FMNMX.FTZ R14, R21, R14, !PT ;  /* 0x0000000e150e7209 */ /* 0x000fe40007810000 */
[----:B------:R-:W-:Y:S02]  /*24e0*/  ISETP.GT.AND P2, PT, R0, 0x89, PT ;  /* 0x000000890000780c */ /* 0x000fe40003f44270 */
[----:B------:R-:W-:Y:S02]  /*24f0*/  FSEL R43, R30, -INF , P3 ;  /* 0xff8000001e2b7808 */ /* 0x000fe40001800000 */
[----:B------:R-:W-:Y:S02]  /*2500*/  FMNMX.FTZ R14, R27, R14, !PT ;  /* 0x0000000e1b0e7209 */ /* 0x000fe40007810000 */
        /* <DEDUP_REMOVED lines=12> */
[----:B------:R-:W-:-:S02]  /*25d0*/  FSEL R26, R39, -INF , P2 ;  /* 0xff800000271a7808 */ /* 0x000fc40001000000 */
[----:B------:R-:W-:-:S04]  /*25e0*/  FMNMX.FTZ R39, R35, R14, !PT ;  /* 0x0000000e23277209 */ /* 0x000fc80007810000 */
[----:B------:R-:W-:-:S05]  /*25f0*/  FMNMX.FTZ R39, R26, R39, !PT ;  /* 0x000000271a277209 */ /* 0x000fca0007810000 */
[----:B------:R-:W2:Y:S02]  /*2600*/  SHFL.BFLY PT, R0, R39, 0x2, 0x1f ;  /* 0x0c401f0027007f89 */ /* 0x000ea400000e0000 */
[----:B--2---:R-:W-:-:S05]  /*2610*/  FMNMX.FTZ R30, R39, R0, !PT ;  /* 0x00000000271e7209 */ /* 0x004fca0007810000 */
[----:B------:R-:W2:Y:S02]  /*2620*/  SHFL.BFLY PT, R49, R30, 0x1, 0x1f ;  /* 0x0c201f001e317f89 */ /* 0x000ea400000e0000 */
[----:B--2---:R-:W-:Y:S02]  /*2630*/  FMNMX.FTZ R0, R30, R49, !PT ;  /* 0x000000311e007209 */ /* 0x004fe40007810000 */
[----:B------:R-:W-:Y:S02]  /*2640*/  VIADDMNMX R30, R121, R12, R20, PT ;  /* 0x0000000c791e7246 */ /* 0x000fe40003800114 */
[----:B------:R-:W-:Y:S01]  /*2650*/  FSETP.NEU.FTZ.AND P2, PT, R0, -INF , PT ;  /* 0xff8000000000780b */ /* 0x000fe20003f5d000 */
[----:B------:R-:W-:-:S01]  /*2660*/  FFMA.FTZ R53, R2, R0, -8 ;  /* 0xc100000002357423 */ /* 0x000fc20000010000 */
[C---:B------:R-:W-:Y:S02]  /*2670*/  ISETP.GT.AND P3, PT, R30.reuse, 0x1, PT ;  /* 0x000000011e00780c */ /* 0x040fe40003f64270 */
[----:B------:R-:W-:-:S02]  /*2680*/  ISETP.GT.AND P4, PT, R30, 0x8, PT ;  /* 0x000000081e00780c */ /* 0x000fc40003f84270 */
[----:B------:R-:W-:Y:S02]  /*2690*/  FSEL R53, R53, RZ, P2 ;  /* 0x000000ff35357208 */ /* 0x000fe40001000000 */
[----:B------:R-:W-:Y:S02]  /*26a0*/  ISETP.GT.AND P2, PT, R30, RZ, PT ;  /* 0x000000ff1e00720c */ /* 0x000fe40003f44270 */
[----:B------:R-:W-:Y:S01]  /*26b0*/  FSEL R105, R105, -INF , P3 ;  /* 0xff80000069697808 */ /* 0x000fe20001800000 */
[----:B------:R-:W-:-:S01]  /*26c0*/  FFMA.FTZ R111, R2, R48, -R53 ;  /* 0x00000030026f7223 */ /* 0x000fc20000010835 */
[----:B------:R-:W-:Y:S01]  /*26d0*/  FSEL R91, R104, -INF , P2 ;  /* 0xff800000685b7808 */ /* 0x000fe20001000000 */
[----:B------:R-:W-:-:S01]  /*26e0*/  FFMA.FTZ R99, R2, R119, -R53 ;  /* 0x0000007702637223 */ /* 0x000fc20000010835 */
[----:B------:R-:W-:Y:S01]  /*26f0*/  ISETP.GT.AND P2, PT, R30, 0x9, PT ;  /* 0x000000091e00780c */ /* 0x000fe20003f44270 */
[----:B------:R-:W-:-:S01]  /*2700*/  FFMA.FTZ R51, R2, R50, -R53 ;  /* 0x0000003202337223 */ /* 0x000fc20000010835 */
[----:B------:R-:W-:Y:S01]  /*2710*/  FSEL R95, R108, -INF , P4 ;  /* 0xff8000006c5f7808 */ /* 0x000fe20002000000 */
[----:B------:R-:W-:-:S01]  /*2720*/  FFMA.FTZ R50, R2, R42, -R53 ;  /* 0x0000002a02327223 */ /* 0x000fc20000010835 */
[----:B------:R-:W-:Y:S01]  /*2730*/  FMNMX.FTZ R34, R91, R105, !PT ;  /* 0x000000695b227209 */ /* 0x000fe20007810000 */
[----:B------:R-:W-:-:S01]  /*2740*/  FFMA.FTZ R52, R2, R52, -R53 ;  /* 0x0000003402347223 */ /* 0x000fc20000010835 */
[----:B------:R-:W-:Y:S01]  /*2750*/  ISETP.GT.AND P3, PT, R30, 0x10, PT ;  /* 0x000000101e00780c */ /* 0x000fe20003f64270 */
[----:B------:R-:W-:-:S01]  /*2760*/  FFMA.FTZ R3, R2, R3, -R53 ;  /* 0x0000000302037223 */ /* 0x000fc20000010835 */
[----:B------:R-:W-:Y:S01]  /*2770*/  FSEL R109, R109, -INF , P2 ;  /* 0xff8000006d6d7808 */ /* 0x000fe20001000000 */
[----:B------:R-:W-:Y:S01]  /*2780*/  MUFU.EX2 R12, R52 ;  /* 0x00000034000c7308 */ /* 0x000fe20000000800 */
[----:B------:R-:W-:Y:S01]  /*2790*/  FMNMX.FTZ R34, R95, R34, !PT ;  /* 0x000000225f227209 */ /* 0x000fe20007810000 */
[--C-:B------:R-:W-:Y:S01]  /*27a0*/  FFMA.FTZ R49, R2, R106, -R53.reuse ;  /* 0x0000006a02317223 */ /* 0x100fe20000010835 */
[----:B------:R-:W-:Y:S01]  /*27b0*/  ISETP.GT.AND P2, PT, R30, 0x11, PT ;  /* 0x000000111e00780c */ /* 0x000fe20003f44270 */
[--C-:B------:R-:W-:Y:S01]  /*27c0*/  FFMA.FTZ R14, R2, R10, -R53.reuse ;  /* 0x0000000a020e7223 */ /* 0x100fe20000010835 */
[----:B------:R-:W-:Y:S01]  /*27d0*/  FSEL R103, R112, -INF , P3 ;  /* 0xff80000070677808 */ /* 0x000fe20001800000 */
[C-C-:B------:R-:W-:Y:S01]  /*27e0*/  FFMA.FTZ R47, R2.reuse, R47, -R53.reuse ;  /* 0x0000002f022f7223 */ /* 0x140fe20000010835 */
[----:B------:R-:W-:Y:S01]  /*27f0*/  FMNMX.FTZ R38, R109, R34, !PT ;  /* 0x000000226d267209 */ /* 0x000fe20007810000 */
[--C-:B------:R-:W-:Y:S01]  /*2800*/  FFMA.FTZ R10, R2, R110, -R53.reuse ;  /* 0x0000006e020a7223 */ /* 0x100fe20000010835 */
[----:B------:R-:W-:Y:S01]  /*2810*/  ISETP.GT.AND P3, PT, R30, 0x18, PT ;  /* 0x000000181e00780c */ /* 0x000fe20003f64270 */
[----:B------:R-:W-:Y:S01]  /*2820*/  MUFU.EX2 R49, R49 ;  /* 0x0000003100317308 */ /* 0x000fe20000000800 */
[----:B------:R-:W-:Y:S01]  /*2830*/  FSEL R113, R113, -INF , P2 ;  /* 0xff80000071717808 */ /* 0x000fe20001000000 */
[C-C-:B------:R-:W-:Y:S01]  /*2840*/  FFMA.FTZ R54, R2.reuse, R31, -R53.reuse ;  /* 0x0000001f02367223 */ /* 0x140fe20000010835 */
[----:B------:R-:W-:Y:S01]  /*2850*/  FMNMX.FTZ R38, R103, R38, !PT ;  /* 0x0000002667267209 */ /* 0x000fe20007810000 */
[--C-:B------:R-:W-:Y:S01]  /*2860*/  FFMA.FTZ R39, R2, R114, -R53.reuse ;  /* 0x0000007202277223 */ /* 0x100fe20000010835 */
[----:B------:R-:W-:Y:S01]  /*2870*/  ISETP.GT.AND P2, PT, R30, 0x19, PT ;  /* 0x000000191e00780c */ /* 0x000fe20003f44270 */
[--C-:B------:R-:W-:Y:S01]  /*2880*/  FFMA.FTZ R31, R2, R45, -R53.reuse ;  /* 0x0000002d021f7223 */ /* 0x100fe20000010835 */
[----:B------:R-:W-:Y:S01]  /*2890*/  FSEL R107, R116, -INF , P3 ;  /* 0xff800000746b7808 */ /* 0x000fe20001800000 */
[----:B------:R-:W-:Y:S01]  /*28a0*/  MUFU.EX2 R14, R14 ;  /* 0x0000000e000e7308 */ /* 0x000fe20000000800 */
[----:B------:R-:W-:Y:S01]  /*28b0*/  FMNMX.FTZ R38, R113, R38, !PT ;  /* 0x0000002671267209 */ /* 0x000fe20007810000 */
[C-C-:B------:R-:W-:Y:S01]  /*28c0*/  FFMA.FTZ R20, R2.reuse, R118, -R53.reuse ;  /* 0x0000007602147223 */ /* 0x140fe20000010835 */
[----:B------:R-:W-:Y:S01]  /*28d0*/  FSEL R117, R117, -INF , P2 ;  /* 0xff80000075757808 */ /* 0x000fe20001000000 */
[--C-:B------:R-:W-:Y:S01]  /*28e0*/  FFMA.FTZ R90, R2, R90, -R53.reuse ;  /* 0x0000005a025a7223 */ /* 0x100fe20000010835 */
[----:B------:R-:W-:Y:S01]  /*28f0*/  ISETP.GT.AND P2, PT, R30, 0x20, PT ;  /* 0x000000201e00780c */ /* 0x000fe20003f44270 */
[--C-:B------:R-:W-:Y:S01]  /*2900*/  FFMA.FTZ R94, R2, R94, -R53.reuse ;  /* 0x0000005e025e7223 */ /* 0x100fe20000010835 */
[----:B------:R-:W-:Y:S01]  /*2910*/  FMNMX.FTZ R38, R107, R38, !PT ;  /* 0x000000266b267209 */ /* 0x000fe20007810000 */
[----:B------:R-:W-:Y:S01]  /*2920*/  MUFU.EX2 R10, R10 ;  /* 0x0000000a000a7308 */ /* 0x000fe20000000800 */
[----:B------:R-:W-:Y:S01]  /*2930*/  ISETP.GT.AND P3, PT, R30, 0x21, PT ;  /* 0x000000211e00780c */ /* 0x000fe20003f64270 */
[--C-:B------:R-:W-:Y:S01]  /*2940*/  FFMA.FTZ R42, R2, R98, -R53.reuse ;  /* 0x00000062022a7223 */ /* 0x100fe20000010835 */
[----:B------:R-:W-:Y:S01]  /*2950*/  FSEL R115, R88, -INF , P2 ;  /* 0xff80000058737808 */ /* 0x000fe20001000000 */
[C-C-:B------:R-:W-:Y:S01]  /*2960*/  FFMA.FTZ R75, R2.reuse, R75, -R53.reuse ;  /* 0x0000004b024b7223 */ /* 0x140fe20000010835 */
[----:B------:R-:W-:Y:S01]  /*2970*/  FMNMX.FTZ R48, R117, R38, !PT ;  /* 0x0000002675307209 */ /* 0x000fe20007810000 */
[--C-:B------:R-:W-:Y:S01]  /*2980*/  FFMA.FTZ R79, R2, R79, -R53.reuse ;  /* 0x0000004f024f7223 */ /* 0x100fe20000010835 */
[----:B------:R-:W-:Y:S01]  /*2990*/  ISETP.GT.AND P2, PT, R30, 0x28, PT ;  /* 0x000000281e00780c */ /* 0x000fe20003f44270 */
[----:B------:R-:W2:Y:S01]  /*29a0*/  MUFU.EX2 R51, R51 ;  /* 0x0000003300337308 */ /* 0x000ea20000000800 */
        /* <DEDUP_REMOVED lines=9> */
[--C-:B------:R-:W-:Y:S01]  /*2a40*/  FFMA.FTZ R11, R2, R11, -R53.reuse ;  /* 0x0000000b020b7223 */ /* 0x100fe20000010835 */
[----:B------:R-:W-:Y:S01]  /*2a50*/  ISETP.GT.AND P2, PT, R30, 0x30, PT ;  /* 0x000000301e00780c */ /* 0x000fe20003f44270 */
[C-C-:B------:R-:W-:Y:S01]  /*2a60*/  FFMA.FTZ R13, R2.reuse, R13, -R53.reuse ;  /* 0x0000000d020d7223 */ /* 0x140fe20000010835 */
[----:B------:R-:W-:Y:S01]  /*2a70*/  FSEL R121, R93, -INF , P3 ;  /* 0xff8000005d797808 */ /* 0x000fe20001800000 */
[--C-:B------:R-:W-:Y:S01]  /*2a80*/  FFMA.FTZ R15, R2, R15, -R53.reuse ;  /* 0x0000000f020f7223 */ /* 0x100fe20000010835 */
[----:B------:R-:W-:Y:S01]  /*2a90*/  FMNMX.FTZ R48, R119, R48, !PT ;  /* 0x0000003077307209 */ /* 0x000fe20007810000 */
[----:B------:R3:W-:Y:S01]  /*2aa0*/  MUFU.EX2 R93, R50 ;  /* 0x00000032005d7308 */ /* 0x0007e20000000800 */
        /* <DEDUP_REMOVED lines=9> */
[C-C-:B---3--:R-:W-:Y:S01]  /*2b40*/  FFMA.FTZ R50, R2.reuse, R46, -R53.reuse ;  /* 0x0000002e02327223 */ /* 0x148fe20000010835 */
[----:B------:R-:W-:Y:S01]  /*2b50*/  FMNMX.FTZ R48, R123, R48, !PT ;  /* 0x000000307b307209 */ /* 0x000fe20007810000 */
[----:B------:R-:W-:Y:S01]  /*2b60*/  FFMA.FTZ R46, R2, R102, -R53 ;  /* 0x00000066022e7223 */ /* 0x000fe20000010835 */
[----:B------:R-:W-:-:S02]  /*2b70*/  ISETP.GT.AND P3, PT, R30, 0x39, PT ;  /* 0x000000391e00780c */ /* 0x000fc40003f64270 */
[----:B------:R-:W-:Y:S01]  /*2b80*/  FSEL R125, R100, -INF , P2 ;  /* 0xff800000647d7808 */ /* 0x000fe20001000000 */
[----:B------:R-:W3:Y:S01]  /*2b90*/  MUFU.EX2 R99, R99 ;  /* 0x0000006300637308 */ /* 0x000ee20000000800 */
[----:B------:R-:W-:Y:S02]  /*2ba0*/  FMNMX.FTZ R48, R97, R48, !PT ;  /* 0x0000003061307209 */ /* 0x000fe40007810000 */
[----:B------:R-:W-:Y:S02]  /*2bb0*/  FSEL R127, R101, -INF , P3 ;  /* 0xff800000657f7808 */ /* 0x000fe40001800000 */
[C---:B------:R-:W-:Y:S02]  /*2bc0*/  ISETP.GT.AND P2, PT, R30.reuse, 0x40, PT ;  /* 0x000000401e00780c */ /* 0x040fe40003f44270 */
[----:B------:R-:W-:Y:S01]  /*2bd0*/  FMNMX.FTZ R48, R125, R48, !PT ;  /* 0x000000307d307209 */ /* 0x000fe20007810000 */
[----:B------:R4:W-:Y:S01]  /*2be0*/  MUFU.EX2 R101, R50 ;  /* 0x0000003200657308 */ /* 0x0009e20000000800 */
[----:B------:R-:W-:-:S02]  /*2bf0*/  ISETP.GT.AND P3, PT, R30, 0x41, PT ;  /* 0x000000411e00780c */ /* 0x000fc40003f64270 */
[----:B------:R-:W-:Y:S02]  /*2c00*/  FSEL R129, R72, -INF , P2 ;  /* 0xff80000048817808 */ /* 0x000fe40001000000 */
[----:B------:R-:W-:Y:S02]  /*2c10*/  FMNMX.FTZ R48, R127, R48, !PT ;  /* 0x000000307f307209 */ /* 0x000fe40007810000 */
[----:B------:R-:W-:Y:S01]  /*2c20*/  ISETP.GT.AND P2, PT, R30, 0x48, PT ;  /* 0x000000481e00780c */ /* 0x000fe20003f44270 */
[----:B------:R-:W-:Y:S01]  /*2c30*/  MUFU.EX2 R34, R90 ;  /* 0x0000005a00227308 */ /* 0x000fe20000000800 */
[----:B------:R-:W-:Y:S01]  /*2c40*/  FSEL R73, R73, -INF , P3 ;  /* 0xff80000049497808 */ /* 0x000fe20001800000 */
[C-C-:B----4-:R-:W-:Y:S01]  /*2c50*/  FFMA.FTZ R50, R2.reuse, R44, -R53.reuse ;  /* 0x0000002c02327223 */ /* 0x150fe20000010835 */
[----:B------:R-:W-:Y:S01]  /*2c60*/  FMNMX.FTZ R48, R129, R48, !PT ;  /* 0x0000003081307209 */ /* 0x000fe20007810000 */
[----:B------:R-:W-:Y:S01]  /*2c70*/  FFMA.FTZ R44, R2, R74, -R53 ;  /* 0x0000004a022c7223 */ /* 0x000fe20000010835 */
[----:B------:R-:W-:-:S02]  /*2c80*/  ISETP.GT.AND P3, PT, R30, 0x49, PT ;  /* 0x000000491e00780c */ /* 0x000fc40003f64270 */
[----:B------:R-:W-:Y:S01]  /*2c90*/  FSEL R131, R76, -INF , P2 ;  /* 0xff8000004c837808 */ /* 0x000fe20001000000 */
[----:B------:R-:W-:Y:S01]  /*2ca0*/  MUFU.EX2 R111, R111 ;  /* 0x0000006f006f7308 */ /* 0x000fe20000000800 */
[----:B------:R-:W-:Y:S02]  /*2cb0*/  FMNMX.FTZ R48, R73, R48, !PT ;  /* 0x0000003049307209 */ /* 0x000fe40007810000 */
[C---:B------:R-:W-:Y:S02]  /*2cc0*/  ISETP.GT.AND P2, PT, R30.reuse, 0x50, PT ;  /* 0x000000501e00780c */ /* 0x040fe40003f44270 */
[----:B------:R-:W-:Y:S02]  /*2cd0*/  FSEL R133, R77, -INF , P3 ;  /* 0xff8000004d857808 */ /* 0x000fe40001800000 */
[----:B------:R-:W-:Y:S01]  /*2ce0*/  FMNMX.FTZ R48, R131, R48, !PT ;  /* 0x0000003083307209 */ /* 0x000fe20007810000 */
[----:B------:R4:W-:Y:S01]  /*2cf0*/  MUFU.EX2 R77, R50 ;  /* 0x00000032004d7308 */ /* 0x0009e20000000800 */
[----:B------:R-:W-:-:S02]  /*2d00*/  ISETP.GT.AND P3, PT, R30, 0x51, PT ;  /* 0x000000511e00780c */ /* 0x000fc40003f64270 */
[----:B------:R-:W-:Y:S02]  /*2d10*/  FSEL R135, R80, -INF , P2 ;  /* 0xff80000050877808 */ /* 0x000fe40001000000 */
[----:B------:R-:W-:Y:S02]  /*2d20*/  FMNMX.FTZ R48, R133, R48, !PT ;  /* 0x0000003085307209 */ /* 0x000fe40007810000 */
[C---:B------:R-:W-:Y:S01]  /*2d30*/  ISETP.GT.AND P2, PT, R30.reuse, 0x58, PT ;  /* 0x000000581e00780c */ /* 0x040fe20003f44270 */
[----:B------:R-:W-:Y:S01]  /*2d40*/  MUFU.EX2 R38, R94 ;  /* 0x0000005e00267308 */ /* 0x000fe20000000800 */
[----:B------:R-:W-:Y:S02]  /*2d50*/  FSEL R81, R81, -INF , P3 ;  /* 0xff80000051517808 */ /* 0x000fe40001800000 */
[----:B------:R-:W-:Y:S02]  /*2d60*/  FMNMX.FTZ R48, R135, R48, !PT ;  /* 0x0000003087307209 */ /* 0x000fe40007810000 */
[----:B------:R-:W-:-:S02]  /*2d70*/  ISETP.GT.AND P3, PT, R30, 0x59, PT ;  /* 0x000000591e00780c */ /* 0x000fc40003f64270 */
[----:B------:R-:W-:Y:S01]  /*2d80*/  FSEL R137, R84, -INF , P2 ;  /* 0xff80000054897808 */ /* 0x000fe20001000000 */
[----:B------:R-:W-:Y:S01]  /*2d90*/  VIADD R84, R40, 0xfffffffe ;  /* 0xfffffffe28547836 */ /* 0x000fe20000000000 */
[----:B------:R-:W-:Y:S01]  /*2da0*/  FMNMX.FTZ R48, R81, R48, !PT ;  /* 0x0000003051307209 */ /* 0x000fe20007810000 */
[----:B------:R-:W-:Y:S01]  /*2db0*/  MUFU.EX2 R42, R42 ;  /* 0x0000002a002a7308 */ /* 0x000fe20000000800 */
[----:B------:R-:W-:Y:S02]  /*2dc0*/  FSEL R85, R85, -INF , P3 ;  /* 0xff80000055557808 */ /* 0x000fe40001800000 */
[C---:B------:R-:W-:Y:S02]  /*2dd0*/  ISETP.GT.AND P2, PT, R30.reuse, 0x60, PT ;  /* 0x000000601e00780c */ /* 0x040fe40003f44270 */
[----:B------:R-:W-:Y:S02]  /*2de0*/  FMNMX.FTZ R48, R137, R48, !PT ;  /* 0x0000003089307209 */ /* 0x000fe40007810000 */
[----:B------:R-:W-:Y:S01]  /*2df0*/  ISETP.GT.AND P3, PT, R30, 0x61, PT ;  /* 0x000000611e00780c */ /* 0x000fe20003f64270 */
[----:B------:R-:W-:Y:S01]  /*2e00*/  MUFU.EX2 R46, R46 ;  /* 0x0000002e002e7308 */ /* 0x000fe20000000800 */
[----:B------:R-:W-:-:S02]  /*2e10*/  FSEL R139, R56, -INF , P2 ;  /* 0xff800000388b7808 */ /* 0x000fc40001000000 */
[----:B----4-:R-:W-:Y:S02]  /*2e20*/  FMNMX.FTZ R50, R85, R48, !PT ;  /* 0x0000003055327209 */ /* 0x010fe40007810000 */
[C---:B------:R-:W-:Y:S02]  /*2e30*/  ISETP.GT.AND P2, PT, R30.reuse, 0x68, PT ;  /* 0x000000681e00780c */ /* 0x040fe40003f44270 */
[----:B------:R-:W-:Y:S01]  /*2e40*/  FSEL R57, R57, -INF , P3 ;  /* 0xff80000039397808 */ /* 0x000fe20001800000 */
[----:B------:R4:W-:Y:S01]  /*2e50*/  MUFU.EX2 R48, R3 ;  /* 0x0000000300307308 */ /* 0x0009e20000000800 */
[----:B------:R-:W-:Y:S02]  /*2e60*/  FMNMX.FTZ R50, R139, R50, !PT ;  /* 0x000000328b327209 */ /* 0x000fe40007810000 */
[----:B------:R-:W-:Y:S02]  /*2e70*/  ISETP.GT.AND P3, PT, R30, 0x69, PT ;  /* 0x000000691e00780c */ /* 0x000fe40003f64270 */
[----:B------:R-:W-:-:S02]  /*2e80*/  FSEL R141, R60, -INF , P2 ;  /* 0xff8000003c8d7808 */ /* 0x000fc40001000000 */
[----:B------:R-:W-:Y:S01]  /*2e90*/  FMNMX.FTZ R50, R57, R50, !PT ;  /* 0x0000003239327209 */ /* 0x000fe20007810000 */
[----:B------:R-:W-:Y:S01]  /*2ea0*/  MUFU.EX2 R44, R44 ;  /* 0x0000002c002c7308 */ /* 0x000fe20000000800 */
[----:B------:R-:W-:Y:S01]  /*2eb0*/  ISETP.GT.AND P2, PT, R30, 0x70, PT ;  /* 0x000000701e00780c */ /* 0x000fe20003f44270 */
[----:B----4-:R-:W-:Y:S01]  /*2ec0*/  FFMA.FTZ R3, R2, R83, -R53 ;  /* 0x0000005302037223 */ /* 0x010fe20000010835 */
[----:B------:R-:W-:Y:S02]  /*2ed0*/  FSEL R61, R61, -INF , P3 ;  /* 0xff8000003d3d7808 */ /* 0x000fe40001800000 */
[----:B------:R-:W-:Y:S02]  /*2ee0*/  FMNMX.FTZ R50, R141, R50, !PT ;  /* 0x000000328d327209 */ /* 0x000fe40007810000 */
[----:B------:R-:W-:Y:S01]  /*2ef0*/  ISETP.GT.AND P3, PT, R30, 0x71, PT ;  /* 0x000000711e00780c */ /* 0x000fe20003f64270 */
[----:B------:R-:W-:Y:S01]  /*2f00*/  MUFU.EX2 R75, R75 ;  /* 0x0000004b004b7308 */ /* 0x000fe20000000800 */
[----:B------:R-:W-:-:S02]  /*2f10*/  FSEL R143, R64, -INF , P2 ;  /* 0xff800000408f7808 */ /* 0x000fc40001000000 */
[----:B------:R-:W-:Y:S02]  /*2f20*/  FMNMX.FTZ R50, R61, R50, !PT ;  /* 0x000000323d327209 */ /* 0x000fe40007810000 */
[C---:B------:R-:W-:Y:S02]  /*2f30*/  ISETP.GT.AND P2, PT, R30.reuse, 0x78, PT ;  /* 0x000000781e00780c */ /* 0x040fe40003f44270 */
[----:B------:R-:W-:Y:S01]  /*2f40*/  FSEL R65, R65, -INF , P3 ;  /* 0xff80000041417808 */ /* 0x000fe20001800000 */
[----:B------:R-:W-:Y:S01]  /*2f50*/  MUFU.EX2 R79, R79 ;  /* 0x0000004f004f7308 */ /* 0x000fe20000000800 */
[----:B------:R-:W-:Y:S02]  /*2f60*/  FMNMX.FTZ R50, R143, R50, !PT ;  /* 0x000000328f327209 */ /* 0x000fe40007810000 */
[----:B------:R-:W-:Y:S02]  /*2f70*/  ISETP.GT.AND P3, PT, R30, 0x79, PT ;  /* 0x000000791e00780c */ /* 0x000fe40003f64270 */
[----:B------:R-:W-:-:S02]  /*2f80*/  FSEL R145, R68, -INF , P2 ;  /* 0xff80000044917808 */ /* 0x000fc40001000000 */
[----:B------:R-:W-:Y:S01]  /*2f90*/  FMNMX.FTZ R52, R65, R50, !PT ;  /* 0x0000003241347209 */ /* 0x000fe20007810000 */
[----:B------:R-:W-:Y:S01]  /*2fa0*/  MUFU.EX2 R5, R5 ;  /* 0x0000000500057308 */ /* 0x000fe20000000800 */
[----:B------:R-:W-:Y:S02]  /*2fb0*/  FSEL R69, R69, -INF , P3 ;  /* 0xff80000045457808 */ /* 0x000fe40001800000 */
[C---:B------:R-:W-:Y:S02]  /*2fc0*/  ISETP.GT.AND P2, PT, R30.reuse, 0x80, PT ;  /* 0x000000801e00780c */ /* 0x040fe40003f44270 */
[----:B------:R-:W-:Y:S02]  /*2fd0*/  FMNMX.FTZ R52, R145, R52, !PT ;  /* 0x0000003491347209 */ /* 0x000fe40007810000 */
[----:B------:R-:W-:Y:S01]  /*2fe0*/  ISETP.GT.AND P3, PT, R30, 0x81, PT ;  /* 0x000000811e00780c */ /* 0x000fe20003f64270 */
[----:B------:R4:W-:Y:S01]  /*2ff0*/  MUFU.EX2 R50, R3 ;  /* 0x0000000300327308 */ /* 0x0009e20000000800 */
[----:B------:R-:W-:Y:S01]  /*3000*/  FSEL R83, R24, -INF , P2 ;  /* 0xff80000018537808 */ /* 0x000fe20001000000 */
[----:B------:R-:W-:Y:S01]  /*3010*/  FFMA.FTZ R24, R2, R7, -R53 ;  /* 0x0000000702187223 */ /* 0x000fe20000010835 */
[----:B------:R-:W-:-:S02]  /*3020*/  FMNMX.FTZ R52, R69, R52, !PT ;  /* 0x0000003445347209 */ /* 0x000fc40007810000 */
[C---:B------:R-:W-:Y:S02]  /*3030*/  ISETP.GT.AND P2, PT, R30.reuse, 0x88, PT ;  /* 0x000000881e00780c */ /* 0x040fe40003f44270 */
[----:B------:R-:W-:Y:S01]  /*3040*/  FSEL R25, R25, -INF , P3 ;  /* 0xff80000019197808 */ /* 0x000fe20001800000 */
[----:B------:R-:W-:Y:S01]  /*3050*/  MUFU.EX2 R24, R24 ;  /* 0x0000001800187308 */ /* 0x000fe20000000800 */
[----:B------:R-:W-:Y:S02]  /*3060*/  FMNMX.FTZ R52, R83, R52, !PT ;  /* 0x0000003453347209 */ /* 0x000fe40007810000 */
[----:B------:R-:W-:Y:S02]  /*3070*/  ISETP.GT.AND P3, PT, R30, 0x89, PT ;  /* 0x000000891e00780c */ /* 0x000fe40003f64270 */
[----:B------:R-:W-:Y:S01]  /*3080*/  FSEL R147, R28, -INF , P2 ;  /* 0xff8000001c937808 */ /* 0x000fe20001000000 */
[----:B------:R-:W-:Y:S01]  /*3090*/  FFMA.FTZ R28, R2, R59, -R53 ;  /* 0x0000003b021c7223 */ /* 0x000fe20000010835 */
[----:B------:R-:W-:Y:S01]  /*30a0*/  FMNMX.FTZ R52, R25, R52, !PT ;  /* 0x0000003419347209 */ /* 0x000fe20007810000 */
[----:B------:R-:W-:Y:S01]  /*30b0*/  MUFU.EX2 R87, R87 ;  /* 0x0000005700577308 */ /* 0x000fe20000000800 */
[----:B------:R-:W-:-:S02]  /*30c0*/  ISETP.GT.AND P2, PT, R30, 0x90, PT ;  /* 0x000000901e00780c */ /* 0x000fc40003f44270 */
[----:B------:R-:W-:Y:S02]  /*30d0*/  FSEL R29, R29, -INF , P3 ;  /* 0xff8000001d1d7808 */ /* 0x000fe40001800000 */
[----:B------:R-:W-:Y:S02]  /*30e0*/  FMNMX.FTZ R52, R147, R52, !PT ;  /* 0x0000003493347209 */ /* 0x000fe40007810000 */
[----:B------:R-:W-:Y:S01]  /*30f0*/  ISETP.GT.AND P3, PT, R30, 0x91, PT ;  /* 0x000000911e00780c */ /* 0x000fe20003f64270 */
[----:B------:R-:W-:Y:S01]  /*3100*/  MUFU.EX2 R9, R9 ;  /* 0x0000000900097308 */ /* 0x000fe20000000800 */
[----:B------:R-:W-:Y:S01]  /*3110*/  FSEL R149, R32, -INF , P2 ;  /* 0xff80000020957808 */ /* 0x000fe20001000000 */
[----:B------:R-:W-:Y:S01]  /*3120*/  FFMA.FTZ R32, R2, R67, -R53 ;  /* 0x0000004302207223 */ /* 0x000fe20000010835 */
[----:B------:R-:W-:Y:S02]  /*3130*/  FMNMX.FTZ R52, R29, R52, !PT ;  /* 0x000000341d347209 */ /* 0x000fe40007810000 */
[----:B------:R-:W-:-:S02]  /*3140*/  ISETP.GT.AND P2, PT, R30, 0x98, PT ;  /* 0x000000981e00780c */ /* 0x000fc40003f44270 */
[----:B------:R-:W-:Y:S01]  /*3150*/  FSEL R151, R33, -INF , P3 ;  /* 0xff80000021977808 */ /* 0x000fe20001800000 */
[----:B------:R-:W-:Y:S01]  /*3160*/  MUFU.EX2 R28, R28 ;  /* 0x0000001c001c7308 */ /* 0x000fe20000000800 */
[----:B------:R-:W-:Y:S02]  /*3170*/  FMNMX.FTZ R52, R149, R52, !PT ;  /* 0x0000003495347209 */ /* 0x000fe40007810000 */
[----:B------:R-:W-:Y:S01]  /*3180*/  ISETP.GT.AND P3, PT, R30, 0x99, PT ;  /* 0x000000991e00780c */ /* 0x000fe20003f64270 */
[----:B------:R-:W-:-:S01]  /*3190*/  FFMA.FTZ R30, R2, R63, -R53 ;  /* 0x0000003f021e7223 */ /* 0x000fc20000010835 */
[----:B------:R-:W-:Y:S01]  /*31a0*/  FSEL R33, R36, -INF , P2 ;  /* 0xff80000024217808 */ /* 0x000fe20001000000 */
[----:B------:R-:W-:-:S01]  /*31b0*/  FFMA.FTZ R36, R2, R71, -R53 ;  /* 0x0000004702247223 */ /* 0x000fc20000010835 */
[----:B------:R-:W-:Y:S01]  /*31c0*/  FMNMX.FTZ R52, R151, R52, !PT ;  /* 0x0000003497347209 */ /* 0x000fe20007810000 */
[----:B------:R-:W-:Y:S01]  /*31d0*/  MUFU.EX2 R11, R11 ;  /* 0x0000000b000b7308 */ /* 0x000fe20000000800 */
[----:B------:R-:W-:-:S02]  /*31e0*/  FSEL R37, R37, -INF , P3 ;  /* 0xff80000025257808 */ /* 0x000fc40001800000 */
[----:B------:R-:W-:Y:S02]  /*31f0*/  FMNMX.FTZ R52, R33, R52, !PT ;  /* 0x0000003421347209 */ /* 0x000fe40007810000 */
[----:B------:R-:W-:Y:S02]  /*3200*/  R2UR UR26, R84 ;  /* 0x00000000541a72ca */ /* 0x000fe400000e0000 */
[----:B------:R-:W-:Y:S01]  /*3210*/  FMNMX.FTZ R52, R37, R52, !PT ;  /* 0x0000003425347209 */ /* 0x000fe20007810000 */
[----:B------:R-:W-:Y:S01]  /*3220*/  MUFU.EX2 R30, R30 ;  /* 0x0000001e001e7308 */ /* 0x000fe20000000800 */
[----:B--2---:R-:W-:Y:S02]  /*3230*/  F2FP.SATFINITE.E4M3.F32.PACK_AB_MERGE_C R153, R51, R10, RZ ;  /* 0x0000000a3399723e */ /* 0x004fe400048070ff */
[----:B---3--:R-:W-:Y:S01]  /*3240*/  F2FP.SATFINITE.E4M3.F32.PACK_AB_MERGE_C R155, R99, R20, RZ ;  /* 0x00000014639b723e */ /* 0x008fe200048070ff */
[----:B----4-:R-:W2:Y:S01]  /*3250*/  SHFL.BFLY PT, R3, R52, 0x2, 0x1f ;  /* 0x0c401f0034037f89 */ /* 0x010ea200000e0000 */
[----:B------:R-:W-:-:S02]  /*3260*/  F2FP.SATFINITE.E4M3.F32.PACK_AB_MERGE_C R153, R14, R49, R153 ;  /* 0x000000310e99723e */ /* 0x000fc40004807099 */
[----:B------:R-:W-:Y:S01]  /*3270*/  F2FP.SATFINITE.E4M3.F32.PACK_AB_MERGE_C R155, R12, R39, R155 ;  /* 0x000000270c9b723e */ /* 0x000fe2000480709b */
[----:B------:R-:W-:Y:S08]  /*3280*/  MUFU.EX2 R13, R13 ;  /* 0x0000000d000d7308 */ /* 0x000ff00000000800 */
[----:B------:R-:W-:Y:S08]  /*3290*/  MUFU.EX2 R32, R32 ;  /* 0x0000002000207308 */ /* 0x000ff00000000800 */
[----:B------:R-:W-:Y:S01]  /*32a0*/  MUFU.EX2 R15, R15 ;  /* 0x0000000f000f7308 */ /* 0x000fe20000000800 */
[----:B--2---:R-:W-:Y:S01]  /*32b0*/  FMNMX.FTZ R7, R52, R3, !PT ;  /* 0x0000000334077209 */ /* 0x004fe20007810000 */
[C-C-:B------:R-:W-:Y:S01]  /*32c0*/  FFMA.FTZ R52, R2.reuse, R27, -R53.reuse ;  /* 0x0000001b02347223 */ /* 0x140fe20000010835 */
[----:B------:R-:W-:-:S05]  /*32d0*/  FFMA.FTZ R27, R2, R43, -R53 ;  /* 0x0000002b021b7223 */ /* 0x000fca0000010835 */
[----:B------:R-:W-:Y:S01]  /*32e0*/  MUFU.EX2 R36, R36 ;  /* 0x0000002400247308 */ /* 0x000fe20000000800 */
[----:B------:R-:W2:Y:S07]  /*32f0*/  SHFL.BFLY PT, R56, R7, 0x1, 0x1f ;  /* 0x0c201f0007387f89 */ /* 0x000eae00000e0000 */
[----:B------:R-:W-:Y:S08]  /*3300*/  MUFU.EX2 R27, R27 ;  /* 0x0000001b001b7308 */ /* 0x000ff00000000800 */
[----:B------:R-:W-:Y:S08]  /*3310*/  MUFU.EX2 R54, R54 ;  /* 0x0000003600367308 */ /* 0x000ff00000000800 */
[----:B------:R-:W-:Y:S01]  /*3320*/  MUFU.EX2 R21, R21 ;  /* 0x0000001500157308 */ /* 0x000fe20000000800 */
[----:B--2---:R-:W-:Y:S01]  /*3330*/  FMNMX.FTZ R3, R7, R56, !PT ;  /* 0x0000003807037209 */ /* 0x004fe20007810000 */
[----:B------:R-:W-:-:S03]  /*3340*/  FADD.FTZ R7, R49, R14 ;  /* 0x0000000e31077221 */ /* 0x000fc60000010000 */
[----:B------:R-:W-:Y:S01]  /*3350*/  FSETP.NEU.FTZ.AND P2, PT, R3, -INF , PT ;  /* 0xff8000000300780b */ /* 0x000fe20003f5d000 */
[----:B------:R-:W-:-:S02]  /*3360*/  FFMA.FTZ R60, R2, R3, -8 ;  /* 0xc1000000023c7423 */ /* 0x000fc40000010003 */
[----:B------:R2:W-:Y:S03]  /*3370*/  MUFU.EX2 R56, R47 ;  /* 0x0000002f00387308 */ /* 0x0005e60000000800 */
[----:B------:R-:W-:-:S05]  /*3380*/  FSEL R60, R60, RZ, P2 ;  /* 0x000000ff3c3c7208 */ /* 0x000fca0001000000 */
[C-C-:B------:R-:W-:Y:S01]  /*3390*/  FFMA.FTZ R43, R2.reuse, R91, -R60.reuse ;  /* 0x0000005b022b7223 */ /* 0x140fe2000001083c */
[----:B------:R-:W-:-:S01]  /*33a0*/  FFMA.FTZ R58, R2, R105, -R60 ;  /* 0x00000069023a7223 */ /* 0x000fc2000001083c */
[C-C-:B--2---:R-:W-:Y:S01]  /*33b0*/  FFMA.FTZ R47, R2.reuse, R95, -R60.reuse ;  /* 0x0000005f022f7223 */ /* 0x144fe2000001083c */
[----:B------:R-:W-:-:S01]  /*33c0*/  FFMA.FTZ R64, R2, R109, -R60 ;  /* 0x0000006d02407223 */ /* 0x000fc2000001083c */
[C-C-:B------:R-:W-:Y:S01]  /*33d0*/  FFMA.FTZ R45, R2.reuse, R103, -R60.reuse ;  /* 0x00000067022d7223 */ /* 0x140fe2000001083c */
[----:B------:R-:W-:-:S01]  /*33e0*/  FFMA.FTZ R62, R2, R113, -R60 ;  /* 0x00000071023e7223 */ /* 0x000fc2000001083c */
[----:B------:R-:W-:Y:S01]  /*33f0*/  MUFU.EX2 R43, R43 ;  /* 0x0000002b002b7308 */ /* 0x000fe20000000800 */
[----:B------:R-:W-:-:S01]  /*3400*/  FFMA.FTZ R59, R2, R107, -R60 ;  /* 0x0000006b023b7223 */ /* 0x000fc2000001083c */
[----:B------:R-:W-:Y:S01]  /*3410*/  SHF.R.U32.HI R95, RZ, 0x1f, R82 ;  /* 0x0000001fff5f7819 */ /* 0x000fe20000011652 */
[----:B------:R-:W-:-:S01]  /*3420*/  FFMA.FTZ R68, R2, R117, -R60 ;  /* 0x0000007502447223 */ /* 0x000fc2000001083c */
[C-C-:B------:R-:W-:Y:S01]  /*3430*/  FFMA.FTZ R53, R2.reuse, R115, -R60.reuse ;  /* 0x0000007302357223 */ /* 0x140fe2000001083c */
[----:B------:R-:W-:-:S01]  /*3440*/  FFMA.FTZ R81, R2, R81, -R60 ;  /* 0x0000005102517223 */ /* 0x000fc2000001083c */
[----:B------:R-:W-:Y:S01]  /*3450*/  LEA.HI.SX32 R95, R82, R95, 0x1a ;  /* 0x0000005f525f7211 */ /* 0x000fe200078fd2ff */
[----:B------:R-:W-:-:S01]  /*3460*/  FADD.FTZ R82, R10, R7 ;  /* 0x000000070a527221 */ /* 0x000fc20000010000 */
[----:B------:R-:W1:Y:S01]  /*3470*/  MUFU.EX2 R58, R58 ;  /* 0x0000003a003a7308 */ /* 0x000e620000000800 */
[----:B------:R-:W-:-:S01]  /*3480*/  FFMA.FTZ R66, R2, R89, -R60 ;  /* 0x0000005902427223 */ /* 0x000fc2000001083c */
[----:B------:R-:W-:Y:S01]  /*3490*/  FFMA.FTZ R80, R2, R85, -R60 ;  /* 0x0000005502507223 */ /* 0x000fe2000001083c */
[----:B------:R-:W-:-:S01]  /*34a0*/  FADD.FTZ R82, R51, R82 ;  /* 0x0000005233527221 */ /* 0x000fc20000010000 */
[C-C-:B------:R-:W-:Y:S01]  /*34b0*/  FFMA.FTZ R67, R2.reuse, R119, -R60.reuse ;  /* 0x0000007702437223 */ /* 0x140fe2000001083c */
[----:B------:R-:W-:-:S01]  /*34c0*/  FFMA.FTZ R72, R2, R121, -R60 ;  /* 0x0000007902487223 */ /* 0x000fc2000001083c */
[----:B------:R-:W-:Y:S01]  /*34d0*/  FFMA.FTZ R63, R2, R123, -R60 ;  /* 0x0000007b023f7223 */ /* 0x000fe2000001083c */
[----:B------:R-:W-:-:S01]  /*34e0*/  FADD.FTZ R85, R39, R82 ;  /* 0x0000005227557221 */ /* 0x000fc20000010000 */
[----:B------:R-:W2:Y:S01]  /*34f0*/  MUFU.EX2 R47, R47 ;  /* 0x0000002f002f7308 */ /* 0x000ea20000000800 */
[----:B------:R-:W-:-:S01]  /*3500*/  FFMA.FTZ R70, R2, R97, -R60 ;  /* 0x0000006102467223 */ /* 0x000fc2000001083c */
[----:B------:R-:W-:Y:S01]  /*3510*/  FFMA.FTZ R76, R2, R125, -R60 ;  /* 0x0000007d024c7223 */ /* 0x000fe2000001083c */
[----:B------:R-:W-:-:S01]  /*3520*/  FADD.FTZ R85, R12, R85 ;  /* 0x000000550c557221 */ /* 0x000fc20000010000 */
[C-C-:B------:R-:W-:Y:S01]  /*3530*/  FFMA.FTZ R89, R2.reuse, R127, -R60.reuse ;  /* 0x0000007f02597223 */ /* 0x140fe2000001083c */
[----:B------:R-:W-:-:S01]  /*3540*/  FFMA.FTZ R71, R2, R129, -R60 ;  /* 0x0000008102477223 */ /* 0x000fc2000001083c */
[C-C-:B------:R-:W-:Y:S01]  /*3550*/  FFMA.FTZ R74, R2.reuse, R73, -R60.reuse ;  /* 0x00000049024a7223 */ /* 0x140fe2000001083c */
[----:B------:R-:W-:-:S01]  /*3560*/  FFMA.FTZ R78, R2, R131, -R60 ;  /* 0x00000083024e7223 */ /* 0x000fc2000001083c */
[----:B------:R-:W3:Y:S01]  /*3570*/  MUFU.EX2 R64, R64 ;  /* 0x0000004000407308 */ /* 0x000ee20000000800 */
        /* <DEDUP_REMOVED lines=11> */
[C-C-:B------:R-:W-:Y:S01]  /*3630*/  FFMA.FTZ R69, R2.reuse, R69, -R60.reuse ;  /* 0x0000004502457223 */ /* 0x140fe2000001083c */
[----:B------:R-:W-:-:S01]  /*3640*/  FFMA.FTZ R83, R2, R83, -R60 ;  /* 0x0000005302537223 */ /* 0x000fc2000001083c */
[C-C-:B------:R-:W-:Y:S01]  /*3650*/  FFMA.FTZ R147, R2.reuse, R147, -R60.reuse ;  /* 0x0000009302937223 */ /* 0x140fe2000001083c */
[----:B------:R-:W-:-:S01]  /*3660*/  FFMA.FTZ R29, R2, R29, -R60 ;  /* 0x0000001d021d7223 */ /* 0x000fc2000001083c */
[----:B------:R-:W2:Y:S01]  /*3670*/  MUFU.EX2 R62, R62 ;  /* 0x0000003e003e7308 */ /* 0x000ea20000000800 */
[----:B---3--:R-:W-:-:S01]  /*3680*/  FADD.FTZ R40, R64, R7 ;  /* 0x0000000740287221 */ /* 0x008fc20000010000 */
[----:B------:R-:W-:Y:S01]  /*3690*/  VIMNMX R7, RZ, R95, !PT ;  /* 0x0000005fff077248 */ /* 0x000fe20007fe0100 */
[----:B------:R-:W-:-:S01]  /*36a0*/  FFMA.FTZ R149, R2, R149, -R60 ;  /* 0x0000009502957223 */ /* 0x000fc2000001083c */
[C-C-:B------:R-:W-:Y:S01]  /*36b0*/  FFMA.FTZ R151, R2.reuse, R151, -R60.reuse ;  /* 0x0000009702977223 */ /* 0x140fe2000001083c */
[----:B------:R-:W-:-:S01]  /*36c0*/  FFMA.FTZ R33, R2, R33, -R60 ;  /* 0x0000002102217223 */ /* 0x000fc2000001083c */
[----:B------:R-:W-:Y:S01]  /*36d0*/  ISETP.GE.AND P2, PT, R84, R7, PT ;  /* 0x000000075400720c */ /* 0x000fe20003f46270 */
[----:B------:R-:W-:-:S01]  /*36e0*/  FADD.FTZ R84, R20, R85 ;  /* 0x0000005514547221 */ /* 0x000fc20000010000 */
[----:B------:R-:W3:Y:S01]  /*36f0*/  MUFU.EX2 R59, R59 ;  /* 0x0000003b003b7308 */ /* 0x000ee20000000800 */
[----:B------:R-:W-:-:S01]  /*3700*/  FFMA.FTZ R37, R2, R37, -R60 ;  /* 0x0000002502257223 */ /* 0x000fc2000001083c */
[----:B------:R-:W-:Y:S01]  /*3710*/  F2FP.SATFINITE.E4M3.F32.PACK_AB_MERGE_C R64, R64, R47, RZ ;  /* 0x0000002f4040723e */ /* 0x000fe200048070ff */
[----:B------:R-:W-:-:S03]  /*3720*/  FADD.FTZ R85, R99, R84 ;  /* 0x0000005463557221 */ /* 0x000fc60000010000 */
[----:B------:R-:W-:Y:S01]  /*3730*/  F2FP.SATFINITE.E4M3.F32.PACK_AB_MERGE_C R152, R58, R43, R64 ;  /* 0x0000002b3a98723e */ /* 0x000fe20004807040 */
[----:B------:R-:W-:-:S01]  /*3740*/  FADD.FTZ R86, R34, R85 ;  /* 0x0000005522567221 */ /* 0x000fc20000010000 */
[----:B------:R-:W4:Y:S01]  /*3750*/  MUFU.EX2 R68, R68 ;  /* 0x0000004400447308 */ /* 0x000f220000000800 */
[----:B------:R-:W-:-:S07]  /*3760*/  IMAD.MOV.U32 R43, RZ, RZ, R55 ;  /* 0x000000ffff2b7224 */ /* 0x000fce00078e0037 */
[----:B------:R-:W5:Y:S08]  /*3770*/  MUFU.EX2 R53, R53 ;  /* 0x0000003500357308 */ /* 0x000f700000000800 */
[----:B------:R1:W-:Y:S08]  /*3780*/  MUFU.EX2 R8, R81 ;  /* 0x0000005100087308 */ /* 0x0003f00000000800 */
[----:B------:R-:W5:Y:S01]  /*3790*/  MUFU.EX2 R66, R66 ;  /* 0x0000004200427308 */ /* 0x000f620000000800 */
[----:B-1----:R-:W-:-:S01]  /*37a0*/  FADD.FTZ R81, R45, R40 ;  /* 0x000000282d517221 */ /* 0x002fc20000010000 */
[----:B------:R-:W-:Y:S01]  /*37b0*/  FFMA.FTZ R40, R2, R141, -R60 ;  /* 0x0000008d02287223 */ /* 0x000fe2000001083c */
[----:B------:R-:W-:-:S02]  /*37c0*/  F2FP.SATFINITE.E4M3.F32.PACK_AB_MERGE_C R141, R30, R11, RZ ;  /* 0x0000000b1e8d723e */ /* 0x000fc400048070ff */
[----:B--2---:R-:W-:Y:S02]  /*37d0*/  FADD.FTZ R82, R62, R81 ;  /* 0x000000513e527221 */ /* 0x004fe40000010000 */
[----:B------:R-:W-:Y:S01]  /*37e0*/  F2FP.SATFINITE.E4M3.F32.PACK_AB_MERGE_C R141, R28, R9, R141 ;  /* 0x000000091c8d723e */ /* 0x000fe2000480708d */
[----:B------:R-:W1:Y:S01]  /*37f0*/  MUFU.EX2 R67, R67 ;  /* 0x0000004300437308 */ /* 0x000e620000000800 */
[----:B---3--:R-:W-:-:S01]  /*3800*/  FADD.FTZ R81, R59, R82 ;  /* 0x000000523b517221 */ /* 0x008fc20000010000 */
[----:B------:R-:W-:Y:S01]  /*3810*/  FFMA.FTZ R82, R2, R65, -R60 ;  /* 0x0000004102527223 */ /* 0x000fe2000001083c */
[C---:B----4-:R-:W-:Y:S02]  /*3820*/  F2FP.SATFINITE.E4M3.F32.PACK_AB_MERGE_C R59, R68.reuse, R59, RZ ;  /* 0x0000003b443b723e */ /* 0x050fe400048070ff */
[----:B------:R-:W-:Y:S01]  /*3830*/  FADD.FTZ R84, R68, R81 ;  /* 0x0000005144547221 */ /* 0x000fe20000010000 */
[----:B------:R-:W-:-:S01]  /*3840*/  FADD.FTZ R81, R111, R86 ;  /* 0x000000566f517221 */ /* 0x000fc20000010000 */
[----:B------:R-:W-:Y:S01]  /*3850*/  F2FP.SATFINITE.E4M3.F32.PACK_AB_MERGE_C R154, R62, R45, R59 ;  /* 0x0000002d3e9a723e */ /* 0x000fe2000480703b */
[----:B------:R-:W2:Y:S01]  /*3860*/  MUFU.EX2 R72, R72 ;  /* 0x0000004800487308 */ /* 0x000ea20000000800 */
[----:B-----5:R-:W-:-:S01]  /*3870*/  FADD.FTZ R65, R53, R84 ;  /* 0x0000005435417221 */ /* 0x020fc20000010000 */
[----:B------:R-:W-:Y:S01]  /*3880*/  FADD.FTZ R86, R38, R81 ;  /* 0x0000005126567221 */ /* 0x000fe20000010000 */
[----:B------:R-:W-:-:S02]  /*3890*/  IMAD.MOV.U32 R45, RZ, RZ, R55 ;  /* 0x000000ffff2d7224 */ /* 0x000fc400078e0037 */
[----:B------:R-:W-:Y:S01]  /*38a0*/  FADD.FTZ R84, R66, R65 ;  /* 0x0000004142547221 */ /* 0x000fe20000010000 */
[----:B------:R-:W-:-:S01]  /*38b0*/  FADD.FTZ R85, R93, R86 ;  /* 0x000000565d557221 */ /* 0x000fc20000010000 */
[----:B------:R-:W-:Y:S01]  /*38c0*/  FFMA.FTZ R65, R2, R25, -R60 ;  /* 0x0000001902417223 */ /* 0x000fe2000001083c */
[----:B------:R-:W3:Y:S01]  /*38d0*/  MUFU.EX2 R63, R63 ;  /* 0x0000003f003f7308 */ /* 0x000ee20000000800 */
[----:B-1----:R-:W-:-:S01]  /*38e0*/  FADD.FTZ R81, R67, R84 ;  /* 0x0000005443517221 */ /* 0x002fc20000010000 */
[----:B------:R-:W-:Y:S01]  /*38f0*/  FADD.FTZ R86, R42, R85 ;  /* 0x000000552a567221 */ /* 0x000fe20000010000 */
[----:B------:R-:W-:-:S03]  /*3900*/  F2FP.SATFINITE.E4M3.F32.PACK_AB_MERGE_C R93, R93, R38, RZ ;  /* 0x000000265d5d723e */ /* 0x000fc600048070ff */
[----:B------:R-:W-:Y:S01]  /*3910*/  FADD.FTZ R85, R101, R86 ;  /* 0x0000005665557221 */ /* 0x000fe20000010000 */
[----:B------:R-:W-:Y:S01]  /*3920*/  F2FP.SATFINITE.E4M3.F32.PACK_AB_MERGE_C R111, R111, R34, R93 ;  /* 0x000000226f6f723e */ /* 0x000fe2000480705d */
[----:B------:R-:W1:Y:S01]  /*3930*/  MUFU.EX2 R70, R70 ;  /* 0x0000004600467308 */ /* 0x000e620000000800 */
[----:B--2---:R-:W-:-:S01]  /*3940*/  FADD.FTZ R84, R72, R81 ;  /* 0x0000005148547221 */ /* 0x004fc20000010000 */
[----:B------:R-:W-:Y:S01]  /*3950*/  FADD.FTZ R86, R46, R85 ;  /* 0x000000552e567221 */ /* 0x000fe20000010000 */
[----:B------:R-:W-:Y:S01]  /*3960*/  F2FP.SATFINITE.E4M3.F32.PACK_AB_MERGE_C R67, R72, R67, RZ ;  /* 0x000000434843723e */ /* 0x000fe200048070ff */
[----:B------:R-:W-:-:S03]  /*3970*/  IMAD.MOV.U32 R34, RZ, RZ, R55 ;  /* 0x000000ffff227224 */ /* 0x000fc600078e0037 */
[----:B------:R-:W-:Y:S01]  /*3980*/  F2FP.SATFINITE.E4M3.F32.PACK_AB_MERGE_C R148, R66, R53, R67 ;  /* 0x000000354294723e */ /* 0x000fe20004807043 */
[----:B------:R-:W2:Y:S01]  /*3990*/  MUFU.EX2 R76, R76 ;  /* 0x0000004c004c7308 */ /* 0x000ea20000000800 */
[----:B---3--:R-:W-:-:S01]  /*39a0*/  FADD.FTZ R81, R63, R84 ;  /* 0x000000543f517221 */ /* 0x008fc20000010000 */
[----:B------:R-:W-:-:S06]  /*39b0*/  IMAD.MOV.U32 R53, RZ, RZ, R55 ;  /* 0x000000ffff357224 */ /* 0x000fcc00078e0037 */
[----:B------:R-:W3:Y:S01]  /*39c0*/  MUFU.EX2 R89, R89 ;  /* 0x0000005900597308 */ /* 0x000ee20000000800 */
[----:B-1----:R-:W-:-:S07]  /*39d0*/  FADD.FTZ R81, R70, R81 ;  /* 0x0000005146517221 */ /* 0x002fce0000010000 */
[----:B------:R-:W1:Y:S01]  /*39e0*/  MUFU.EX2 R71, R71 ;  /* 0x0000004700477308 */ /* 0x000e620000000800 */
[----:B--2---:R-:W-:-:S01]  /*39f0*/  FADD.FTZ R84, R76, R81 ;  /* 0x000000514c547221 */ /* 0x004fc20000010000 */
[C---:B------:R-:W-:Y:S01]  /*3a00*/  FADD.FTZ R81, R77.reuse, R86 ;  /* 0x000000564d517221 */ /* 0x040fe20000010000 */
[----:B------:R-:W-:-:S03]  /*3a10*/  F2FP.SATFINITE.E4M3.F32.PACK_AB_MERGE_C R77, R77, R46, RZ ;  /* 0x0000002e4d4d723e */ /* 0x000fc600048070ff */
[----:B------:R-:W-:Y:S01]  /*3a20*/  FADD.FTZ R60, R44, R81 ;  /* 0x000000512c3c7221 */ /* 0x000fe20000010000 */
[----:B------:R-:W-:Y:S01]  /*3a30*/  F2FP.SATFINITE.E4M3.F32.PACK_AB_MERGE_C R101, R101, R42, R77 ;  /* 0x0000002a6565723e */ /* 0x000fe2000480704d */
[----:B------:R-:W2:Y:S01]  /*3a40*/  MUFU.EX2 R74, R74 ;  /* 0x0000004a004a7308 */ /* 0x000ea20000000800 */
[----:B---3--:R-:W-:-:S01]  /*3a50*/  FADD.FTZ R84, R89, R84 ;  /* 0x0000005459547221 */ /* 0x008fc20000010000 */
[----:B------:R-:W-:Y:S01]  /*3a60*/  FADD.FTZ R81, R75, R60 ;  /* 0x0000003c4b517221 */ /* 0x000fe20000010000 */
[----:B------:R-:W-:Y:S01]  /*3a70*/  F2FP.SATFINITE.E4M3.F32.PACK_AB_MERGE_C R76, R89, R76, RZ ;  /* 0x0000004c594c723e */ /* 0x000fe200048070ff */
[----:B------:R-:W-:Y:S02]  /*3a80*/  IMAD.MOV.U32 R42, RZ, RZ, R55 ;  /* 0x000000ffff2a7224 */ /* 0x000fe400078e0037 */
[----:B------:R-:W-:-:S01]  /*3a90*/  FADD.FTZ R38, R48, R81 ;  /* 0x0000005130267221 */ /* 0x000fc20000010000 */
[----:B------:R-:W-:Y:S01]  /*3aa0*/  F2FP.SATFINITE.E4M3.F32.PACK_AB_MERGE_C R150, R70, R63, R76 ;  /* 0x0000003f4696723e */ /* 0x000fe2000480704c */
[----:B------:R-:W3:Y:S01]  /*3ab0*/  MUFU.EX2 R78, R78 ;  /* 0x0000004e004e7308 */ /* 0x000ee20000000800 */
[----:B-1----:R-:W-:-:S01]  /*3ac0*/  FADD.FTZ R51, R71, R84 ;  /* 0x0000005447337221 */ /* 0x002fc20000010000 */
[----:B------:R-:W-:-:S06]  /*3ad0*/  FADD.FTZ R46, R79, R38 ;  /* 0x000000264f2e7221 */ /* 0x000fcc0000010000 */
[----:B------:R-:W1:Y:S01]  /*3ae0*/  MUFU.EX2 R91, R91 ;  /* 0x0000005b005b7308 */ /* 0x000e620000000800 */
[----:B--2---:R-:W-:-:S07]  /*3af0*/  FADD.FTZ R51, R74, R51 ;  /* 0x000000334a337221 */ /* 0x004fce0000010000 */
[----:B------:R-:W2:Y:S01]  /*3b00*/  MUFU.EX2 R73, R73 ;  /* 0x0000004900497308 */ /* 0x000ea20000000800 */
[----:B---3--:R-:W-:-:S01]  /*3b10*/  FADD.FTZ R20, R78, R51 ;  /* 0x000000334e147221 */ /* 0x008fc20000010000 */
[----:B------:R-:W-:-:S04]  /*3b20*/  FADD.FTZ R51, R5, R46 ;  /* 0x0000002e05337221 */ /* 0x000fc80000010000 */
[----:B------:R-:W-:Y:S02]  /*3b30*/  FADD.FTZ R51, R50, R51 ;  /* 0x0000003332337221 */ /* 0x000fe40000010000 */
[----:B------:R-:W3:Y:S01]  /*3b40*/  MUFU.EX2 R41, R41 ;  /* 0x0000002900297308 */ /* 0x000ee20000000800 */
[----:B-1----:R-:W-:-:S01]  /*3b50*/  FADD.FTZ R38, R91, R20 ;  /* 0x000000145b267221 */ /* 0x002fc20000010000 */
[----:B------:R-:W-:Y:S01]  /*3b60*/  FADD.FTZ R46, R24, R51 ;  /* 0x00000033182e7221 */ /* 0x000fe20000010000 */
[----:B------:R-:W-:Y:S01]  /*3b70*/  F2FP.SATFINITE.E4M3.F32.PACK_AB_MERGE_C R78, R91, R78, RZ ;  /* 0x0000004e5b4e723e */ /* 0x000fe200048070ff */
[----:B------:R-:W-:Y:S02]  /*3b80*/  IMAD.MOV.U32 R51, RZ, RZ, R55 ;  /* 0x000000ffff337224 */ /* 0x000fe400078e0037 */
[----:B------:R-:W-:-:S01]  /*3b90*/  FADD.FTZ R46, R87, R46 ;  /* 0x0000002e572e7221 */ /* 0x000fc20000010000 */
[----:B------:R-:W-:Y:S01]  /*3ba0*/  F2FP.SATFINITE.E4M3.F32.PACK_AB_MERGE_C R144, R74, R71, R78 ;  /* 0x000000474a90723e */ /* 0x000fe2000480704e */
[----:B------:R-:W1:Y:S01]  /*3bb0*/  MUFU.EX2 R80, R80 ;  /* 0x0000005000507308 */ /* 0x000e620000000800 */
[----:B--2---:R-:W-:-:S04]  /*3bc0*/  FADD.FTZ R47, R73, R38 ;  /* 0x00000026492f7221 */ /* 0x004fc80000010000 */
[----:B------:R-:W-:-:S03]  /*3bd0*/  FADD.FTZ R38, R8, R47 ;  /* 0x0000002f08267221 */ /* 0x000fc60000010000 */
[----:B------:R-:W2:Y:S01]  /*3be0*/  MUFU.EX2 R4, R4 ;  /* 0x0000000400047308 */ /* 0x000ea20000000800 */
[----:B---3--:R-:W-:-:S07]  /*3bf0*/  FADD.FTZ R49, R41, R38 ;  /* 0x0000002629317221 */ /* 0x008fce0000010000 */
[----:B------:R-:W3:Y:S01]  /*3c00*/  MUFU.EX2 R57, R57 ;  /* 0x0000003900397308 */ /* 0x000ee20000000800 */
[----:B-1----:R-:W-:-:S01]  /*3c10*/  FADD.FTZ R49, R80, R49 ;  /* 0x0000003150317221 */ /* 0x002fc20000010000 */
[----:B------:R-:W-:Y:S01]  /*3c20*/  F2FP.SATFINITE.E4M3.F32.PACK_AB_MERGE_C R38, R80, R41, RZ ;  /* 0x000000295026723e */ /* 0x000fe200048070ff */
[----:B------:R-:W-:-:S01]  /*3c30*/  FADD.FTZ R41, R9, R46 ;  /* 0x0000002e09297221 */ /* 0x000fc20000010000 */
[----:B------:R-:W-:Y:S01]  /*3c40*/  F2FP.SATFINITE.E4M3.F32.PACK_AB_MERGE_C R9, R36, R15, RZ ;  /* 0x0000000f2409723e */ /* 0x000fe200048070ff */
[--C-:B------:R-:W-:Y:S01]  /*3c50*/  IMAD.MOV.U32 R46, RZ, RZ, R55.reuse ;  /* 0x000000ffff2e7224 */ /* 0x100fe200078e0037 */
[----:B------:R-:W-:Y:S01]  /*3c60*/  F2FP.SATFINITE.E4M3.F32.PACK_AB_MERGE_C R146, R8, R73, R38 ;  /* 0x000000490892723e */ /* 0x000fe20004807026 */
[----:B------:R-:W-:Y:S01]  /*3c70*/  IMAD.MOV.U32 R38, RZ, RZ, R55 ;  /* 0x000000ffff267224 */ /* 0x000fe200078e0037 */
[----:B------:R-:W1:Y:S01]  /*3c80*/  MUFU.EX2 R40, R40 ;  /* 0x0000002800287308 */ /* 0x000e620000000800 */
[----:B--2---:R-:W-:-:S01]  /*3c90*/  FADD.FTZ R12, R4, R49 ;  /* 0x00000031040c7221 */ /* 0x004fc20000010000 */
[----:B------:R-:W-:-:S06]  /*3ca0*/  IMAD.MOV.U32 R49, RZ, RZ, R55 ;  /* 0x000000ffff317224 */ /* 0x000fcc00078e0037 */
[----:B------:R-:W2:Y:S01]  /*3cb0*/  MUFU.EX2 R61, R61 ;  /* 0x0000003d003d7308 */ /* 0x000ea20000000800 */
[----:B---3--:R-:W-:-:S07]  /*3cc0*/  FADD.FTZ R39, R57, R12 ;  /* 0x0000000c39277221 */ /* 0x008fce0000010000 */
[----:B------:R3:W4:Y:S01]  /*3cd0*/  MUFU.EX2 R25, R143 ;  /* 0x0000008f00197308 */ /* 0x0007220000000800 */
[----:B-1----:R-:W-:-:S01]  /*3ce0*/  FADD.FTZ R12, R40, R39 ;  /* 0x00000027280c7221 */ /* 0x002fc20000010000 */
[----:B------:R-:W-:-:S06]  /*3cf0*/  IMAD.MOV.U32 R39, RZ, RZ, R55 ;  /* 0x000000ffff277224 */ /* 0x000fcc00078e0037 */
[----:B------:R1:W-:Y:S01]  /*3d00*/  MUFU.EX2 R10, R145 ;  /* 0x00000091000a7308 */ /* 0x0003e20000000800 */
[----:B--2---:R-:W-:-:S01]  /*3d10*/  FADD.FTZ R12, R61, R12 ;  /* 0x0000000c3d0c7221 */ /* 0x004fc20000010000 */
[----:B---3--:R-:W-:Y:S02]  /*3d20*/  F2FP.SATFINITE.E4M3.F32.PACK_AB_MERGE_C R143, R32, R13, R9 ;  /* 0x0000000d208f723e */ /* 0x008fe40004807009 */
[----:B------:R-:W-:Y:S02]  /*3d30*/  F2FP.SATFINITE.E4M3.F32.PACK_AB_MERGE_C R9, R54, R27, RZ ;  /* 0x0000001b3609723e */ /* 0x000fe400048070ff */
[----:B------:R-:W-:Y:S02]  /*3d40*/  F2FP.SATFINITE.E4M3.F32.PACK_AB_MERGE_C R40, R61, R40, RZ ;  /* 0x000000283d28723e */ /* 0x000fe400048070ff */
[----:B------:R-:W-:Y:S01]  /*3d50*/  MUFU.EX2 R82, R82 ;  /* 0x0000005200527308 */ /* 0x000fe20000000800 */
[----:B-1----:R-:W-:Y:S02]  /*3d60*/  F2FP.SATFINITE.E4M3.F32.PACK_AB_MERGE_C R145, R79, R48, RZ ;  /* 0x000000304f91723e */ /* 0x002fe400048070ff */
[----:B------:R-:W-:Y:S01]  /*3d70*/  F2FP.SATFINITE.E4M3.F32.PACK_AB_MERGE_C R48, R87, R24, RZ ;  /* 0x000000185730723e */ /* 0x000fe200048070ff */
[----:B------:R-:W-:-:S01]  /*3d80*/  FADD.FTZ R24, R28, R41 ;  /* 0x000000291c187221 */ /* 0x000fc20000010000 */
[----:B------:R-:W-:Y:S01]  /*3d90*/  F2FP.SATFINITE.E4M3.F32.PACK_AB_MERGE_C R140, R57, R4, R40 ;  /* 0x00000004398c723e */ /* 0x000fe20004807028 */
[----:B------:R-:W-:Y:S01]  /*3da0*/  IMAD.MOV.U32 R40, RZ, RZ, R55 ;  /* 0x000000ffff287224 */ /* 0x000fe200078e0037 */
[----:B------:R-:W-:Y:S01]  /*3db0*/  F2FP.SATFINITE.E4M3.F32.PACK_AB_MERGE_C R145, R75, R44, R145 ;  /* 0x0000002c4b91723e */ /* 0x000fe20004807091 */
[----:B------:R-:W-:-:S01]  /*3dc0*/  FADD.FTZ R41, R11, R24 ;  /* 0x000000180b297221 */ /* 0x000fc20000010000 */
[----:B------:R-:W1:Y:S01]  /*3dd0*/  MUFU.EX2 R69, R69 ;  /* 0x0000004500457308 */ /* 0x000e620000000800 */
[----:B------:R-:W-:-:S02]  /*3de0*/  IMAD.MOV.U32 R44, RZ, RZ, R55 ;  /* 0x000000ffff2c7224 */ /* 0x000fc400078e0037 */
[----:B------:R-:W-:Y:S01]  /*3df0*/  FADD.FTZ R30, R30, R41 ;  /* 0x000000291e1e7221 */ /* 0x000fe20000010000 */
[--C-:B------:R-:W-:Y:S02]  /*3e00*/  IMAD.MOV.U32 R41, RZ, RZ, R55.reuse ;  /* 0x000000ffff297224 */ /* 0x100fe400078e0037 */
[----:B------:R-:W-:Y:S02]  /*3e10*/  IMAD.MOV.U32 R28, RZ, RZ, R55 ;  /* 0x000000ffff1c7224 */ /* 0x000fe400078e0037 */
[----:B------:R-:W-:-:S01]  /*3e20*/  FADD.FTZ R11, R13, R30 ;  /* 0x0000001e0d0b7221 */ /* 0x000fc20000010000 */
[----:B------:R2:W-:Y:S01]  /*3e30*/  MUFU.EX2 R14, R147 ;  /* 0x00000093000e7308 */ /* 0x0005e20000000800 */
[----:B------:R-:W-:Y:S02]  /*3e40*/  IMAD.MOV.U32 R30, RZ, RZ, R55 ;  /* 0x000000ffff1e7224 */ /* 0x000fe400078e0037 */
[----:B------:R-:W-:Y:S01]  /*3e50*/  FADD.FTZ R24, R32, R11 ;  /* 0x0000000b20187221 */ /* 0x000fe20000010000 */
[----:B------:R-:W-:-:S03]  /*3e60*/  IMAD.MOV.U32 R32, RZ, RZ, R55 ;  /* 0x000000ffff207224 */ /* 0x000fc600078e0037 */
[----:B------:R-:W-:Y:S01]  /*3e70*/  FADD.FTZ R15, R15, R24 ;  /* 0x000000180f0f7221 */ /* 0x000fe20000010000 */
[----:B------:R-:W3:Y:S01]  /*3e80*/  MUFU.EX2 R20, R83 ;  /* 0x0000005300147308 */ /* 0x000ee20000000800 */
[----:B--2---:R-:W-:Y:S01]  /*3e90*/  F2FP.SATFINITE.E4M3.F32.PACK_AB_MERGE_C R147, R50, R5, R48 ;  /* 0x000000053293723e */ /* 0x004fe20004807030 */
[----:B----4-:R-:W-:Y:S01]  /*3ea0*/  FADD.FTZ R5, R25, R12 ;  /* 0x0000000c19057221 */ /* 0x010fe20000010000 */
[----:B------:R-:W-:-:S01]  /*3eb0*/  FADD.FTZ R36, R36, R15 ;  /* 0x0000000f24247221 */ /* 0x000fc20000010000 */
[----:B-1----:R-:W-:Y:S01]  /*3ec0*/  F2FP.SATFINITE.E4M3.F32.PACK_AB_MERGE_C R11, R69, R10, RZ ;  /* 0x0000000a450b723e */ /* 0x002fe200048070ff */
[----:B------:R-:W-:Y:S02]  /*3ed0*/  IMAD.MOV.U32 R50, RZ, RZ, R55 ;  /* 0x000000ffff327224 */ /* 0x000fe400078e0037 */
[C---:B------:R-:W-:Y:S01]  /*3ee0*/  FADD.FTZ R5, R82.reuse, R5 ;  /* 0x0000000552057221 */ /* 0x040fe20000010000 */
[----:B------:R-:W-:Y:S01]  /*3ef0*/  IMAD.MOV.U32 R48, RZ, RZ, R55 ;  /* 0x000000ffff307224 */ /* 0x000fe200078e0037 */
[----:B------:R-:W1:Y:S01]  /*3f00*/  MUFU.EX2 R52, R52 ;  /* 0x0000003400347308 */ /* 0x000e620000000800 */
[----:B------:R-:W-:Y:S01]  /*3f10*/  F2FP.SATFINITE.E4M3.F32.PACK_AB_MERGE_C R142, R82, R25, R11 ;  /* 0x00000019528e723e */ /* 0x000fe2000480700b */
[----:B------:R-:W-:Y:S01]  /*3f20*/  FADD.FTZ R24, R10, R5 ;  /* 0x000000050a187221 */ /* 0x000fe20000010000 */
[----:B------:R-:W-:-:S01]  /*3f30*/  FADD.FTZ R5, R21, R36 ;  /* 0x0000002415057221 */ /* 0x000fc20000010000 */
[----:B------:R-:W-:-:S02]  /*3f40*/  IMAD.MOV.U32 R36, RZ, RZ, R55 ;  /* 0x000000ffff247224 */ /* 0x000fc400078e0037 */
[----:B------:R-:W-:-:S01]  /*3f50*/  FADD.FTZ R69, R69, R24 ;  /* 0x0000001845457221 */ /* 0x000fc20000010000 */
[----:B------:R-:W-:Y:S01]  /*3f60*/  IMAD.MOV.U32 R25, RZ, RZ, R55 ;  /* 0x000000ffff197224 */ /* 0x000fe200078e0037 */
[----:B------:R-:W2:Y:S02]  /*3f70*/  MUFU.EX2 R47, R65 ;  /* 0x00000041002f7308 */ /* 0x000ea40000000800 */
[----:B---3--:R-:W-:-:S06]  /*3f80*/  FADD.FTZ R10, R20, R69 ;  /* 0x00000045140a7221 */ /* 0x008fcc0000010000 */
[----:B------:R-:W3:Y:S01]  /*3f90*/  MUFU.EX2 R29, R29 ;  /* 0x0000001d001d7308 */ /* 0x000ee20000000800 */
[C---:B-1----:R-:W-:Y:S01]  /*3fa0*/  F2FP.SATFINITE.E4M3.F32.PACK_AB_MERGE_C R137, R52.reuse, R21, R9 ;  /* 0x000000153489723e */ /* 0x042fe20004807009 */
[----:B------:R-:W-:-:S04]  /*3fb0*/  FADD.FTZ R52, R52, R5 ;  /* 0x0000000534347221 */ /* 0x000fc80000010000 */
[----:B------:R-:W-:Y:S01]  /*3fc0*/  FADD.FTZ R27, R27, R52 ;  /* 0x000000341b1b7221 */ /* 0x000fe20000010000 */
[----:B------:R-:W-:Y:S01]  /*3fd0*/  IMAD.MOV.U32 R52, RZ, RZ, R55 ;  /* 0x000000ffff347224 */ /* 0x000fe200078e0037 */
[----:B------:R-:W-:Y:S01]  /*3fe0*/  MUFU.EX2 R35, R35 ;  /* 0x0000002300237308 */ /* 0x000fe20000000800 */
[----:B--2---:R-:W-:-:S01]  /*3ff0*/  FADD.FTZ R5, R47, R10 ;  /* 0x0000000a2f057221 */ /* 0x004fc20000010000 */
[----:B------:R-:W-:Y:S01]  /*4000*/  FADD.FTZ R54, R54, R27 ;  /* 0x0000001b36367221 */ /* 0x000fe20000010000 */
[----:B------:R-:W-:Y:S02]  /*4010*/  IMAD.MOV.U32 R27, RZ, RZ, R55 ;  /* 0x000000ffff1b7224 */ /* 0x000fe400078e0037 */
[----:B------:R-:W-:-:S03]  /*4020*/  FADD.FTZ R24, R14, R5 ;  /* 0x000000050e187221 */ /* 0x000fc60000010000 */
[----:B------:R-:W1:Y:S01]  /*4030*/  MUFU.EX2 R26, R26 ;  /* 0x0000001a001a7308 */ /* 0x000e620000000800 */
[----:B---3--:R-:W-:-:S01]  /*4040*/  FADD.FTZ R24, R29, R24 ;  /* 0x000000181d187221 */ /* 0x008fc20000010000 */
[----:B------:R-:W-:Y:S01]  /*4050*/  F2FP.SATFINITE.E4M3.F32.PACK_AB_MERGE_C R14, R29, R14, RZ ;  /* 0x0000000e1d0e723e */ /* 0x000fe200048070ff */
[----:B------:R-:W-:-:S03]  /*4060*/  IMAD.MOV.U32 R29, RZ, RZ, R55 ;  /* 0x000000ffff1d7224 */ /* 0x000fc600078e0037 */
[----:B------:R-:W-:Y:S01]  /*4070*/  F2FP.SATFINITE.E4M3.F32.PACK_AB_MERGE_C R136, R47, R20, R14 ;  /* 0x000000142f88723e */ /* 0x000fe2000480700e */
[----:B------:R-:W-:Y:S01]  /*4080*/  IMAD.MOV.U32 R47, RZ, RZ, R55 ;  /* 0x000000ffff2f7224 */ /* 0x000fe200078e0037 */
[----:B------:R-:W2:Y:S08]  /*4090*/  MUFU.EX2 R31, R31 ;  /* 0x0000001f001f7308 */ /* 0x000eb00000000800 */
[----:B------:R-:W3:Y:S01]  /*40a0*/  MUFU.EX2 R149, R149 ;  /* 0x0000009500957308 */ /* 0x000ee20000000800 */
[----:B-1----:R-:W-:-:S07]  /*40b0*/  F2FP.SATFINITE.E4M3.F32.PACK_AB_MERGE_C R8, R26, R35, RZ ;  /* 0x000000231a08723e */ /* 0x002fce00048070ff */
[----:B------:R1:W4:Y:S01]  /*40c0*/  MUFU.EX2 R12, R151 ;  /* 0x00000097000c7308 */ /* 0x0003220000000800 */
[----:B--2---:R-:W-:-:S01]  /*40d0*/  FADD.FTZ R9, R31, R54 ;  /* 0x000000361f097221 */ /* 0x004fc20000010000 */
[C---:B------:R-:W-:Y:S01]  /*40e0*/  F2FP.SATFINITE.E4M3.F32.PACK_AB_MERGE_C R139, R56.reuse, R31, R8 ;  /* 0x0000001f388b723e */ /* 0x040fe20004807008 */
[----:B------:R-:W-:Y:S02]  /*40f0*/  IMAD.MOV.U32 R54, RZ, RZ, R55 ;  /* 0x000000ffff367224 */ /* 0x000fe400078e0037 */
[----:B------:R-:W-:Y:S01]  /*4100*/  FADD.FTZ R56, R56, R9 ;  /* 0x0000000938387221 */ /* 0x000fe20000010000 */
[----:B------:R-:W-:Y:S02]  /*4110*/  IMAD.MOV.U32 R31, RZ, RZ, R55 ;  /* 0x000000ffff1f7224 */ /* 0x000fe400078e0037 */
[----:B------:R-:W2:Y:S01]  /*4120*/  MUFU.EX2 R33, R33 ;  /* 0x0000002100217308 */ /* 0x000ea20000000800 */
[----:B---3--:R-:W-:-:S01]  /*4130*/  FADD.FTZ R5, R149, R24 ;  /* 0x0000001895057221 */ /* 0x008fc20000010000 */
[----:B------:R-:W-:Y:S01]  /*4140*/  FADD.FTZ R35, R35, R56 ;  /* 0x0000003823237221 */ /* 0x000fe20000010000 */
[----:B------:R-:W-:-:S02]  /*4150*/  IMAD.MOV.U32 R24, RZ, RZ, R55 ;  /* 0x000000ffff187224 */ /* 0x000fc400078e0037 */
[----:B-1----:R-:W-:-:S03]  /*4160*/  IMAD.MOV.U32 R151, RZ, RZ, R101 ;  /* 0x000000ffff977224 */ /* 0x002fc600078e0065 */
[----:B------:R1:W3:Y:S01]  /*4170*/  MUFU.EX2 R10, R37 ;  /* 0x00000025000a7308 */ /* 0x0002e20000000800 */
[----:B----4-:R-:W-:-:S04]  /*4180*/  FADD.FTZ R4, R12, R5 ;  /* 0x000000050c047221 */ /* 0x010fc80000010000 */
[----:B--2---:R-:W-:Y:S01]  /*4190*/  FADD.FTZ R5, R33, R4 ;  /* 0x0000000421057221 */ /* 0x004fe20000010000 */
[----:B------:R-:W-:-:S01]  /*41a0*/  FADD.FTZ R4, R26, R35 ;  /* 0x000000231a047221 */ /* 0x000fc20000010000 */
[--C-:B-1----:R-:W-:Y:S02]  /*41b0*/  IMAD.MOV.U32 R37, RZ, RZ, R55.reuse ;  /* 0x000000ffff257224 */ /* 0x102fe400078e0037 */
[--C-:B------:R-:W-:Y:S02]  /*41c0*/  IMAD.MOV.U32 R35, RZ, RZ, R55.reuse ;  /* 0x000000ffff237224 */ /* 0x100fe400078e0037 */
[----:B------:R-:W-:Y:S01]  /*41d0*/  IMAD.MOV.U32 R26, RZ, RZ, R55 ;  /* 0x000000ffff1a7224 */ /* 0x000fe200078e0037 */
[C---:B---3--:R-:W-:Y:S01]  /*41e0*/  F2FP.SATFINITE.E4M3.F32.PACK_AB_MERGE_C R8, R10.reuse, R33, RZ ;  /* 0x000000210a08723e */ /* 0x048fe200048070ff */
[----:B------:R-:W-:Y:S01]  /*41f0*/  FADD.FTZ R5, R10, R5 ;  /* 0x000000050a057221 */ /* 0x000fe20000010000 */
[----:B------:R-:W-:Y:S02]  /*4200*/  IMAD.MOV.U32 R33, RZ, RZ, R55 ;  /* 0x000000ffff217224 */ /* 0x000fe400078e0037 */
[----:B------:R-:W-:Y:S01]  /*4210*/  F2FP.SATFINITE.E4M3.F32.PACK_AB_MERGE_C R138, R12, R149, R8 ;  /* 0x000000950c8a723e */ /* 0x000fe20004807008 */
[----:B------:R-:W-:Y:S01]  /*4220*/  IMAD.MOV.U32 R149, RZ, RZ, R111 ;  /* 0x000000ffff957224 */ /* 0x000fe200078e006f */
[----:B------:R-:W-:Y:S06]  /*4230*/  @!P2 BRA `(.L_x_1497) ;  /* 0x0000002c00b0a947 */ /* 0x000fec0003800000 */
[----:B------:R-:W-:Y:S01]  /*4240*/  IMAD.MOV.U32 R8, RZ, RZ, R0 ;  /* 0x000000ffff087224 */ /* 0x000fe200078e0000 */
[----:B------:R-:W-:Y:S01]  /*4250*/  CS2R R54, SRZ ;  /* 0x0000000000367805 */ /* 0x000fe2000001ff00 */
[----:B------:R-:W-:Y:S01]  /*4260*/  IMAD.MOV.U32 R9, RZ, RZ, R3 ;  /* 0x000000ffff097224 */ /* 0x000fe200078e0003 */
[----:B------:R-:W-:Y:S01]  /*4270*/  CS2R R52, SRZ ;  /* 0x0000000000347805 */ /* 0x000fe2000001ff00 */
[----:B------:R-:W-:Y:S01]  /*4280*/  IMAD.MOV.U32 R10, RZ, RZ, R16 ;  /* 0x000000ffff0a7224 */ /* 0x000fe200078e0010 */
        /* <DEDUP_REMOVED lines=14> */
[----:B------:R-:W-:Y:S01]  /*4370*/  UMOV UR4, UR38 ;  /* 0x0000002600047c82 */ /* 0x000fe20008000000 */
[----:B------:R-:W-:Y:S01]  /*4380*/  ULDC UR5, c[0x0][0x404] ;  /* 0x0001010000057ab9 */ /* 0x000fe20000000800 */
[----:B------:R-:W-:Y:S01]  /*4390*/  ULDC UR6, c[0x0][0x2e0] ;  /* 0x0000b80000067ab9 */ /* 0x000fe20000000800 */
[----:B------:R-:W-:-:S05]  /*43a0*/  ULDC.64 UR24, c[0x0][0x3f8] ;  /* 0x0000fe0000187ab9 */ /* 0x000fca0000000a00 */
.L_x_1507:
[----:B------:R-:W-:-:S04]  /*43b0*/  UISETP.NE.AND UP0, UPT, UR4, 0x1, UPT ;  /* 0x000000010400788c */ /* 0x000fc8000bf05270 */
[----:B------:R-:W-:-:S06]  /*43c0*/  USEL UR7, URZ, 0x1, UP0 ;  /* 0x000000013f077887 */ /* 0x000fcc0008000000 */
[----:B------:R-:W-:Y:S01]  /*43d0*/  LOP3.LUT R16, R10, UR7, RZ, 0x3c, !PT ;  /* 0x000000070a107c12 */ /* 0x000fe2000f8e3cff */
[----:B------:R-:W-:Y:S06]  /*43e0*/  @!P1 BRA `(.L_x_1498) ;  /* 0x0000000000049947 */ /* 0x000fec0003800000 */
[----:B------:R-:W-:Y:S01]  /*43f0*/  BPT.TRAP 0x1 ;  /* 0x000000040000795c */ /* 0x000fe20000300000 */
.L_x_1498:
[----:B------:R-:W-:Y:S01]  /*4400*/  UIADD3 UR38, UR4, 0x1, URZ ;  /* 0x0000000104267890 */ /* 0x000fe2000fffe03f */
[----:B------:R-:W-:-:S03]  /*4410*/  SHF.L.U32 R0, R16, 0x1f, RZ ;  /* 0x0000001f10007819 */ /* 0x000fc600000006ff */
[----:B------:R-:W-:-:S04]  /*4420*/  UISETP.NE.AND UP0, UPT, UR38, 0x2, UPT ;  /* 0x000000022600788c */ /* 0x000fc8000bf05270 */
[----:B------:R-:W-:-:S04]  /*4430*/  USEL UR38, UR38, URZ, UP0 ;  /* 0x0000003f26267287 */ /* 0x000fc80008000000 */
[----:B------:R-:W-:-:S09]  /*4440*/  ULEA UR7, UR38, UR40, 0x3 ;  /* 0x0000002826077291 */ /* 0x000fd2000f8e183f */
[----:B------:R1:W2:Y:S01]  /*4450*/  SYNCS.PHASECHK.TRANS64.TRYWAIT P2, [UR7+0x13230], R0 ;  /* 0x01323000ff0075a7 */ /* 0x0002a20008040147 */
[----:B------:R-:W-:Y:S05]  /*4460*/  @!P1 BRA `(.L_x_1499) ;  /* 0x0000000000049947 */ /* 0x000fea0003800000 */
[----:B------:R-:W-:Y:S01]  /*4470*/  BPT.TRAP 0x1 ;  /* 0x000000040000795c */ /* 0x000fe20000300000 */
.L_x_1499:
[----:B--2---:R-:W-:Y:S05]  /*4480*/  @P2 BRA `(.L_x_1500) ;  /* 0x0000000000082947 */ /* 0x004fea0003800000 */
[----:B------:R-:W2:Y:S02]  /*4490*/  SYNCS.PHASECHK.TRANS64.TRYWAIT P2, [UR7+0x13230], R0 ;  /* 0x01323000ff0075a7 */ /* 0x000ea40008040147 */
[----:B--2---:R-:W-:Y:S05]  /*44a0*/  @!P2 BRA `(.L_x_1501) ;  /* 0x000000940070a947 */ /* 0x004fea0003800000 */
.L_x_1500:
        /* <DEDUP_REMOVED lines=64> */
.L_x_1502:
[----:B------:R-:W-:Y:S01]  /*48b0*/  ULEA UR11, UR4, UR40, 0x3 ;  /* 0x00000028040b7291 */ /* 0x000fe2000f8e183f */
[----:B-12---:R-:W-:-:S08]  /*48c0*/  SHF.L.U32 R0, R10, 0x1f, RZ ;  /* 0x0000001f0a007819 */ /* 0x006fd000000006ff */
[----:B------:R1:W2:Y:S01]  /*48d0*/  SYNCS.PHASECHK.TRANS64.TRYWAIT P2, [UR11+0x13250], R0 ;  /* 0x01325000ff0075a7 */ /* 0x0002a2000804014b */
[----:B------:R-:W-:Y:S05]  /*48e0*/  @!P1 BRA `(.L_x_1503) ;  /* 0x0000000000049947 */ /* 0x000fea0003800000 */
[----:B------:R-:W-:Y:S01]  /*48f0*/  BPT.TRAP 0x1 ;  /* 0x000000040000795c */ /* 0x000fe20000300000 */
.L_x_1503:
[----:B--2---:R-:W-:Y:S05]  /*4900*/  @P2 BRA `(.L_x_1504) ;  /* 0x0000000000082947 */ /* 0x004fea0003800000 */
[----:B------:R-:W2:Y:S02]  /*4910*/  SYNCS.PHASECHK.TRANS64.TRYWAIT P2, [UR11+0x13250], R0 ;  /* 0x01325000ff0075a7 */ /* 0x000ea4000804014b */
[----:B--2---:R-:W-:Y:S05]  /*4920*/  @!P2 BRA `(.L_x_1505) ;  /* 0x000000900068a947 */ /* 0x004fea0003800000 */
.L_x_1504:
[----:B------:R-:W-:Y:S01]  /*4930*/  UIADD3 UR10, UR40, 0x1000, URZ ;  /* 0x00001000280a7890 */ /* 0x000fe2000fffe03f */
[----:B------:R-:W-:Y:S01]  /*4940*/  WARPGROUP.ARRIVE ;  /* 0x00000000000079c5 */ /* 0x000fe20000000000 */
[----:B------:R-:W-:Y:S01]  /*4950*/  UMOV UR15, 0xc0000010 ;  /* 0xc0000010000f7882 */ /* 0x000fe20000000000 */
[----:B--2---:R-:W2:Y:S01]  /*4960*/  LDC R3, c[0x0][0x288] ;  /* 0x0000a200ff037b82 */ /* 0x004ea20000000800 */
[----:B------:R-:W-:Y:S02]  /*4970*/  USHF.R.U32.HI UR10, URZ, 0x4, UR10 ;  /* 0x000000043f0a7899 */ /* 0x000fe4000801160a */
[----:B------:R-:W-:Y:S02]  /*4980*/  UISETP.NE.U32.AND UP0, UPT, UR24, URZ, UPT ;  /* 0x0000003f1800728c */ /* 0x000fe4000bf05070 */
[----:B------:R-:W-:Y:S02]  /*4990*/  ULOP3.LUT UR10, UR10, 0x3fff, URZ, 0xc0, !UPT ;  /* 0x00003fff0a0a7892 */ /* 0x000fe4000f8ec03f */
[----:B------:R-:W-:-:S02]  /*49a0*/  UISETP.NE.AND.EX UP0, UPT, UR25, URZ, UPT, UP0 ;  /* 0x0000003f1900728c */ /* 0x000fc4000bf05300 */
[----:B------:R-:W-:-:S04]  /*49b0*/  ULOP3.LUT UR10, UR10, 0x10000, URZ, 0xfc, !UPT ;  /* 0x000100000a0a7892 */ /* 0x000fc8000f8efc3f */
[----:B------:R-:W-:-:S04]  /*49c0*/  UIMAD UR4, UR4, 0x280, UR10 ;  /* 0x00000280040478a4 */ /* 0x000fc8000f8e020a */
[----:B------:R-:W-:-:S03]  /*49d0*/  UIADD3 UR10, UR4, 0x80, URZ ;  /* 0x00000080040a7890 */ /* 0x000fc6000fffe03f */
[----:B------:R-:W-:Y:S02]  /*49e0*/  UMOV UR14, UR4 ;  /* 0x00000004000e7c82 */ /* 0x000fe40008000000 */
[----:B------:R-:W-:Y:S01]  /*49f0*/  QGMMA.64x64x32.F32.E4M3.E4M3 R24, R152, gdesc[UR12], R24, gsb0 ;  /* 0x00e0000c98187df3 */ /* 0x000fe20008000818 */
[----:B------:R-:W-:Y:S01]  /*4a00*/  UMOV UR15, 0xc0000010 ;  /* 0xc0000010000f7882 */ /* 0x000fe20000000000 */
[----:B------:R-:W-:Y:S01]  /*4a10*/  UMOV UR14, UR10 ;  /* 0x0000000a000e7c82 */ /* 0x000fe20008000000 */
[----:B------:R-:W-:Y:S01]  /*4a20*/  UIADD3 UR10, UR4, 0x100, URZ ;  /* 0x00000100040a7890 */ /* 0x000fe2000fffe03f */
[----:B------:R-:W-:Y:S02]  /*4a30*/  WARPGROUP.DEPBAR.LE gsb0, 0x0 ;  /* 0x00008000000079c5 */ /* 0x000fe40000010000 */
[----:B------:R-:W-:-:S06]  /*4a40*/  WARPGROUP.ARRIVE ;  /* 0x00000000000079c5 */ /* 0x000fcc0000000000 */
[----:B------:R-:W-:Y:S01]  /*4a50*/  QGMMA.64x64x32.F32.E4M3.E4M3 R24, R148, gdesc[UR12], R24, gsb0 ;  /* 0x00e0000c94187df3 */ /* 0x000fe20008000818 */
[----:B------:R-:W-:Y:S01]  /*4a60*/  UMOV UR14, UR10 ;  /* 0x0000000a000e7c82 */ /* 0x000fe20008000000 */
[----:B------:R-:W-:Y:S01]  /*4a70*/  UIMAD UR10, UR26, -0xa0, UR42 ;  /* 0xffffff601a0a78a4 */ /* 0x000fe2000f8e022a */
[----:B------:R-:W-:-:S03]  /*4a80*/  UMOV UR15, 0xc0000010 ;  /* 0xc0000010000f7882 */ /* 0x000fc60000000000 */
[----:B------:R-:W-:Y:S01]  /*4a90*/  UIADD3 UR10, UR10, 0x1, URZ ;  /* 0x000000010a0a7890 */ /* 0x000fe2000fffe03f */
[----:B------:R-:W-:Y:S02]  /*4aa0*/  WARPGROUP.DEPBAR.LE gsb0, 0x0 ;  /* 0x00008000000079c5 */ /* 0x000fe40000010000 */
[----:B------:R-:W-:-:S06]  /*4ab0*/  WARPGROUP.ARRIVE ;  /* 0x00000000000079c5 */ /* 0x000fcc0000000000 */
[----:B------:R-:W-:Y:S01]  /*4ac0*/  QGMMA.64x64x32.F32.E4M3.E4M3 R24, R144, gdesc[UR12], R24, gsb0 ;  /* 0x00e0000c90187df3 */ /* 0x000fe20008000818 */
[----:B------:R-:W-:Y:S01]  /*4ad0*/  USEL UR14, UR5, 0x1, UP0 ;  /* 0x00000001050e7887 */ /* 0x000fe20008000000 */
[----:B------:R-:W-:-:S03]  /*4ae0*/  UMOV UR15, 0xc0000010 ;  /* 0xc0000010000f7882 */ /* 0x000fc60000000000 */
[----:B------:R-:W-:-:S06]  /*4af0*/  UIMAD UR10, UR14, UR6, UR10 ;  /* 0x000000060e0a72a4 */ /* 0x000fcc000f8e020a */
[----:B--2---:R-:W-:Y:S01]  /*4b00*/  IADD3 R3, -R3, UR10, RZ ;  /* 0x0000000a03037c10 */ /* 0x004fe2000fffe1ff */
[----:B------:R-:W-:Y:S02]  /*4b10*/  UIADD3 UR10, UR4, 0x180, URZ ;  /* 0x00000180040a7890 */ /* 0x000fe4000fffe03f */
[----:B------:R-:W-:Y:S02]  /*4b20*/  UIADD3 UR4, UR4, 0x200, URZ ;  /* 0x0000020004047890 */ /* 0x000fe4000fffe03f */
[----:B-1----:R-:W-:-:S03]  /*4b30*/  IMAD R0, R18, -0x2, R3 ;  /* 0xfffffffe12007824 */ /* 0x002fc600078e0203 */
[----:B------:R-:W-:Y:S01]  /*4b40*/  UMOV UR14, UR10 ;  /* 0x0000000a000e7c82 */ /* 0x000fe20008000000 */
[----:B------:R-:W-:-:S05]  /*4b50*/  IMAD.IADD R0, R19, 0x1, R0 ;  /* 0x0000000113007824 */ /* 0x000fca00078e0200 */
[C---:B------:R-:W-:Y:S02]  /*4b60*/  ISETP.GT.AND P2, PT, R0.reuse, RZ, PT ;  /* 0x000000ff0000720c */ /* 0x040fe40003f44270 */
[----:B------:R-:W-:Y:S02]  /*4b70*/  ISETP.GT.AND P3, PT, R0, 0x1, PT ;  /* 0x000000010000780c */ /* 0x000fe40003f64270 */
[----:B------:R-:W-:Y:S02]  /*4b80*/  FSEL R120, R120, -INF , P2 ;  /* 0xff80000078787808 */ /* 0x000fe40001000000 */
        /* <DEDUP_REMOVED lines=23> */
[----:B------:R-:W-:Y:S01]  /*4d00*/  FMNMX.FTZ R10, R133, R10, !PT ;  /* 0x0000000a850a7209 */ /* 0x000fe20007810000 */
[----:B------:R-:W-:Y:S02]  /*4d10*/  WARPGROUP.DEPBAR.LE gsb0, 0x0 ;  /* 0x00008000000079c5 */ /* 0x000fe40000010000 */
[----:B------:R-:W-:Y:S01]  /*4d20*/  ISETP.GT.AND P2, PT, R0, 0x28, PT ;  /* 0x000000280000780c */ /* 0x000fe20003f44270 */
[----:B------:R-:W-:Y:S01]  /*4d30*/  WARPGROUP.ARRIVE ;  /* 0x00000000000079c5 */ /* 0x000fe20000000000 */
[----:B------:R-:W-:Y:S02]  /*4d40*/  FSEL R105, R105, -INF , P3 ;  /* 0xff80000069697808 */ /* 0x000fe40001800000 */
[----:B------:R-:W-:-:S02]  /*4d50*/  FMNMX.FTZ R10, R21, R10, !PT ;  /* 0x0000000a150a7209 */ /* 0x000fc40007810000 */
[----:B------:R-:W-:Y:S01]  /*4d60*/  ISETP.GT.AND P3, PT, R0, 0x29, PT ;  /* 0x000000290000780c */ /* 0x000fe20003f64270 */
[----:B------:R-:W-:Y:S01]  /*4d70*/  QGMMA.64x64x32.F32.E4M3.E4M3 R24, R140, gdesc[UR12], R24, gsb0 ;  /* 0x00e0000c8c187df3 */ /* 0x000fe20008000818 */
[----:B------:R-:W-:Y:S01]  /*4d80*/  FSEL R145, R108, -INF , P2 ;  /* 0xff8000006c917808 */ /* 0x000fe20001000000 */
[----:B------:R-:W-:Y:S01]  /*4d90*/  UMOV UR14, UR4 ;  /* 0x00000004000e7c82 */ /* 0x000fe20008000000 */
        /* <DEDUP_REMOVED lines=38> */
[----:B------:R-:W-:Y:S01]  /*5000*/  ISETP.GT.AND P2, PT, R0, 0x60, PT ;  /* 0x000000600000780c */ /* 0x000fe20003f44270 */
[----:B------:R-:W-:Y:S02]  /*5010*/  WARPGROUP.DEPBAR.LE gsb0, 0x0 ;  /* 0x00008000000079c5 */ /* 0x000fe40000010000 */
[----:B------:R-:W-:Y:S01]  /*5020*/  FSEL R101, R101, -INF , P3 ;  /* 0xff80000065657808 */ /* 0x000fe20001800000 */
[----:B------:R-:W-:Y:S01]  /*5030*/  WARPGROUP.ARRIVE ;  /* 0x00000000000079c5 */ /* 0x000fe20000000000 */
[----:B------:R-:W-:-:S02]  /*5040*/  FMNMX.FTZ R10, R100, R3, !PT ;  /* 0x00000003640a7209 */ /* 0x000fc40007810000 */
[----:B------:R-:W-:Y:S02]  /*5050*/  ISETP.GT.AND P3, PT, R0, 0x61, PT ;  /* 0x000000610000780c */ /* 0x000fe40003f64270 */
[----:B------:R-:W-:Y:S01]  /*5060*/  FSEL R72, R72, -INF , P2 ;  /* 0xff80000048487808 */ /* 0x000fe20001000000 */
[----:B------:R-:W-:Y:S01]  /*5070*/  QGMMA.64x64x32.F32.E4M3.E4M3 R24, R136, gdesc[UR12], R24, gsb0 ;  /* 0x00e0000c88187df3 */ /* 0x000fe20008000818 */
        /* <DEDUP_REMOVED lines=38> */
[----:B------:R-:W-:Y:S01]  /*52e0*/  FSEL R65, R65, -INF , P3 ;  /* 0xff80000041417808 */ /* 0x000fe20001800000 */
[----:B------:R-:W-:Y:S02]  /*52f0*/  WARPGROUP.DEPBAR.LE gsb0, 0x0 ;  /* 0x00008000000079c5 */ /* 0x000fe40000010000 */
[----:B------:R-:W-:-:S02]  /*5300*/  FMNMX.FTZ R10, R64, R3, !PT ;  /* 0x00000003400a7209 */ /* 0x000fc40007810000 */
[C---:B------:R-:W-:Y:S01]  /*5310*/  ISETP.GT.AND P3, PT, R0.reuse, 0x99, PT ;  /* 0x000000990000780c */ /* 0x040fe20003f64270 */
[----:B------:R-:W-:Y:S01]  /*5320*/  VIADD R0, R0, 0x8 ;  /* 0x0000000800007836 */ /* 0x000fe20000000000 */
[----:B------:R-:W-:Y:S02]  /*5330*/  FSEL R68, R68, -INF , P2 ;  /* 0xff80000044447808 */ /* 0x000fe40001000000 */
[----:B------:R-:W-:Y:S02]  /*5340*/  FMNMX.FTZ R3, R65, R10, !PT ;  /* 0x0000000a41037209 */ /* 0x000fe40007810000 */
[----:B------:R-:W-:Y:S02]  /*5350*/  FSEL R69, R69, -INF , P3 ;  /* 0xff80000045457808 */ /* 0x000fe40001800000 */
[----:B------:R-:W-:Y:S02]  /*5360*/  FMNMX.FTZ R10, R68, R3, !PT ;  /* 0x00000003440a7209 */ /* 0x000fe40007810000 */
[----:B------:R-:W-:-:S02]  /*5370*/  ISETP.GT.AND P3, PT, R0, RZ, PT ;  /* 0x000000ff0000720c */ /* 0x000fc40003f64270 */
[----:B------:R-:W-:Y:S02]  /*5380*/  FMNMX.FTZ R12, R69, R10, !PT ;  /* 0x0000000a450c7209 */ /* 0x000fe40007810000 */
[----:B------:R-:W-:-:S03]  /*5390*/  ISETP.GT.AND P4, PT, R0, 0x1, PT ;  /* 0x000000010000780c */ /* 0x000fc60003f84270 */
[----:B------:R-:W1:Y:S01]  /*53a0*/  SHFL.BFLY PT, R3, R12, 0x2, 0x1f ;  /* 0x0c401f000c037f89 */ /* 0x000e6200000e0000 */
[----:B------:R-:W-:Y:S02]  /*53b0*/  FSEL R123, R123, -INF , P4 ;  /* 0xff8000007b7b7808 */ /* 0x000fe40002000000 */
[----:B------:R-:W-:-:S04]  /*53c0*/  ISETP.GT.AND P4, PT, R0, 0x9, PT ;  /* 0x000000090000780c */ /* 0x000fc80003f84270 */
[----:B------:R-:W-:Y:S02]  /*53d0*/  FSEL R127, R127, -INF , P4 ;  /* 0xff8000007f7f7808 */ /* 0x000fe40002000000 */
[----:B------:R-:W-:-:S04]  /*53e0*/  ISETP.GT.AND P4, PT, R0, 0x11, PT ;  /* 0x000000110000780c */ /* 0x000fc80003f84270 */
[----:B------:R-:W-:Y:S02]  /*53f0*/  FSEL R131, R131, -INF , P4 ;  /* 0xff80000083837808 */ /* 0x000fe40002000000 */
[----:B------:R-:W-:-:S04]  /*5400*/  ISETP.GT.AND P4, PT, R0, 0x19, PT ;  /* 0x000000190000780c */ /* 0x000fc80003f84270 */
[----:B------:R-:W-:Y:S02]  /*5410*/  FSEL R135, R135, -INF , P4 ;  /* 0xff80000087877808 */ /* 0x000fe40002000000 */
[----:B------:R-:W-:Y:S02]  /*5420*/  ISETP.GT.AND P4, PT, R0, 0x21, PT ;  /* 0x000000210000780c */ /* 0x000fe40003f84270 */
[----:B-1----:R-:W-:-:S05]  /*5430*/  FMNMX.FTZ R14, R12, R3, !PT ;  /* 0x000000030c0e7209 */ /* 0x002fca0007810000 */
[----:B------:R-:W1:Y:S02]  /*5440*/  SHFL.BFLY PT, R3, R14, 0x1, 0x1f ;  /* 0x0c201f000e037f89 */ /* 0x000e6400000e0000 */
[----:B-1----:R-:W-:-:S04]  /*5450*/  FMNMX.FTZ R3, R14, R3, !PT ;  /* 0x000000030e037209 */ /* 0x002fc80007810000 */
[----:B------:R-:W-:Y:S01]  /*5460*/  FSETP.NEU.FTZ.AND P2, PT, R3, -INF , PT ;  /* 0xff8000000300780b */ /* 0x000fe20003f5d000 */
[----:B------:R-:W-:-:S05]  /*5470*/  FFMA.FTZ R10, R2, R3, -8 ;  /* 0xc1000000020a7423 */ /* 0x000fca0000010003 */
[----:B------:R-:W-:-:S05]  /*5480*/  FSEL R10, R10, RZ, P2 ;  /* 0x000000ff0a0a7208 */ /* 0x000fca0001000000 */
[--C-:B------:R-:W-:Y:S01]  /*5490*/  FFMA.FTZ R14, R2, R125, -R10.reuse ;  /* 0x0000007d020e7223 */ /* 0x100fe2000001080a */
[----:B------:R-:W-:Y:S01]  /*54a0*/  FSEL R125, R122, -INF , P3 ;  /* 0xff8000007a7d7808 */ /* 0x000fe20001800000 */
[--C-:B------:R-:W-:Y:S01]  /*54b0*/  FFMA.FTZ R20, R2, R129, -R10.reuse ;  /* 0x0000008102147223 */ /* 0x100fe2000001080a */
[----:B------:R-:W-:Y:S01]  /*54c0*/  ISETP.GT.AND P3, PT, R0, 0x8, PT ;  /* 0x000000080000780c */ /* 0x000fe20003f64270 */
[C-C-:B------:R-:W-:Y:S01]  /*54d0*/  FFMA.FTZ R88, R2.reuse, R133, -R10.reuse ;  /* 0x0000008502587223 */ /* 0x140fe2000001080a */
[----:B------:R-:W-:Y:S01]  /*54e0*/  FMNMX.FTZ R92, R125, R8, !PT ;  /* 0x000000087d5c7209 */ /* 0x000fe20007810000 */
[--C-:B------:R-:W-:Y:S01]  /*54f0*/  FFMA.FTZ R108, R2, R105, -R10.reuse ;  /* 0x00000069026c7223 */ /* 0x100fe2000001080a */
[----:B------:R-:W-:Y:S01]  /*5500*/  FSEL R129, R126, -INF , P3 ;  /* 0xff8000007e817808 */ /* 0x000fe20001800000 */
[C-C-:B------:R-:W-:Y:S01]  /*5510*/  FFMA.FTZ R145, R2.reuse, R145, -R10.reuse ;  /* 0x0000009102917223 */ /* 0x140fe2000001080a */
[----:B------:R-:W-:Y:S01]  /*5520*/  FMNMX.FTZ R92, R123, R92, !PT ;  /* 0x0000005c7b5c7209 */ /* 0x000fe20007810000 */
        /* <DEDUP_REMOVED lines=10> */
[----:B------:R1:W-:Y:S01]  /*55d0*/  MUFU.EX2 R92, R108 ;  /* 0x0000006c005c7308 */ /* 0x0003e20000000800 */
        /* <DEDUP_REMOVED lines=9> */
[--C-:B-1----:R-:W-:Y:S01]  /*5670*/  FFMA.FTZ R108, R2, R109, -R10.reuse ;  /* 0x0000006d026c7223 */ /* 0x102fe2000001080a */
[----:B------:R-:W-:Y:S01]  /*5680*/  FSEL R141, R106, -INF , P3 ;  /* 0xff8000006a8d7808 */ /* 0x000fe20001800000 */
[C-C-:B------:R-:W-:Y:S01]  /*5690*/  FFMA.FTZ R113, R2.reuse, R113, -R10.reuse ;  /* 0x0000007102717223 */ /* 0x140fe2000001080a */
[----:B------:R-:W-:Y:S01]  /*56a0*/  FMNMX.FTZ R104, R135, R104, !PT ;  /* 0x0000006887687209 */ /* 0x000fe20007810000 */
[--C-:B------:R-:W-:Y:S01]  /*56b0*/  FFMA.FTZ R89, R2, R89, -R10.reuse ;  /* 0x0000005902597223 */ /* 0x100fe2000001080a */
[----:B------:R-:W-:Y:S01]  /*56c0*/  ISETP.GT.AND P3, PT, R0, 0x28, PT ;  /* 0x000000280000780c */ /* 0x000fe20003f64270 */
[C-C-:B------:R-:W-:Y:S01]  /*56d0*/  FFMA.FTZ R97, R2.reuse, R97, -R10.reuse ;  /* 0x0000006102617223 */ /* 0x140fe2000001080a */
[----:B------:R-:W-:Y:S01]  /*56e0*/  FSEL R109, R107, -INF , P4 ;  /* 0xff8000006b6d7808 */ /* 0x000fe20002000000 */
        /* <DEDUP_REMOVED lines=10> */
[----:B------:R1:W-:Y:S01]  /*5790*/  MUFU.EX2 R104, R147 ;  /* 0x0000009300687308 */ /* 0x0003e20000000800 */
[----:B------:R-:W-:Y:S01]  /*57a0*/  FSEL R111, R111, -INF , P4 ;  /* 0xff8000006f6f7808 */ /* 0x000fe20002000000 */
[C-C-:B------:R-:W-:Y:S01]  /*57b0*/  FFMA.FTZ R56, R2.reuse, R56, -R10.reuse ;  /* 0x0000003802387223 */ /* 0x140fe2000001080a */
[----:B------:R-:W-:Y:S01]  /*57c0*/  FMNMX.FTZ R106, R143, R106, !PT ;  /* 0x0000006a8f6a7209 */ /* 0x000fe20007810000 */
[--C-:B------:R-:W-:Y:S01]  /*57d0*/  FFMA.FTZ R57, R2, R57, -R10.reuse ;  /* 0x0000003902397223 */ /* 0x100fe2000001080a */
[----:B------:R-:W-:Y:S01]  /*57e0*/  ISETP.GT.AND P4, PT, R0, 0x31, PT ;  /* 0x000000310000780c */ /* 0x000fe20003f84270 */
[--C-:B------:R-:W-:Y:S01]  /*57f0*/  FFMA.FTZ R60, R2, R60, -R10.reuse ;  /* 0x0000003c023c7223 */ /* 0x100fe2000001080a */
[----:B--2---:R-:W-:Y:S01]  /*5800*/  FSEL R145, R114, -INF , P3 ;  /* 0xff80000072917808 */ /* 0x004fe20001800000 */
[C-C-:B------:R-:W-:Y:S01]  /*5810*/  FFMA.FTZ R61, R2.reuse, R61, -R10.reuse ;  /* 0x0000003d023d7223 */ /* 0x140fe2000001080a */
[----:B------:R-:W-:Y:S01]  /*5820*/  FMNMX.FTZ R106, R111, R106, !PT ;  /* 0x0000006a6f6a7209 */ /* 0x000fe20007810000 */
[--C-:B------:R-:W-:Y:S01]  /*5830*/  FFMA.FTZ R64, R2, R64, -R10.reuse ;  /* 0x0000004002407223 */ /* 0x100fe2000001080a */
[----:B------:R-:W-:Y:S01]  /*5840*/  ISETP.GT.AND P3, PT, R0, 0x38, PT ;  /* 0x000000380000780c */ /* 0x000fe20003f64270 */
[C-C-:B------:R-:W-:Y:S01]  /*5850*/  FFMA.FTZ R65, R2.reuse, R65, -R10.reuse ;  /* 0x0000004102417223 */ /* 0x140fe2000001080a */
[----:B------:R-:W-:Y:S01]  /*5860*/  FSEL R115, R115, -INF , P4 ;  /* 0xff80000073737808 */ /* 0x000fe20002000000 */
[C-C-:B------:R-:W-:Y:S01]  /*5870*/  FFMA.FTZ R68, R2.reuse, R68, -R10.reuse ;  /* 0x0000004402447223 */ /* 0x140fe2000001080a */
[----:B------:R-:W-:Y:S01]  /*5880*/  FMNMX.FTZ R106, R145, R106, !PT ;  /* 0x0000006a916a7209 */ /* 0x000fe20007810000 */
[----:B------:R-:W-:Y:S01]  /*5890*/  FFMA.FTZ R69, R2, R69, -R10 ;  /* 0x0000004502457223 */ /* 0x000fe2000001080a */
[----:B------:R-:W-:Y:S01]  /*58a0*/  ISETP.GT.AND P4, PT, R0, 0x39, PT ;  /* 0x000000390000780c */ /* 0x000fe20003f84270 */
[----:B------:R-:W-:Y:S01]  /*58b0*/  MUFU.EX2 R12, R120 ;  /* 0x00000078000c7308 */ /* 0x000fe20000000800 */
[----:B-1----:R-:W-:-:S02]  /*58c0*/  FSEL R147, R118, -INF , P3 ;  /* 0xff80000076937808 */ /* 0x002fc40001800000 */
[----:B------:R-:W-:Y:S02]  /*58d0*/  FMNMX.FTZ R108, R115, R106, !PT ;  /* 0x0000006a736c7209 */ /* 0x000fe40007810000 */
[----:B------:R-:W-:Y:S02]  /*58e0*/  FSEL R119, R119, -INF , P4 ;  /* 0xff80000077777808 */ /* 0x000fe40002000000 */
[C---:B------:R-:W-:Y:S01]  /*58f0*/  ISETP.GT.AND P3, PT, R0.reuse, 0x40, PT ;  /* 0x000000400000780c */ /* 0x040fe20003f64270 */
[----:B------:R1:W-:Y:S01]  /*5900*/  MUFU.EX2 R106, R110 ;  /* 0x0000006e006a7308 */ /* 0x0003e20000000800 */
[----:B------:R-:W-:Y:S02]  /*5910*/  FMNMX.FTZ R108, R147, R108, !PT ;  /* 0x0000006c936c7209 */ /* 0x000fe40007810000 */
[----:B------:R-:W-:Y:S02]  /*5920*/  ISETP.GT.AND P4, PT, R0, 0x41, PT ;  /* 0x000000410000780c */ /* 0x000fe40003f84270 */
[----:B------:R-:W-:Y:S01]  /*5930*/  FSEL R149, R90, -INF , P3 ;  /* 0xff8000005a957808 */ /* 0x000fe20001800000 */
[--C-:B------:R-:W-:Y:S01]  /*5940*/  FFMA.FTZ R90, R2, R151, -R10.reuse ;  /* 0x00000097025a7223 */ /* 0x100fe2000001080a */
[----:B------:R-:W-:Y:S01]  /*5950*/  FMNMX.FTZ R108, R119, R108, !PT ;  /* 0x0000006c776c7209 */ /* 0x000fe20007810000 */
[----:B------:R-:W-:Y:S01]  /*5960*/  MUFU.EX2 R121, R121 ;  /* 0x0000007900797308 */ /* 0x000fe20000000800 */
[----:B------:R-:W-:Y:S01]  /*5970*/  ISETP.GT.AND P3, PT, R0, 0x48, PT ;  /* 0x000000480000780c */ /* 0x000fe20003f64270 */
[----:B-1----:R-:W-:Y:S01]  /*5980*/  FFMA.FTZ R110, R2, R93, -R10 ;  /* 0x0000005d026e7223 */ /* 0x002fe2000001080a */
[----:B------:R-:W-:-:S02]  /*5990*/  FSEL R117, R91, -INF , P4 ;  /* 0xff8000005b757808 */ /* 0x000fc40002000000 */
[----:B------:R-:W-:Y:S02]  /*59a0*/  FMNMX.FTZ R108, R149, R108, !PT ;  /* 0x0000006c956c7209 */ /* 0x000fe40007810000 */
[----:B------:R-:W-:Y:S01]  /*59b0*/  ISETP.GT.AND P4, PT, R0, 0x49, PT ;  /* 0x000000490000780c */ /* 0x000fe20003f84270 */
[----:B------:R-:W-:Y:S01]  /*59c0*/  MUFU.EX2 R11, R11 ;  /* 0x0000000b000b7308 */ /* 0x000fe20000000800 */
[----:B------:R-:W-:Y:S02]  /*59d0*/  FSEL R94, R94, -INF , P3 ;  /* 0xff8000005e5e7808 */ /* 0x000fe40001800000 */
[----:B------:R-:W-:Y:S02]  /*59e0*/  FMNMX.FTZ R151, R117, R108, !PT ;  /* 0x0000006c75977209 */ /* 0x000fe40007810000 */
[----:B------:R-:W-:Y:S02]  /*59f0*/  ISETP.GT.AND P3, PT, R0, 0x50, PT ;  /* 0x000000500000780c */ /* 0x000fe40003f64270 */
[----:B------:R-:W-:Y:S01]  /*5a00*/  FSEL R95, R95, -INF , P4 ;  /* 0xff8000005f5f7808 */ /* 0x000fe20002000000 */
[----:B------:R-:W-:Y:S01]  /*5a10*/  MUFU.EX2 R14, R14 ;  /* 0x0000000e000e7308 */ /* 0x000fe20000000800 */
[----:B------:R-:W-:-:S02]  /*5a20*/  FMNMX.FTZ R108, R94, R151, !PT ;  /* 0x000000975e6c7209 */ /* 0x000fc40007810000 */
[----:B------:R-:W-:Y:S02]  /*5a30*/  ISETP.GT.AND P4, PT, R0, 0x51, PT ;  /* 0x000000510000780c */ /* 0x000fe40003f84270 */
[----:B------:R-:W-:Y:S01]  /*5a40*/  FSEL R151, R98, -INF , P3 ;  /* 0xff80000062977808 */ /* 0x000fe20001800000 */
[----:B------:R-:W-:Y:S01]  /*5a50*/  FFMA.FTZ R98, R2, R153, -R10 ;  /* 0x0000009902627223 */ /* 0x000fe2000001080a */
[----:B------:R-:W-:Y:S01]  /*5a60*/  FMNMX.FTZ R108, R95, R108, !PT ;  /* 0x0000006c5f6c7209 */ /* 0x000fe20007810000 */
[----:B------:R-:W-:Y:S01]  /*5a70*/  MUFU.EX2 R13, R13 ;  /* 0x0000000d000d7308 */ /* 0x000fe20000000800 */
[----:B------:R-:W-:Y:S02]  /*5a80*/  ISETP.GT.AND P3, PT, R0, 0x58, PT ;  /* 0x000000580000780c */ /* 0x000fe40003f64270 */
[----:B------:R-:W-:Y:S02]  /*5a90*/  FSEL R99, R99, -INF , P4 ;  /* 0xff80000063637808 */ /* 0x000fe40002000000 */
[----:B------:R-:W-:-:S02]  /*5aa0*/  FMNMX.FTZ R108, R151, R108, !PT ;  /* 0x0000006c976c7209 */ /* 0x000fc40007810000 */
[----:B------:R-:W-:Y:S01]  /*5ab0*/  ISETP.GT.AND P4, PT, R0, 0x59, PT ;  /* 0x000000590000780c */ /* 0x000fe20003f84270 */
[----:B------:R-:W-:Y:S01]  /*5ac0*/  MUFU.EX2 R20, R20 ;  /* 0x0000001400147308 */ /* 0x000fe20000000800 */
[----:B------:R-:W-:Y:S02]  /*5ad0*/  FSEL R102, R102, -INF , P3 ;  /* 0xff80000066667808 */ /* 0x000fe40001800000 */
[----:B------:R-:W-:Y:S02]  /*5ae0*/  FMNMX.FTZ R153, R99, R108, !PT ;  /* 0x0000006c63997209 */ /* 0x000fe40007810000 */
[----:B------:R-:W-:Y:S02]  /*5af0*/  FSEL R103, R103, -INF , P4 ;  /* 0xff80000067677808 */ /* 0x000fe40002000000 */
[----:B------:R-:W-:Y:S01]  /*5b00*/  ISETP.GT.AND P3, PT, R0, 0x60, PT ;  /* 0x000000600000780c */ /* 0x000fe20003f64270 */
        /* <DEDUP_REMOVED lines=11> */
[----:B------:R1:W-:Y:S01]  /*5bc0*/  MUFU.EX2 R75, R110 ;  /* 0x0000006e004b7308 */ /* 0x0003e20000000800 */
[----:B------:R-:W-:Y:S02]  /*5bd0*/  FSEL R78, R78, -INF , P3 ;  /* 0xff8000004e4e7808 */ /* 0x000fe40001800000 */
[----:B------:R-:W-:Y:S02]  /*5be0*/  FMNMX.FTZ R155, R93, R108, !PT ;  /* 0x0000006c5d9b7209 */ /* 0x000fe40007810000 */
[----:B------:R-:W-:Y:S02]  /*5bf0*/  ISETP.GT.AND P3, PT, R0, 0x70, PT ;  /* 0x000000700000780c */ /* 0x000fe40003f64270 */
[----:B------:R-:W-:Y:S01]  /*5c00*/  FSEL R79, R79, -INF , P4 ;  /* 0xff8000004f4f7808 */ /* 0x000fe20002000000 */
[----:B------:R-:W-:Y:S01]  /*5c10*/  MUFU.EX2 R88, R88 ;  /* 0x0000005800587308 */ /* 0x000fe20000000800 */
[----:B------:R-:W-:Y:S01]  /*5c20*/  FMNMX.FTZ R108, R78, R155, !PT ;  /* 0x0000009b4e6c7209 */ /* 0x000fe20007810000 */
[----:B-1----:R-:W-:Y:S01]  /*5c30*/  FFMA.FTZ R110, R2, R72, -R10 ;  /* 0x00000048026e7223 */ /* 0x002fe2000001080a */
[----:B------:R-:W-:-:S02]  /*5c40*/  ISETP.GT.AND P4, PT, R0, 0x71, PT ;  /* 0x000000710000780c */ /* 0x000fc40003f84270 */
[----:B------:R-:W-:Y:S01]  /*5c50*/  FSEL R155, R82, -INF , P3 ;  /* 0xff800000529b7808 */ /* 0x000fe20001800000 */
[----:B------:R-:W-:-:S01]  /*5c60*/  FFMA.FTZ R82, R2, R100, -R10 ;  /* 0x0000006402527223 */ /* 0x000fc2000001080a */
[----:B------:R-:W-:Y:S01]  /*5c70*/  FMNMX.FTZ R108, R79, R108, !PT ;  /* 0x0000006c4f6c7209 */ /* 0x000fe20007810000 */
[----:B------:R-:W-:-:S01]  /*5c80*/  FFMA.FTZ R100, R2, R101, -R10 ;  /* 0x0000006502647223 */ /* 0x000fc2000001080a */
[C---:B------:R-:W-:Y:S01]  /*5c90*/  ISETP.GT.AND P3, PT, R0.reuse, 0x78, PT ;  /* 0x000000780000780c */ /* 0x040fe20003f64270 */
[----:B------:R-:W-:Y:S01]  /*5ca0*/  MUFU.EX2 R21, R21 ;  /* 0x0000001500157308 */ /* 0x000fe20000000800 */
[----:B------:R-:W-:Y:S02]  /*5cb0*/  FSEL R83, R83, -INF , P4 ;  /* 0xff80000053537808 */ /* 0x000fe40002000000 */
[----:B------:R-:W-:Y:S02]  /*5cc0*/  FMNMX.FTZ R108, R155, R108, !PT ;  /* 0x0000006c9b6c7209 */ /* 0x000fe40007810000 */
[----:B------:R-:W-:-:S02]  /*5cd0*/  ISETP.GT.AND P4, PT, R0, 0x79, PT ;  /* 0x000000790000780c */ /* 0x000fc40003f84270 */
[----:B------:R-:W-:Y:S01]  /*5ce0*/  FSEL R86, R86, -INF , P3 ;  /* 0xff80000056567808 */ /* 0x000fe20001800000 */
[----:B------:R-:W-:Y:S01]  /*5cf0*/  MUFU.EX2 R113, R113 ;  /* 0x0000007100717308 */ /* 0x000fe20000000800 */
[----:B------:R-:W-:Y:S02]  /*5d00*/  FMNMX.FTZ R108, R83, R108, !PT ;  /* 0x0000006c536c7209 */ /* 0x000fe40007810000 */
[----:B------:R-:W-:Y:S02]  /*5d10*/  FSEL R87, R87, -INF , P4 ;  /* 0xff80000057577808 */ /* 0x000fe40002000000 */
[----:B------:R-:W-:Y:S02]  /*5d20*/  ISETP.GT.AND P3, PT, R0, 0x80, PT ;  /* 0x000000800000780c */ /* 0x000fe40003f64270 */
[----:B------:R-:W-:Y:S01]  /*5d30*/  FMNMX.FTZ R108, R86, R108, !PT ;  /* 0x0000006c566c7209 */ /* 0x000fe20007810000 */
[----:B------:R-:W-:Y:S01]  /*5d40*/  MUFU.EX2 R90, R90 ;  /* 0x0000005a005a7308 */ /* 0x000fe20000000800 */
[----:B------:R-:W-:-:S02]  /*5d50*/  ISETP.GT.AND P4, PT, R0, 0x81, PT ;  /* 0x000000810000780c */ /* 0x000fc40003f84270 */
[----:B------:R-:W-:Y:S02]  /*5d60*/  FSEL R58, R58, -INF , P3 ;  /* 0xff8000003a3a7808 */ /* 0x000fe40001800000 */
[----:B------:R-:W-:Y:S02]  /*5d70*/  FMNMX.FTZ R108, R87, R108, !PT ;  /* 0x0000006c576c7209 */ /* 0x000fe40007810000 */
[----:B------:R-:W-:Y:S01]  /*5d80*/  ISETP.GT.AND P3, PT, R0, 0x88, PT ;  /* 0x000000880000780c */ /* 0x000fe20003f64270 */
[----:B------:R-:W-:Y:S01]  /*5d90*/  MUFU.EX2 R89, R89 ;  /* 0x0000005900597308 */ /* 0x000fe20000000800 */
[----:B------:R-:W-:Y:S02]  /*5da0*/  FSEL R101, R59, -INF , P4 ;  /* 0xff8000003b657808 */ /* 0x000fe40002000000 */
[----:B------:R-:W-:Y:S02]  /*5db0*/  FMNMX.FTZ R108, R58, R108, !PT ;  /* 0x0000006c3a6c7209 */ /* 0x000fe40007810000 */
[----:B------:R-:W-:-:S02]  /*5dc0*/  ISETP.GT.AND P4, PT, R0, 0x89, PT ;  /* 0x000000890000780c */ /* 0x000fc40003f84270 */
[----:B------:R-:W-:Y:S01]  /*5dd0*/  FSEL R62, R62, -INF , P3 ;  /* 0xff8000003e3e7808 */ /* 0x000fe20001800000 */
[----:B------:R1:W-:Y:S01]  /*5de0*/  MUFU.EX2 R59, R100 ;  /* 0x00000064003b7308 */ /* 0x0003e20000000800 */
[----:B------:R-:W-:Y:S02]  /*5df0*/  FMNMX.FTZ R108, R101, R108, !PT ;  /* 0x0000006c656c7209 */ /* 0x000fe40007810000 */
[----:B------:R-:W-:Y:S02]  /*5e00*/  ISETP.GT.AND P3, PT, R0, 0x90, PT ;  /* 0x000000900000780c */ /* 0x000fe40003f64270 */
[----:B------:R-:W-:Y:S02]  /*5e10*/  FSEL R72, R63, -INF , P4 ;  /* 0xff8000003f487808 */ /* 0x000fe40002000000 */
[----:B------:R-:W-:Y:S01]  /*5e20*/  FMNMX.FTZ R108, R62, R108, !PT ;  /* 0x0000006c3e6c7209 */ /* 0x000fe20007810000 */
[----:B------:R2:W-:Y:S01]  /*5e30*/  MUFU.EX2 R63, R110 ;  /* 0x0000006e003f7308 */ /* 0x0005e20000000800 */
[----:B-1----:R-:W-:-:S01]  /*5e40*/  FFMA.FTZ R100, R2, R73, -R10 ;  /* 0x0000004902647223 */ /* 0x002fc2000001080a */
        /* <DEDUP_REMOVED lines=9> */
[----:B------:R-:W-:-:S01]  /*5ee0*/  FFMA.FTZ R70, R2, R76, -R10 ;  /* 0x0000004c02467223 */ /* 0x000fc2000001080a */
[----:B------:R-:W-:Y:S01]  /*5ef0*/  FMNMX.FTZ R108, R67, R108, !PT ;  /* 0x0000006c436c7209 */ /* 0x000fe20007810000 */
[----:B------:R-:W-:-:S01]  /*5f00*/  FFMA.FTZ R76, R2, R80, -R10 ;  /* 0x00000050024c7223 */ /* 0x000fc2000001080a */
[----:B------:R-:W-:Y:S01]  /*5f10*/  FSEL R71, R71, -INF , P4 ;  /* 0xff80000047477808 */ /* 0x000fe20002000000 */
[----:B------:R-:W-:-:S01]  /*5f20*/  FFMA.FTZ R80, R2, R84, -R10 ;  /* 0x0000005402507223 */ /* 0x000fc2000001080a */
[----:B------:R-:W-:Y:S01]  /*5f30*/  FMNMX.FTZ R108, R73, R108, !PT ;  /* 0x0000006c496c7209 */ /* 0x000fe20007810000 */
[----:B------:R-:W-:Y:S03]  /*5f40*/  MUFU.EX2 R74, R74 ;  /* 0x0000004a004a7308 */ /* 0x000fe60000000800 */
[----:B------:R-:W-:-:S05]  /*5f50*/  FMNMX.FTZ R108, R71, R108, !PT ;  /* 0x0000006c476c7209 */ /* 0x000fca0007810000 */
[----:B------:R-:W1:Y:S01]  /*5f60*/  SHFL.BFLY PT, R0, R108, 0x2, 0x1f ;  /* 0x0c401f006c007f89 */ /* 0x000e6200000e0000 */
[----:B------:R-:W-:Y:S08]  /*5f70*/  MUFU.EX2 R97, R97 ;  /* 0x0000006100617308 */ /* 0x000ff00000000800 */
[----:B------:R-:W-:Y:S08]  /*5f80*/  MUFU.EX2 R82, R82 ;  /* 0x0000005200527308 */ /* 0x000ff00000000800 */
[----:B------:R-:W-:Y:S01]  /*5f90*/  MUFU.EX2 R100, R100 ;  /* 0x0000006400647308 */ /* 0x000fe20000000800 */
[----:B-1----:R-:W-:-:S07]  /*5fa0*/  FMNMX.FTZ R84, R108, R0, !PT ;  /* 0x000000006c547209 */ /* 0x002fce0007810000 */
[----:B------:R-:W-:Y:S01]  /*5fb0*/  MUFU.EX2 R70, R70 ;  /* 0x0000004600467308 */ /* 0x000fe20000000800 */
[----:B------:R-:W1:Y:S07]  /*5fc0*/  SHFL.BFLY PT, R0, R84, 0x1, 0x1f ;  /* 0x0c201f0054007f89 */ /* 0x000e6e00000e0000 */
[----:B------:R-:W-:Y:S08]  /*5fd0*/  MUFU.EX2 R77, R77 ;  /* 0x0000004d004d7308 */ /* 0x000ff00000000800 */
[----:B------:R-:W-:Y:S08]  /*5fe0*/  MUFU.EX2 R76, R76 ;  /* 0x0000004c004c7308 */ /* 0x000ff00000000800 */
[----:B------:R-:W-:Y:S01]  /*5ff0*/  MUFU.EX2 R81, R81 ;  /* 0x0000005100517308 */ /* 0x000fe20000000800 */
[----:B-1----:R-:W-:-:S02]  /*6000*/  FMNMX.FTZ R0, R84, R0, !PT ;  /* 0x0000000054007209 */ /* 0x002fc40007810000 */
[----:B------:R-:W-:Y:S02]  /*6010*/  FSEL R84, R3, RZ, P2 ;  /* 0x000000ff03547208 */ /* 0x000fe40001000000 */
[----:B------:R-:W-:Y:S01]  /*6020*/  FSETP.NEU.FTZ.AND P2, PT, R0, -INF , PT ;  /* 0xff8000000000780b */ /* 0x000fe20003f5d000 */
[----:B------:R-:W-:Y:S02]  /*6030*/  FFMA.FTZ R10, R2, R0, -8 ;  /* 0xc1000000020a7423 */ /* 0x000fe40000010000 */
[----:B------:R-:W-:Y:S01]  /*6040*/  MUFU.EX2 R80, R80 ;  /* 0x0000005000507308 */ /* 0x000fe20000000800 */
[----:B------:R-:W-:-:S02]  /*6050*/  FADD.FTZ R9, -R84, R9 ;  /* 0x0000000954097221 */ /* 0x000fc40000010100 */
[----:B------:R-:W-:Y:S02]  /*6060*/  FSEL R10, R10, RZ, P2 ;  /* 0x000000ff0a0a7208 */ /* 0x000fe40001000000 */
[----:B------:R-:W-:-:S03]  /*6070*/  FMUL.FTZ R9, R2, R9 ;  /* 0x0000000902097220 */ /* 0x000fc60000410000 */
[----:B------:R-:W-:Y:S01]  /*6080*/  MUFU.EX2 R85, R85 ;  /* 0x0000005500557308 */ /* 0x000fe20000000800 */
[----:B------:R-:W-:-:S01]  /*6090*/  FFMA.FTZ R108, R2, R129, -R10 ;  /* 0x00000081026c7223 */ /* 0x000fc2000001080a */
[----:B------:R-:W-:Y:S01]  /*60a0*/  FSEL R129, R0, RZ, P2 ;  /* 0x000000ff00817208 */ /* 0x000fe20001000000 */
[----:B------:R-:W-:-:S01]  /*60b0*/  FFMA.FTZ R125, R2, R125, -R10 ;  /* 0x0000007d027d7223 */ /* 0x000fc2000001080a */
[C-C-:B------:R-:W-:Y:S01]  /*60c0*/  FFMA.FTZ R84, R2.reuse, R123, -R10.reuse ;  /* 0x0000007b02547223 */ /* 0x140fe2000001080a */
[----:B------:R-:W-:-:S01]  /*60d0*/  FFMA.FTZ R123, R2, R127, -R10 ;  /* 0x0000007f027b7223 */ /* 0x000fc2000001080a */
[----:B--2---:R-:W-:Y:S01]  /*60e0*/  FFMA.FTZ R110, R2, R133, -R10 ;  /* 0x00000085026e7223 */ /* 0x004fe2000001080a */
[----:B------:R-:W-:-:S01]  /*60f0*/  FADD.FTZ R129, -R129, R8 ;  /* 0x0000000881817221 */ /* 0x000fc20000010100 */
[----:B------:R-:W1:Y:S01]  /*6100*/  MUFU.EX2 R9, R9 ;  /* 0x0000000900097308 */ /* 0x000e620000000800 */
        /* <DEDUP_REMOVED lines=16> */
[----:B-1----:R-:W-:-:S01]  /*6210*/  FFMA.FTZ R126, R9, R5, R12 ;  /* 0x00000005097e7223 */ /* 0x002fc2000001000c */
        /* <DEDUP_REMOVED lines=14> */
[----:B------:R-:W3:Y:S01]  /*6300*/  MUFU.EX2 R108, R108 ;  /* 0x0000006c006c7308 */ /* 0x000ee20000000800 */
[----:B--2---:R-:W-:-:S01]  /*6310*/  FFMA.FTZ R5, R8, R4, R125 ;  /* 0x0000000408057223 */ /* 0x004fc2000001007d */
[----:B------:R-:W-:Y:S01]  /*6320*/  FADD.FTZ R129, R13, R128 ;  /* 0x000000800d817221 */ /* 0x000fe20000010000 */
[----:B------:R-:W-:-:S01]  /*6330*/  FFMA.FTZ R83, R2, R83, -R10 ;  /* 0x0000005302537223 */ /* 0x000fc2000001080a */
[C-C-:B------:R-:W-:Y:S01]  /*6340*/  FFMA.FTZ R86, R2.reuse, R86, -R10.reuse ;  /* 0x0000005602567223 */ /* 0x140fe2000001080a */
[----:B------:R-:W-:-:S01]  /*6350*/  FFMA.FTZ R87, R2, R87, -R10 ;  /* 0x0000005702577223 */ /* 0x000fc2000001080a */
[----:B------:R-:W-:Y:S01]  /*6360*/  FADD.FTZ R128, R20, R129 ;  /* 0x0000008114807221 */ /* 0x000fe20000010000 */
[----:B------:R-:W-:-:S01]  /*6370*/  FFMA.FTZ R58, R2, R58, -R10 ;  /* 0x0000003a023a7223 */ /* 0x000fc2000001080a */
[----:B------:R-:W2:Y:S01]  /*6380*/  MUFU.EX2 R123, R123 ;  /* 0x0000007b007b7308 */ /* 0x000ea20000000800 */
[----:B-1----:R-:W-:-:S01]  /*6390*/  FADD.FTZ R5, R84, R5 ;  /* 0x0000000554057221 */ /* 0x002fc20000010000 */
[C-C-:B------:R-:W-:Y:S01]  /*63a0*/  FFMA.FTZ R101, R2.reuse, R101, -R10.reuse ;  /* 0x0000006502657223 */ /* 0x140fe2000001080a */
[----:B------:R-:W-:-:S01]  /*63b0*/  FFMA.FTZ R62, R2, R62, -R10 ;  /* 0x0000003e023e7223 */ /* 0x000fc2000001080a */
[C-C-:B------:R-:W-:Y:S01]  /*63c0*/  FFMA.FTZ R66, R2.reuse, R66, -R10.reuse ;  /* 0x0000004202427223 */ /* 0x140fe2000001080a */
[----:B------:R-:W-:-:S01]  /*63d0*/  FFMA.FTZ R67, R2, R67, -R10 ;  /* 0x0000004302437223 */ /* 0x000fc2000001080a */
[----:B------:R-:W-:-:S02]  /*63e0*/  FFMA.FTZ R71, R2, R71, -R10 ;  /* 0x0000004702477223 */ /* 0x000fc4000001080a */
[----:B------:R-:W1:Y:S01]  /*63f0*/  MUFU.EX2 R110, R110 ;  /* 0x0000006e006e7308 */ /* 0x000e620000000800 */
[----:B---3--:R-:W-:-:S07]  /*6400*/  FADD.FTZ R4, R108, R5 ;  /* 0x000000056c047221 */ /* 0x008fce0000010000 */
[----:B------:R-:W3:Y:S01]  /*6410*/  MUFU.EX2 R127, R127 ;  /* 0x0000007f007f7308 */ /* 0x000ee20000000800 */
[----:B--2---:R-:W-:-:S07]  /*6420*/  FADD.FTZ R5, R123, R4 ;  /* 0x000000047b057221 */ /* 0x004fce0000010000 */
[----:B------:R-:W2:Y:S01]  /*6430*/  MUFU.EX2 R105, R105 ;  /* 0x0000006900697308 */ /* 0x000ea20000000800 */
[----:B-1----:R-:W-:-:S01]  /*6440*/  FADD.FTZ R4, R110, R5 ;  /* 0x000000056e047221 */ /* 0x002fc20000010000 */
[----:B------:R-:W-:-:S06]  /*6450*/  FADD.FTZ R5, R15, R128 ;  /* 0x000000800f057221 */ /* 0x000fcc0000010000 */
[----:B------:R-:W1:Y:S01]  /*6460*/  MUFU.EX2 R112, R112 ;  /* 0x0000007000707308 */ /* 0x000e620000000800 */
[----:B---3--:R-:W-:-:S07]  /*6470*/  FADD.FTZ R4, R127, R4 ;  /* 0x000000047f047221 */ /* 0x008fce0000010000 */
[----:B------:R-:W3:Y:S01]  /*6480*/  MUFU.EX2 R114, R114 ;  /* 0x0000007200727308 */ /* 0x000ee20000000800 */
[----:B--2---:R-:W-:-:S01]  /*6490*/  FADD.FTZ R129, R105, R4 ;  /* 0x0000000469817221 */ /* 0x004fc20000010000 */
[----:B------:R-:W-:-:S04]  /*64a0*/  FADD.FTZ R4, R88, R5 ;  /* 0x0000000558047221 */ /* 0x000fc80000010000 */
[----:B------:R-:W-:Y:S02]  /*64b0*/  FADD.FTZ R5, R21, R4 ;  /* 0x0000000415057221 */ /* 0x000fe40000010000 */
        /* <DEDUP_REMOVED lines=11> */
[----:B------:R-:W-:-:S04]  /*6570*/  FADD.FTZ R4, R104, R5 ;  /* 0x0000000568047221 */ /* 0x000fc80000010000 */
[----:B------:R-:W-:Y:S02]  /*6580*/  FADD.FTZ R5, R113, R4 ;  /* 0x0000000471057221 */ /* 0x000fe40000010000 */
[----:B------:R-:W1:Y:S01]  /*6590*/  MUFU.EX2 R115, R115 ;  /* 0x0000007300737308 */ /* 0x000e620000000800 */
[----:B---3--:R-:W-:-:S01]  /*65a0*/  FADD.FTZ R129, R111, R128 ;  /* 0x000000806f817221 */ /* 0x008fc20000010000 */
[----:B------:R-:W-:Y:S01]  /*65b0*/  FADD.FTZ R4, R106, R5 ;  /* 0x000000056a047221 */ /* 0x000fe20000010000 */
[----:B------:R-:W-:-:S03]  /*65c0*/  FFMA.FTZ R128, R2, R155, -R10 ;  /* 0x0000009b02807223 */ /* 0x000fc6000001080a */
[----:B------:R-:W-:Y:S02]  /*65d0*/  FADD.FTZ R5, R91, R4 ;  /* 0x000000045b057221 */ /* 0x000fe40000010000 */
        /* <DEDUP_REMOVED lines=10> */
[----:B------:R-:W-:-:S04]  /*6680*/  FADD.FTZ R4, R74, R5 ;  /* 0x000000054a047221 */ /* 0x000fc80000010000 */
[----:B------:R-:W-:Y:S02]  /*6690*/  FADD.FTZ R5, R97, R4 ;  /* 0x0000000461057221 */ /* 0x000fe40000010000 */
[----:B------:R-:W3:Y:S01]  /*66a0*/  MUFU.EX2 R117, R117 ;  /* 0x0000007500757308 */ /* 0x000ee20000000800 */
[----:B--2---:R-:W-:-:S01]  /*66b0*/  FADD.FTZ R129, R119, R130 ;  /* 0x0000008277817221 */ /* 0x004fc20000010000 */
[----:B------:R-:W-:-:S04]  /*66c0*/  FADD.FTZ R4, R82, R5 ;  /* 0x0000000552047221 */ /* 0x000fc80000010000 */
[----:B------:R-:W-:Y:S02]  /*66d0*/  FADD.FTZ R4, R59, R4 ;  /* 0x000000043b047221 */ /* 0x000fe40000010000 */
        /* <DEDUP_REMOVED lines=19> */
[----:B------:R-:W-:Y:S01]  /*6810*/  FADD.FTZ R5, R100, R129 ;  /* 0x0000008164057221 */ /* 0x000fe20000010000 */
[----:B------:R-:W-:-:S05]  /*6820*/  FFMA.FTZ R129, R2, R72, -R10 ;  /* 0x0000004802817223 */ /* 0x000fca000001080a */
        /* <DEDUP_REMOVED lines=11> */
[----:B------:R-:W-:Y:S01]  /*68e0*/  FADD.FTZ R5, R85, R4 ;  /* 0x0000000455057221 */ /* 0x000fe20000010000 */
[----:B------:R-:W-:Y:S01]  /*68f0*/  IMAD.U32 R4, RZ, RZ, UR7 ;  /* 0x00000007ff047e24 */ /* 0x000fe2000f8e00ff */
[----:B------:R-:W2:Y:S01]  /*6900*/  MUFU.EX2 R86, R86 ;  /* 0x0000005600567308 */ /* 0x000ea20000000800 */
[----:B-1----:R-:W-:-:S02]  /*6910*/  FADD.FTZ R72, R128, R131 ;  /* 0x0000008380487221 */ /* 0x002fc40000010000 */
[----:B------:R-:W-:-:S05]  /*6920*/  @!P0 VIADD R4, R4, 0x13240 ;  /* 0x0001324004048836 */ /* 0x000fca0000000000 */
[----:B------:R-:W1:Y:S01]  /*6930*/  MUFU.EX2 R87, R87 ;  /* 0x0000005700577308 */ /* 0x000e620000000800 */
[----:B---3--:R-:W-:-:S01]  /*6940*/  FADD.FTZ R131, R83, R72 ;  /* 0x0000004853837221 */ /* 0x008fc20000010000 */
[----:B------:R-:W-:-:S04]  /*6950*/  @!P0 PRMT R4, RZ, 0x654, R4 ;  /* 0x00000654ff048816 */ /* 0x000fc80000000004 */
[----:B------:R3:W-:Y:S02]  /*6960*/  @!P0 SYNCS.ARRIVE.TRANS64.RED.A1T0 RZ, [R4+URZ], RZ ;  /* 0x000000ff04ff89a7 */ /* 0x0007e4000810043f */
[----:B------:R-:W4:Y:S01]  /*6970*/  MUFU.EX2 R56, R56 ;  /* 0x0000003800387308 */ /* 0x000f220000000800 */
[----:B--2---:R-:W-:-:S07]  /*6980*/  FADD.FTZ R72, R86, R131 ;  /* 0x0000008356487221 */ /* 0x004fce0000010000 */
[----:B------:R-:W2:Y:S01]  /*6990*/  MUFU.EX2 R58, R58 ;  /* 0x0000003a003a7308 */ /* 0x000ea20000000800 */
[----:B-1----:R-:W-:-:S01]  /*69a0*/  FADD.FTZ R131, R87, R72 ;  /* 0x0000004857837221 */ /* 0x002fc20000010000 */
[----:B------:R-:W-:-:S06]  /*69b0*/  FFMA.FTZ R72, R2, R73, -R10 ;  /* 0x0000004902487223 */ /* 0x000fcc000001080a */
        /* <DEDUP_REMOVED lines=12> */
[----:B------:R-:W3:Y:S01]  /*6a80*/  MUFU.EX2 R64, R64 ;  /* 0x0000004000407308 */ /* 0x000ee20000000800 */
[----:B----4-:R-:W-:-:S07]  /*6a90*/  FADD.FTZ R5, R61, R10 ;  /* 0x0000000a3d057221 */ /* 0x010fce0000010000 */
        /* <DEDUP_REMOVED lines=18> */
.L_x_1506:
[----:B------:R-:W-:Y:S01]  /*6bc0*/  UIADD3 UR4, UR11, 0x13260, URZ ;  /* 0x000132600b047890 */ /* 0x000fe2000fffe03f */
[----:B------:R-:W-:Y:S01]  /*6bd0*/  ISETP.LT.AND P2, PT, R7, UR26, PT ;  /* 0x0000001a07007c0c */ /* 0x000fe2000bf41270 */
[----:B------:R-:W-:Y:S01]  /*6be0*/  UIADD3 UR7, UR26, -0x1, URZ ;  /* 0xffffffff1a077890 */ /* 0x000fe2000fffe03f */
[----:B------:R-:W-:Y:S01]  /*6bf0*/  F2FP.SATFINITE.E4M3.F32.PACK_AB_MERGE_C R11, R14, R11, RZ ;  /* 0x0000000b0e0b723e */ /* 0x000fe200048070ff */
[----:B------:R-:W-:Y:S01]  /*6c00*/  UPRMT UR4, UR39, 0x654, UR4 ;  /* 0x0000065427047896 */ /* 0x000fe20008000004 */
[----:B------:R-:W-:Y:S01]  /*6c10*/  F2FP.SATFINITE.E4M3.F32.PACK_AB_MERGE_C R108, R123, R108, RZ ;  /* 0x0000006c7b6c723e */ /* 0x000fe200048070ff */
[----:B------:R-:W-:Y:S01]  /*6c20*/  FMUL.FTZ R24, R24, R9 ;  /* 0x0000000918187220 */ /* 0x000fe20000410000 */
[----:B------:R-:W-:Y:S01]  /*6c30*/  F2FP.SATFINITE.E4M3.F32.PACK_AB_MERGE_C R15, R88, R15, RZ ;  /* 0x0000000f580f723e */ /* 0x000fe200048070ff */
[----:B------:R-:W-:Y:S01]  /*6c40*/  FMUL.FTZ R25, R25, R9 ;  /* 0x0000000919197220 */ /* 0x000fe20000410000 */
[----:B------:R-:W-:Y:S01]  /*6c50*/  F2FP.SATFINITE.E4M3.F32.PACK_AB_MERGE_C R105, R112, R105, RZ ;  /* 0x000000697069723e */ /* 0x000fe200048070ff */
[----:B------:R-:W-:Y:S01]  /*6c60*/  UMOV UR26, UR7 ;  /* 0x00000007001a7c82 */ /* 0x000fe20008000000 */
        /* <DEDUP_REMOVED lines=72> */
[----:B------:R-:W-:-:S05]  /*70f0*/  UMOV UR26, UR7 ;  /* 0x00000007001a7c82 */ /* 0x000fca0008000000 */
.L_x_1497:
[----:B------:R-:W-:-:S13]  /*7100*/  ISETP.LE.AND P2, PT, RZ, UR26, PT ;  /* 0x0000001aff007c0c */ /* 0x000fda000bf43270 */
[----:B------:R-:W-:Y:S05]  /*7110*/  @!P2 BRA `(.L_x_1508) ;  /* 0x000000200094a947 */ /* 0x000fea0003800000 */
[----:B------:R-:W-:Y:S01]  /*7120*/  IMAD.MOV.U32 R7, RZ, RZ, R0 ;  /* 0x000000ffff077224 */ /* 0x000fe200078e0000 */
[----:B------:R-:W-:Y:S01]  /*7130*/  UMOV UR4, UR38 ;  /* 0x0000002600047c82 */ /* 0x000fe20008000000 */
[----:B------:R-:W-:Y:S02]  /*7140*/  IMAD.MOV.U32 R8, RZ, RZ, R3 ;  /* 0x000000ffff087224 */ /* 0x000fe400078e0003 */
[----:B------:R-:W-:-:S07]  /*7150*/  IMAD.MOV.U32 R9, RZ, RZ, R16 ;  /* 0x000000ffff097224 */ /* 0x000fce00078e0010 */
.L_x_1518:
[----:B------:R-:W-:-:S04]  /*7160*/  UIADD3 UR38, UR4, 0x1, URZ ;  /* 0x0000000104267890 */ /* 0x000fc8000fffe03f */
[----:B------:R-:W-:-:S04]  /*7170*/  UISETP.NE.AND UP0, UPT, UR38, 0x2, UPT ;  /* 0x000000022600788c */ /* 0x000fc8000bf05270 */
[----:B------:R-:W-:Y:S02]  /*7180*/  USEL UR5, URZ, 0x1, UP0 ;  /* 0x000000013f057887 */ /* 0x000fe40008000000 */
[----:B------:R-:W-:-:S04]  /*7190*/  USEL UR38, UR38, URZ, UP0 ;  /* 0x0000003f26267287 */ /* 0x000fc80008000000 */
[----:B------:R-:W-:Y:S01]  /*71a0*/  LOP3.LUT R16, R9, UR5, RZ, 0x3c, !PT ;  /* 0x0000000509107c12 */ /* 0x000fe2000f8e3cff */
[----:B------:R-:W-:Y:S07]  /*71b0*/  @!P1 BRA `(.L_x_1509) ;  /* 0x0000000000049947 */ /* 0x000fee0003800000 */
[----:B------:R-:W-:Y:S01]  /*71c0*/  BPT.TRAP 0x1 ;  /* 0x000000040000795c */ /* 0x000fe20000300000 */
.L_x_1509:
[----:B------:R-:W-:Y:S01]  /*71d0*/  ULEA UR5, UR38, UR40, 0x3 ;  /* 0x0000002826057291 */ /* 0x000fe2000f8e183f */
[----:B------:R-:W-:-:S08]  /*71e0*/  SHF.L.U32 R0, R16, 0x1f, RZ ;  /* 0x0000001f10007819 */ /* 0x000fd000000006ff */
[----:B------:R1:W2:Y:S01]  /*71f0*/  SYNCS.PHASECHK.TRANS64.TRYWAIT P2, [UR5+0x13230], R0 ;  /* 0x01323000ff0075a7 */ /* 0x0002a20008040145 */
[----:B------:R-:W-:Y:S05]  /*7200*/  @!P1 BRA `(.L_x_1510) ;  /* 0x0000000000049947 */ /* 0x000fea0003800000 */
[----:B------:R-:W-:Y:S01]  /*7210*/  BPT.TRAP 0x1 ;  /* 0x000000040000795c */ /* 0x000fe20000300000 */
.L_x_1510:
[----:B--2---:R-:W-:Y:S05]  /*7220*/  @P2 BRA `(.L_x_1511) ;  /* 0x0000000000082947 */ /* 0x004fea0003800000 */
[----:B------:R-:W2:Y:S02]  /*7230*/  SYNCS.PHASECHK.TRANS64.TRYWAIT P2, [UR5+0x13230], R0 ;  /* 0x01323000ff0075a7 */ /* 0x000ea40008040145 */
[----:B--2---:R-:W-:Y:S05]  /*7240*/  @!P2 BRA `(.L_x_1512) ;  /* 0x000000680038a947 */ /* 0x004fea0003800000 */
.L_x_1511:
        /* <DEDUP_REMOVED lines=18> */
[----:B------:R-:W-:Y:S01]  /*7370*/  UIADD3 UR10, UR5, 0x102, URZ ;  /* 0x00000102050a7890 */ /* 0x000fe2000fffe03f */
[----:B------:R-:W-:-:S02]  /*7380*/  WARPGROUP.DEPBAR.LE gsb0, 0x0 ;  /* 0x00008000000079c5 */ /* 0x000fc40000010000 */
        /* <DEDUP_REMOVED lines=18> */
[----:B------:R-:W-:Y:S02]  /*74b0*/  UIADD3 UR6, UR5, 0x182, URZ ;  /* 0x0000018205067890 */ /* 0x000fe4000fffe03f */
[----:B------:R-:W-:Y:S01]  /*74c0*/  UIADD3 UR5, UR5, 0x202, URZ ;  /* 0x0000020205057890 */ /* 0x000fe2000fffe03f */
        /* <DEDUP_REMOVED lines=25> */
.L_x_1513:
[----:B------:R-:W-:Y:S01]  /*7660*/  ULEA UR5, UR4, UR40, 0x3 ;  /* 0x0000002804057291 */ /* 0x000fe2000f8e183f */
[----:B-12---:R-:W-:-:S08]  /*7670*/  SHF.L.U32 R0, R9, 0x1f, RZ ;  /* 0x0000001f09007819 */ /* 0x006fd000000006ff */
[----:B------:R1:W2:Y:S01]  /*7680*/  SYNCS.PHASECHK.TRANS64.TRYWAIT P2, [UR5+0x13250], R0 ;  /* 0x01325000ff0075a7 */ /* 0x0002a20008040145 */
[----:B------:R-:W-:Y:S05]  /*7690*/  @!P1 BRA `(.L_x_1514) ;  /* 0x0000000000049947 */ /* 0x000fea0003800000 */
[----:B------:R-:W-:Y:S01]  /*76a0*/  BPT.TRAP 0x1 ;  /* 0x000000040000795c */ /* 0x000fe20000300000 */
.L_x_1514:
[----:B--2---:R-:W-:Y:S05]  /*76b0*/  @P2 BRA `(.L_x_1515) ;  /* 0x0000000000082947 */ /* 0x004fea0003800000 */
[----:B------:R-:W2:Y:S02]  /*76c0*/  SYNCS.PHASECHK.TRANS64.TRYWAIT P2, [UR5+0x13250], R0 ;  /* 0x01325000ff0075a7 */ /* 0x000ea40008040145 */
[----:B--2---:R-:W-:Y:S05]  /*76d0*/  @!P2 BRA `(.L_x_1516) ;  /* 0x00000064002ca947 */ /* 0x004fea0003800000 */
.L_x_1515:
[----:B-12---:R-:W-:Y:S01]  /*76e0*/  FMNMX.FTZ R0, R120, R8, !PT ;  /* 0x0000000878007209 */ /* 0x006fe20007810000 */
[----:B------:R-:W-:Y:S01]  /*76f0*/  UIADD3 UR6, UR40, 0x1000, URZ ;  /* 0x0000100028067890 */ /* 0x000fe2000fffe03f */
[----:B------:R-:W-:Y:S01]  /*7700*/  WARPGROUP.ARRIVE ;  /* 0x00000000000079c5 */ /* 0x000fe20000000000 */
[----:B------:R-:W-:Y:S01]  /*7710*/  UMOV UR7, 0xc0000010 ;  /* 0xc000001000077882 */ /* 0x000fe20000000000 */
[----:B------:R-:W-:Y:S01]  /*7720*/  FMNMX.FTZ R3, R121, R0, !PT ;  /* 0x0000000079037209 */ /* 0x000fe20007810000 */
[----:B------:R-:W-:Y:S01]  /*7730*/  USHF.R.U32.HI UR6, URZ, 0x4, UR6 ;  /* 0x000000043f067899 */ /* 0x000fe20008011606 */
[----:B------:R-:W-:-:S03]  /*7740*/  FMNMX.FTZ R0, R122, R7, !PT ;  /* 0x000000077a007209 */ /* 0x000fc60007810000 */
[----:B------:R-:W-:Y:S01]  /*7750*/  ULOP3.LUT UR6, UR6, 0x3fff, URZ, 0xc0, !UPT ;  /* 0x00003fff06067892 */ /* 0x000fe2000f8ec03f */
[----:B------:R-:W-:Y:S02]  /*7760*/  FMNMX.FTZ R9, R123, R0, !PT ;  /* 0x000000007b097209 */ /* 0x000fe40007810000 */
[----:B------:R-:W-:Y:S01]  /*7770*/  FMNMX.FTZ R0, R124, R3, !PT ;  /* 0x000000037c007209 */ /* 0x000fe20007810000 */
[----:B------:R-:W-:Y:S01]  /*7780*/  ULOP3.LUT UR6, UR6, 0x10000, URZ, 0xfc, !UPT ;  /* 0x0001000006067892 */ /* 0x000fe2000f8efc3f */
[----:B------:R-:W-:Y:S02]  /*7790*/  FMNMX.FTZ R10, R126, R9, !PT ;  /* 0x000000097e0a7209 */ /* 0x000fe40007810000 */
[----:B------:R-:W-:Y:S01]  /*77a0*/  FMNMX.FTZ R3, R125, R0, !PT ;  /* 0x000000007d037209 */ /* 0x000fe20007810000 */
[----:B------:R-:W-:Y:S01]  /*77b0*/  UIMAD UR4, UR4, 0x280, UR6 ;  /* 0x00000280040478a4 */ /* 0x000fe2000f8e0206 */
[----:B------:R-:W-:Y:S02]  /*77c0*/  FMNMX.FTZ R9, R127, R10, !PT ;  /* 0x0000000a7f097209 */ /* 0x000fe40007810000 */
[----:B------:R-:W-:-:S02]  /*77d0*/  FMNMX.FTZ R0, R128, R3, !PT ;  /* 0x0000000380007209 */ /* 0x000fc40007810000 */
[----:B------:R-:W-:Y:S02]  /*77e0*/  FMNMX.FTZ R10, R130, R9, !PT ;  /* 0x00000009820a7209 */ /* 0x000fe40007810000 */
        /* <DEDUP_REMOVED lines=44> */
[----:B------:R-:W-:Y:S01]  /*7ab0*/  FMNMX.FTZ R3, R73, R0, !PT ;  /* 0x0000000049037209 */ /* 0x000fe20007810000 */
[----:B------:R-:W-:-:S02]  /*7ac0*/  WARPGROUP.DEPBAR.LE gsb0, 0x0 ;  /* 0x00008000000079c5 */ /* 0x000fc40000010000 */
[----:B------:R-:W-:Y:S01]  /*7ad0*/  FMNMX.FTZ R9, R75, R10, !PT ;  /* 0x0000000a4b097209 */ /* 0x000fe20007810000 */
[----:B------:R-:W-:Y:S01]  /*7ae0*/  WARPGROUP.ARRIVE ;  /* 0x00000000000079c5 */ /* 0x000fe20000000000 */
[----:B------:R-:W-:Y:S02]  /*7af0*/  FMNMX.FTZ R0, R76, R3, !PT ;  /* 0x000000034c007209 */ /* 0x000fe40007810000 */
[----:B------:R-:W-:Y:S02]  /*7b00*/  FMNMX.FTZ R10, R78, R9, !PT ;  /* 0x000000094e0a7209 */ /* 0x000fe40007810000 */
        /* <DEDUP_REMOVED lines=28> */
[----:B------:R-:W-:-:S03]  /*7cd0*/  FMNMX.FTZ R10, R71, R10, !PT ;  /* 0x0000000a470a7209 */ /* 0x000fc60007810000 */
[----:B------:R-:W1:Y:S04]  /*7ce0*/  SHFL.BFLY PT, R0, R9, 0x2, 0x1f ;  /* 0x0c401f0009007f89 */ /* 0x000e6800000e0000 */
[----:B------:R-:W2:Y:S01]  /*7cf0*/  SHFL.BFLY PT, R3, R10, 0x2, 0x1f ;  /* 0x0c401f000a037f89 */ /* 0x000ea200000e0000 */
[----:B-1----:R-:W-:Y:S01]  /*7d00*/  FMNMX.FTZ R11, R9, R0, !PT ;  /* 0x00000000090b7209 */ /* 0x002fe20007810000 */
[----:B------:R-:W-:Y:S02]  /*7d10*/  WARPGROUP.DEPBAR.LE gsb0, 0x0 ;  /* 0x00008000000079c5 */ /* 0x000fe40000010000 */
[----:B------:R-:W-:Y:S02]  /*7d20*/  WARPGROUP.ARRIVE ;  /* 0x00000000000079c5 */ /* 0x000fe40000000000 */
[----:B------:R-:W1:Y:S01]  /*7d30*/  SHFL.BFLY PT, R0, R11, 0x1, 0x1f ;  /* 0x0c201f000b007f89 */ /* 0x000e6200000e0000 */
[----:B--2---:R-:W-:-:S03]  /*7d40*/  FMNMX.FTZ R12, R10, R3, !PT ;  /* 0x000000030a0c7209 */ /* 0x004fc60007810000 */
[----:B------:R-:W-:Y:S02]  /*7d50*/  QGMMA.64x64x32.F32.E4M3.E4M3 R24, R144, gdesc[UR4], R24, gsb0 ;  /* 0x00e0000490187df3 */ /* 0x000fe40008000818 */
[----:B------:R-:W2:Y:S01]  /*7d60*/  SHFL.BFLY PT, R13, R12, 0x1, 0x1f ;  /* 0x0c201f000c0d7f89 */ /* 0x000ea200000e0000 */
[----:B------:R-:W-:Y:S01]  /*7d70*/  UIADD3 UR6, UR4, 0x180, URZ ;  /* 0x0000018004067890 */ /* 0x000fe2000fffe03f */
[----:B------:R-:W-:Y:S01]  /*7d80*/  UMOV UR7, 0xc0000010 ;  /* 0xc000001000077882 */ /* 0x000fe20000000000 */
[----:B------:R-:W-:Y:S01]  /*7d90*/  UIADD3 UR4, UR4, 0x200, URZ ;  /* 0x0000020004047890 */ /* 0x000fe2000fffe03f */
[----:B-1----:R-:W-:-:S05]  /*7da0*/  FMNMX.FTZ R3, R11, R0, !PT ;  /* 0x000000000b037209 */ /* 0x002fca0007810000 */
[----:B------:R-:W-:Y:S01]  /*7db0*/  FADD.FTZ R9, -R3, R8 ;  /* 0x0000000803097221 */ /* 0x000fe20000010100 */
[----:B--2---:R-:W-:-:S03]  /*7dc0*/  FMNMX.FTZ R0, R12, R13, !PT ;  /* 0x0000000d0c007209 */ /* 0x004fc60007810000 */
[C---:B------:R-:W-:Y:S01]  /*7dd0*/  FMUL.FTZ R8, R2.reuse, R9 ;  /* 0x0000000902087220 */ /* 0x040fe20000410000 */
[----:B------:R-:W-:-:S01]  /*7de0*/  FFMA.FTZ R9, R2, R3, -8 ;  /* 0xc100000002097423 */ /* 0x000fc20000010003 */
        /* <DEDUP_REMOVED lines=41> */
[C---:B------:R-:W-:Y:S01]  /*8080*/  FFMA.FTZ R69, R2.reuse, R0, -8 ;  /* 0xc100000002457423 */ /* 0x040fe20000010000 */
[C---:B------:R-:W-:Y:S01]  /*8090*/  FMUL.FTZ R7, R2.reuse, R7 ;  /* 0x0000000702077220 */ /* 0x040fe20000410000 */
[----:B------:R-:W-:Y:S02]  /*80a0*/  MUFU.EX2 R8, R8 ;  /* 0x0000000800087308 */ /* 0x000fe40000000800 */
[----:B------:R-:W-:-:S01]  /*80b0*/  FFMA.FTZ R120, R2, R122, -R69 ;  /* 0x0000007a02787223 */ /* 0x000fc20000010845 */
[C-C-:B------:R-:W-:Y:S01]  /*80c0*/  FFMA.FTZ R121, R2.reuse, R123, -R69.reuse ;  /* 0x0000007b02797223 */ /* 0x140fe20000010845 */
[----:B------:R-:W-:-:S01]  /*80d0*/  FFMA.FTZ R122, R2, R126, -R69 ;  /* 0x0000007e027a7223 */ /* 0x000fc20000010845 */
[C-C-:B------:R-:W-:Y:S01]  /*80e0*/  FFMA.FTZ R123, R2.reuse, R127, -R69.reuse ;  /* 0x0000007f027b7223 */ /* 0x140fe20000010845 */
[----:B------:R-:W-:-:S01]  /*80f0*/  FFMA.FTZ R124, R2, R130, -R69 ;  /* 0x00000082027c7223 */ /* 0x000fc20000010845 */
[----:B------:R-:W-:-:S02]  /*8100*/  WARPGROUP.DEPBAR.LE gsb0, 0x0 ;  /* 0x00008000000079c5 */ /* 0x000fc40000010000 */
[----:B------:R-:W1:Y:S01]  /*8110*/  MUFU.EX2 R11, R11 ;  /* 0x0000000b000b7308 */ /* 0x000e620000000800 */
[----:B------:R-:W-:Y:S01]  /*8120*/  WARPGROUP.ARRIVE ;  /* 0x00000000000079c5 */ /* 0x000fe20000000000 */
[C-C-:B------:R-:W-:Y:S01]  /*8130*/  FFMA.FTZ R125, R2.reuse, R131, -R69.reuse ;  /* 0x00000083027d7223 */ /* 0x140fe20000010845 */
[----:B------:R-:W-:-:S01]  /*8140*/  FFMA.FTZ R126, R2, R134, -R69 ;  /* 0x00000086027e7223 */ /* 0x000fc20000010845 */
[C-C-:B------:R-:W-:Y:S01]  /*8150*/  FFMA.FTZ R127, R2.reuse, R135, -R69.reuse ;  /* 0x00000087027f7223 */ /* 0x140fe20000010845 */
[----:B------:R-:W-:-:S01]  /*8160*/  FFMA.FTZ R106, R2, R106, -R69 ;  /* 0x0000006a026a7223 */ /* 0x000fc20000010845 */
[C-C-:B------:R-:W-:Y:S01]  /*8170*/  FFMA.FTZ R107, R2.reuse, R107, -R69.reuse ;  /* 0x0000006b026b7223 */ /* 0x140fe20000010845 */
[----:B------:R-:W-:Y:S01]  /*8180*/  QGMMA.64x64x32.F32.E4M3.E4M3 R24, R140, gdesc[UR4], R24, gsb0 ;  /* 0x00e000048c187df3 */ /* 0x000fe20008000818 */
        /* <DEDUP_REMOVED lines=18> */
[C-C-:B------:R-:W-:Y:S01]  /*82b0*/  FFMA.FTZ R74, R2.reuse, R74, -R69.reuse ;  /* 0x0000004a024a7223 */ /* 0x140fe20000010845 */
[----:B------:R-:W-:Y:S01]  /*82c0*/  UMOV UR6, UR4 ;  /* 0x0000000400067c82 */ /* 0x000fe20008000000 */
[----:B------:R-:W-:Y:S01]  /*82d0*/  UMOV UR7, 0xc0000010 ;  /* 0xc000001000077882 */ /* 0x000fe20000000000 */
[----:B------:R-:W-:-:S01]  /*82e0*/  FFMA.FTZ R75, R2, R75, -R69 ;  /* 0x0000004b024b7223 */ /* 0x000fc20000010845 */
[C-C-:B------:R-:W-:Y:S01]  /*82f0*/  FFMA.FTZ R78, R2.reuse, R78, -R69.reuse ;  /* 0x0000004e024e7223 */ /* 0x140fe20000010845 */
[----:B------:R-:W-:-:S01]  /*8300*/  FFMA.FTZ R79, R2, R79, -R69 ;  /* 0x0000004f024f7223 */ /* 0x000fc20000010845 */
[----:B------:R-:W3:Y:S01]  /*8310*/  MUFU.EX2 R121, R121 ;  /* 0x0000007900797308 */ /* 0x000ee20000000800 */
        /* <DEDUP_REMOVED lines=11> */
[----:B------:R-:W-:Y:S01]  /*83d0*/  FFMA.FTZ R66, R2, R66, -R69 ;  /* 0x0000004202427223 */ /* 0x000fe20000010845 */
[----:B------:R-:W-:-:S02]  /*83e0*/  IMAD.U32 R130, RZ, RZ, UR38 ;  /* 0x00000026ff827e24 */ /* 0x000fc4000f8e00ff */
[C-C-:B------:R-:W-:Y:S01]  /*83f0*/  FFMA.FTZ R67, R2.reuse, R67, -R69.reuse ;  /* 0x0000004302437223 */ /* 0x140fe20000010845 */
[----:B------:R-:W-:-:S01]  /*8400*/  FFMA.FTZ R70, R2, R70, -R69 ;  /* 0x0000004602467223 */ /* 0x000fc20000010845 */
[----:B------:R-:W1:Y:S01]  /*8410*/  MUFU.EX2 R122, R122 ;  /* 0x0000007a007a7308 */ /* 0x000e620000000800 */
[----:B---3--:R-:W-:-:S01]  /*8420*/  FADD.FTZ R129, R121, R4 ;  /* 0x0000000479817221 */ /* 0x008fc20000010000 */
[----:B------:R-:W-:-:S06]  /*8430*/  FFMA.FTZ R69, R2, R71, -R69 ;  /* 0x0000004702457223 */ /* 0x000fcc0000010845 */
        /* <DEDUP_REMOVED lines=8> */
[----:B------:R-:W-:Y:S02]  /*84c0*/  WARPGROUP.DEPBAR.LE gsb0, 0x0 ;  /* 0x00008000000079c5 */ /* 0x000fe40000010000 */
[----:B------:R-:W-:-:S04]  /*84d0*/  WARPGROUP.ARRIVE ;  /* 0x00000000000079c5 */ /* 0x000fc80000000000 */
[----:B------:R-:W2:Y:S01]  /*84e0*/  MUFU.EX2 R15, R15 ;  /* 0x0000000f000f7308 */ /* 0x000ea20000000800 */
[----:B-1----:R-:W-:-:S01]  /*84f0*/  FADD.FTZ R4, R14, R5 ;  /* 0x000000050e047221 */ /* 0x002fc20000010000 */
[----:B------:R-:W-:Y:S06]  /*8500*/  QGMMA.64x64x32.F32.E4M3.E4M3 R24, R136, gdesc[UR4], R24, gsb0 ;  /* 0x00e0000488187df3 */ /* 0x000fec0008000818 */
        /* <DEDUP_REMOVED lines=20> */
[----:B------:R-:W-:-:S06]  /*8650*/  WARPGROUP.DEPBAR.LE gsb0, 0x0 ;  /* 0x00008000000079c5 */ /* 0x000fcc0000010000 */
        /* <DEDUP_REMOVED lines=88> */
[----:B------:R-:W-:-:S05]  /*8be0*/  @!P0 LEA R4, R130, UR40, 0x3 ;  /* 0x0000002882048c11 */ /* 0x000fca000f8e18ff */
[----:B------:R-:W-:Y:S01]  /*8bf0*/  @!P0 VIADD R4, R4, 0x13240 ;  /* 0x0001324004048836 */ /* 0x000fe20000000000 */
[----:B------:R-:W1:Y:S01]  /*8c00*/  MUFU.EX2 R58, R58 ;  /* 0x0000003a003a7308 */ /* 0x000e620000000800 */
[----:B---3--:R-:W-:-:S03]  /*8c10*/  FADD.FTZ R129, R87, R128 ;  /* 0x0000008057817221 */ /* 0x008fc60000010000 */
[----:B------:R-:W-:-:S04]  /*8c20*/  @!P0 PRMT R4, RZ, 0x654, R4 ;  /* 0x00000654ff048816 */ /* 0x000fc80000000004 */
[----:B------:R-:W3:Y:S01]  /*8c30*/  MUFU.EX2 R57, R57 ;  /* 0x0000003900397308 */ /* 0x000ee20000000800 */
[----:B--2---:R-:W-:-:S01]  /*8c40*/  FADD.FTZ R128, R56, R5 ;  /* 0x0000000538807221 */ /* 0x004fc20000010000 */
[----:B------:R2:W-:Y:S06]  /*8c50*/  @!P0 SYNCS.ARRIVE.TRANS64.RED.A1T0 RZ, [R4+URZ], RZ ;  /* 0x000000ff04ff89a7 */ /* 0x0005ec000810043f */
[----:B------:R-:W4:Y:S01]  /*8c60*/  MUFU.EX2 R59, R59 ;  /* 0x0000003b003b7308 */ /* 0x000f220000000800 */
[----:B-1----:R-:W-:-:S07]  /*8c70*/  FADD.FTZ R130, R58, R129 ;  /* 0x000000813a827221 */ /* 0x002fce0000010000 */
[----:B------:R-:W1:Y:S01]  /*8c80*/  MUFU.EX2 R60, R60 ;  /* 0x0000003c003c7308 */ /* 0x000e620000000800 */
[----:B---3--:R-:W-:-:S07]  /*8c90*/  FADD.FTZ R5, R57, R128 ;  /* 0x0000008039057221 */ /* 0x008fce0000010000 */
[----:B------:R-:W3:Y:S01]  /*8ca0*/  MUFU.EX2 R62, R62 ;  /* 0x0000003e003e7308 */ /* 0x000ee20000000800 */
[----:B----4-:R-:W-:-:S07]  /*8cb0*/  FADD.FTZ R129, R59, R130 ;  /* 0x000000823b817221 */ /* 0x010fce0000010000 */
[----:B------:R-:W4:Y:S01]  /*8cc0*/  MUFU.EX2 R61, R61 ;  /* 0x0000003d003d7308 */ /* 0x000f220000000800 */
[----:B-1----:R-:W-:-:S07]  /*8cd0*/  FADD.FTZ R128, R60, R5 ;  /* 0x000000053c807221 */ /* 0x002fce0000010000 */
[----:B------:R-:W1:Y:S01]  /*8ce0*/  MUFU.EX2 R63, R63 ;  /* 0x0000003f003f7308 */ /* 0x000e620000000800 */
[----:B---3--:R-:W-:-:S07]  /*8cf0*/  FADD.FTZ R130, R62, R129 ;  /* 0x000000813e827221 */ /* 0x008fce0000010000 */
[----:B------:R-:W2:Y:S01]  /*8d00*/  MUFU.EX2 R64, R64 ;  /* 0x0000004000407308 */ /* 0x000ea20000000800 */
[----:B----4-:R-:W-:-:S07]  /*8d10*/  FADD.FTZ R5, R61, R128 ;  /* 0x000000803d057221 */ /* 0x010fce0000010000 */
        /* <DEDUP_REMOVED lines=13> */
[----:B-1----:R-:W-:-:S01]  /*8df0*/  FADD.FTZ R128, R70, R71 ;  /* 0x0000004746807221 */ /* 0x002fc20000010000 */
[----:B--2---:R-:W-:-:S03]  /*8e00*/  FADD.FTZ R5, R9, R4 ;  /* 0x0000000409057221 */ /* 0x004fc60000010000 */
[----:B---3--:R-:W-:Y:S01]  /*8e10*/  FADD.FTZ R4, R69, R128 ;  /* 0x0000008045047221 */ /* 0x008fe20000010000 */
[----:B------:R-:W-:Y:S06]  /*8e20*/  @!P1 BRA `(.L_x_1517) ;  /* 0x0000000000049947 */ /* 0x000fec0003800000 */
[----:B------:R-:W-:Y:S01]  /*8e30*/  BPT.TRAP 0x1 ;  /* 0x000000040000795c */ /* 0x000fe20000300000 */
.L_x_1517:
[----:B------:R-:W-:Y:S01]  /*8e40*/  UIADD3 UR4, UR5, 0x13260, URZ ;  /* 0x0001326005047890 */ /* 0x000fe2000fffe03f */
[----:B------:R-:W-:Y:S01]  /*8e50*/  ISETP.LT.AND P2, PT, RZ, UR26, PT ;  /* 0x0000001aff007c0c */ /* 0x000fe2000bf41270 */
        /* <DEDUP_REMOVED lines=10> */
[----:B------:R-:W-:Y:S01]  /*8f00*/  FMUL.FTZ R28, R28, R8 ;  /* 0x000000081c1c7220 */ /* 0x000fe20000410000 */
[----:B------:R-:W-:Y:S01]  /*8f10*/  F2FP.SATFINITE.E4M3.F32.PACK_AB_MERGE_C R108, R109, R108, RZ ;  /* 0x0000006c6d6c723e */ /* 0x000fe200048070ff */
[----:B------:R-:W-:Y:S01]  /*8f20*/  SYNCS.ARRIVE.TRANS64.RED.A1T0 RZ, [UR4], RZ ;  /* 0x000000ffffff79a7 */ /* 0x000fe20008100404 */
[----:B------:R-:W-:Y:S01]  /*8f30*/  F2FP.SATFINITE.E4M3.F32.PACK_AB_MERGE_C R110, R111, R110, RZ ;  /* 0x0000006e6f6e723e */ /* 0x000fe200048070ff */
[----:B------:R-:W-:Y:S01]  /*8f40*/  UMOV UR4, UR38 ;  /* 0x0000002600047c82 */ /* 0x000fe20008000000 */
        /* <DEDUP_REMOVED lines=64> */
[----:B------:R-:W-:Y:S01]  /*9350*/  F2FP.SATFINITE.E4M3.F32.PACK_AB_MERGE_C R139, R67, R66, R69 ;  /* 0x00000042438b723e */ /* 0x000fe20004807045 */
[----:B------:R-:W-:Y:S06]  /*9360*/  @P2 BRA `(.L_x_1518) ;  /* 0xffffffdc007c2947 */ /* 0x000fec000383ffff */
.L_x_1508:
[----:B------:R-:W-:Y:S06]  /*9370*/  BAR.ARV 0x8, 0x1a0 ;  /* 0x0206800000007b1d */ /* 0x000fec0000002000 */
[----:B------:R-:W-:Y:S05]  /*9380*/  @!P1 BRA `(.L_x_1519) ;  /* 0x0000000000049947 */ /* 0x000fea0003800000 */
[----:B------:R-:W-:Y:S01]  /*9390*/  BPT.TRAP 0x1 ;  /* 0x000000040000795c */ /* 0x000fe20000300000 */
.L_x_1519:
[----:B------:R-:W-:Y:S01]  /*93a0*/  ULEA UR5, UR38, UR40, 0x3 ;  /* 0x0000002826057291 */ /* 0x000fe2000f8e183f */
[----:B------:R-:W-:-:S08]  /*93b0*/  SHF.L.U32 R6, R16, 0x1f, RZ ;  /* 0x0000001f10067819 */ /* 0x000fd000000006ff */
[----:B------:R1:W2:Y:S01]  /*93c0*/  SYNCS.PHASECHK.TRANS64.TRYWAIT P2, [UR5+0x13250], R6 ;  /* 0x01325006ff0075a7 */ /* 0x0002a20008040145 */
[----:B------:R-:W-:Y:S05]  /*93d0*/  @!P1 BRA `(.L_x_1520) ;  /* 0x0000000000049947 */ /* 0x000fea0003800000 */
[----:B------:R-:W-:Y:S01]  /*93e0*/  BPT.TRAP 0x1 ;  /* 0x000000040000795c */ /* 0x000fe20000300000 */
.L_x_1520:
[----:B------:R-:W3:Y:S02]  /*93f0*/  LDC.64 R12, c[0x0][0x9a0] ;  /* 0x00026800ff0c7b82 */ /* 0x000ee40000000a00 */
[----:B---3--:R-:W-:-:S04]  /*9400*/  ISETP.NE.U32.AND P0, PT, R12, RZ, PT ;  /* 0x000000ff0c00720c */ /* 0x008fc80003f05070 */
[----:B------:R-:W-:-:S13]  /*9410*/  ISETP.NE.AND.EX P0, PT, R13, RZ, PT, P0 ;  /* 0x000000ff0d00720c */ /* 0x000fda0003f05300 */
[----:B------:R-:W3:Y:S08]  /*9420*/  @P0 LDC.64 R10, c[0x0][0x9c8] ;  /* 0x00027200ff0a0b82 */ /* 0x000ef00000000a00 */
[----:B------:R-:W4:Y:S01]  /*9430*/  @P0 LDC.64 R14, c[0x0][0x9d0] ;  /* 0x00027400ff0e0b82 */ /* 0x000f220000000a00 */
[----:B--2---:R-:W-:Y:S05]  /*9440*/  @P2 BRA `(.L_x_1521) ;  /* 0x0000000000082947 */ /* 0x004fea0003800000 */
[----:B------:R-:W2:Y:S02]  /*9450*/  SYNCS.PHASECHK.TRANS64.TRYWAIT P2, [UR5+0x13250], R6 ;  /* 0x01325006ff0075a7 */ /* 0x000ea40008040145 */
[----:B--2---:R-:W-:Y:S05]  /*9460*/  @!P2 BRA `(.L_x_1522) ;  /* 0x0000004400e0a947 */ /* 0x004fea0003800000 */
.L_x_1521:
[----:B------:R-:W5:Y:S01]  /*9470*/  LDL.LU R20, [R1] ;  /* 0x0000000001147983 */ /* 0x000f620000300800 */
[----:B------:R-:W-:Y:S01]  /*9480*/  UIADD3 UR40, UR40, 0x1000, URZ ;  /* 0x0000100028287890 */ /* 0x000fe2000fffe03f */
[----:B------:R-:W-:Y:S01]  /*9490*/  WARPGROUP.ARRIVE ;  /* 0x00000000000079c5 */ /* 0x000fe20000000000 */
[----:B------:R-:W-:Y:S01]  /*94a0*/  UMOV UR7, 0xc0000010 ;  /* 0xc000001000077882 */ /* 0x000fe20000000000 */
[----:B--2---:R-:W-:Y:S01]  /*94b0*/  IMAD.U32 R7, RZ, RZ, UR44 ;  /* 0x0000002cff077e24 */ /* 0x004fe2000f8e00ff */
[----:B------:R-:W-:-:S04]  /*94c0*/  USHF.R.U32.HI UR40, URZ, 0x4, UR40 ;  /* 0x000000043f287899 */ /* 0x000fc80008011628 */
[----:B------:R-:W-:Y:S01]  /*94d0*/  ULOP3.LUT UR40, UR40, 0x3fff, URZ, 0xc0, !UPT ;  /* 0x00003fff28287892 */ /* 0x000fe2000f8ec03f */
[----:B------:R-:W-:-:S03]  /*94e0*/  @P0 SHF.R.S32.HI R7, RZ, 0x1f, R7 ;  /* 0x0000001fff070819 */ /* 0x000fc60000011407 */
[----:B------:R-:W-:Y:S02]  /*94f0*/  ULOP3.LUT UR4, UR40, 0x10000, URZ, 0xfc, !UPT ;  /* 0x0001000028047892 */ /* 0x000fe4000f8efc3f */
[----:B-1-3--:R-:W-:Y:S02]  /*9500*/  @P0 IMAD R6, R7, R10, RZ ;  /* 0x0000000a07060224 */ /* 0x00afe400078e02ff */
[----:B------:R-:W-:Y:S02]  /*9510*/  UIMAD UR4, UR38, 0x280, UR4 ;  /* 0x00000280260478a4 */ /* 0x000fe4000f8e0204 */
[----:B------:R-:W-:Y:S02]  /*9520*/  @P0 IMAD R11, R11, UR44, R6 ;  /* 0x0000002c0b0b0c24 */ /* 0x000fe4000f8e0206 */
[----:B------:R-:W-:-:S03]  /*9530*/  @P0 IMAD.WIDE.U32 R6, R10, UR44, RZ ;  /* 0x0000002c0a060c25 */ /* 0x000fc6000f8e00ff */
[----:B------:R-:W-:Y:S01]  /*9540*/  UMOV UR6, UR4 ;  /* 0x0000000400067c82 */ /* 0x000fe20008000000 */
[----:B------:R-:W-:Y:S01]  /*9550*/  @P0 IMAD.IADD R7, R7, 0x1, R11 ;  /* 0x0000000107070824 */ /* 0x000fe200078e020b */
        /* <DEDUP_REMOVED lines=11> */
[----:B-----5:R-:W-:Y:S01]  /*9610*/  @P0 SHF.R.S32.HI R9, RZ, 0x1f, R20 ;  /* 0x0000001fff090819 */ /* 0x020fe20000011414 */
[----:B----4-:R-:W-:-:S04]  /*9620*/  @P0 IMAD.WIDE.U32 R6, R20, R14, R6 ;  /* 0x0000000e14060225 */ /* 0x010fc800078e0006 */
[----:B------:R-:W-:-:S04]  /*9630*/  @P0 IMAD R8, R9, R14, RZ ;  /* 0x0000000e09080224 */ /* 0x000fc800078e02ff */
[----:B------:R-:W-:Y:S01]  /*9640*/  @P0 IMAD R9, R20, R15, R8 ;  /* 0x0000000f14090224 */ /* 0x000fe200078e0208 */
[----:B------:R-:W-:-:S03]  /*9650*/  @P0 LEA R8, P2, R6, R12, 0x2 ;  /* 0x0000000c06080211 */ /* 0x000fc600078410ff */
[----:B------:R-:W-:-:S05]  /*9660*/  @P0 IMAD.IADD R7, R7, 0x1, R9 ;  /* 0x0000000107070824 */ /* 0x000fca00078e0209 */
[----:B------:R-:W-:Y:S01]  /*9670*/  @P0 LEA.HI.X R9, R6, R13, R7, 0x2, P2 ;  /* 0x0000000d06090211 */ /* 0x000fe200010f1407 */
[----:B------:R-:W-:-:S06]  /*9680*/  IMAD.MOV.U32 R6, RZ, RZ, 0x3f800000 ;  /* 0x3f800000ff067424 */ /* 0x000fcc00078e00ff */
[----:B------:R1:W2:Y:S01]  /*9690*/  @P0 LDG.E R6, desc[UR46][R8.64] ;  /* 0x0000002e08060981 */ /* 0x0002a2000c1e1900 */
[----:B------:R-:W-:Y:S01]  /*96a0*/  UIADD3 UR6, UR4, 0x180, URZ ;  /* 0x0000018004067890 */ /* 0x000fe2000fffe03f */
[----:B------:R-:W-:Y:S02]  /*96b0*/  WARPGROUP.DEPBAR.LE gsb0, 0x0 ;  /* 0x00008000000079c5 */ /* 0x000fe40000010000 */
[----:B------:R-:W-:Y:S01]  /*96c0*/  WARPGROUP.ARRIVE ;  /* 0x00000000000079c5 */ /* 0x000fe20000000000 */
[----:B------:R-:W-:Y:S01]  /*96d0*/  UMOV UR7, 0xc0000010 ;  /* 0xc000001000077882 */ /* 0x000fe20000000000 */
[----:B------:R-:W3:Y:S01]  /*96e0*/  SHFL.BFLY PT, R10, R5, 0x2, 0x1f ;  /* 0x0c401f00050a7f89 */ /* 0x000ee200000e0000 */
[----:B------:R-:W-:Y:S01]  /*96f0*/  UIADD3 UR4, UR4, 0x200, URZ ;  /* 0x0000020004047890 */ /* 0x000fe2000fffe03f */
[----:B------:R-:W-:-:S08]  /*9700*/  IMAD.MOV.U32 R11, RZ, RZ, RZ ;  /* 0x000000ffff0b7224 */ /* 0x000fd000078e00ff */
[----:B------:R-:W-:Y:S01]  /*9710*/  QGMMA.64x64x32.F32.E4M3.E4M3 R24, R140, gdesc[UR4], R24, gsb0 ;  /* 0x00e000048c187df3 */ /* 0x000fe20008000818 */
[----:B-1----:R-:W1:Y:S01]  /*9720*/  SHFL.BFLY PT, R9, R4, 0x2, 0x1f ;  /* 0x0c401f0004097f89 */ /* 0x002e6200000e0000 */
[----:B------:R-:W-:Y:S01]  /*9730*/  UMOV UR7, 0xc0000010 ;  /* 0xc000001000077882 */ /* 0x000fe20000000000 */
[----:B------:R-:W-:Y:S01]  /*9740*/  UMOV UR6, UR4 ;  /* 0x0000000400067c82 */ /* 0x000fe20008000000 */
[----:B---3--:R-:W-:-:S01]  /*9750*/  FADD.FTZ R10, R10, R5 ;  /* 0x000000050a0a7221 */ /* 0x008fc20000010000 */
[----:B------:R-:W-:-:S04]  /*9760*/  IMAD.MOV.U32 R5, RZ, RZ, -0x800000 ;  /* 0xff800000ff057424 */ /* 0x000fc800078e00ff */
[----:B------:R-:W3:Y:S01]  /*9770*/  SHFL.BFLY PT, R7, R10, 0x1, 0x1f ;  /* 0x0c201f000a077f89 */ /* 0x000ee200000e0000 */
[----:B-1----:R-:W-:-:S01]  /*9780*/  FADD.FTZ R9, R9, R4 ;  /* 0x0000000409097221 */ /* 0x002fc20000010000 */
[----:B------:R-:W-:-:S04]  /*9790*/  IMAD.MOV.U32 R4, RZ, RZ, -0x800000 ;  /* 0xff800000ff047424 */ /* 0x000fc800078e00ff */
[----:B------:R-:W1:Y:S01]  /*97a0*/  SHFL.BFLY PT, R8, R9, 0x1, 0x1f ;  /* 0x0c201f0009087f89 */ /* 0x000e6200000e0000 */
[----:B---3--:R-:W-:-:S01]  /*97b0*/  FADD.FTZ R12, R10, R7 ;  /* 0x000000070a0c7221 */ /* 0x008fc20000010000 */
[----:B------:R-:W-:-:S03]  /*97c0*/  IMAD.MOV.U32 R7, RZ, RZ, RZ ;  /* 0x000000ffff077224 */ /* 0x000fc600078e00ff */
[C---:B------:R-:W-:Y:S01]  /*97d0*/  FMUL.FTZ R15, R12.reuse, 0.00390625 ;  /* 0x3b8000000c0f7820 */ /* 0x040fe20000410000 */
[----:B------:R-:W-:Y:S01]  /*97e0*/  FSETP.NE.FTZ.AND P0, PT, R12, RZ, PT ;  /* 0x000000ff0c00720b */ /* 0x000fe20003f15000 */
[----:B-1----:R-:W-:-:S03]  /*97f0*/  FADD.FTZ R14, R9, R8 ;  /* 0x00000008090e7221 */ /* 0x002fc60000010000 */
[----:B------:R-:W-:Y:S01]  /*9800*/  FSETP.NE.FTZ.AND P2, PT, R15, RZ, PT ;  /* 0x000000ff0f00720b */ /* 0x000fe20003f55000 */
[----:B------:R-:W-:-:S05]  /*9810*/  FMUL.FTZ R10, R14, 0.00390625 ;  /* 0x3b8000000e0a7820 */ /* 0x000fca0000410000 */
[----:B------:R-:W-:-:S03]  /*9820*/  FSETP.NE.FTZ.AND P3, PT, R10, RZ, PT ;  /* 0x000000ff0a00720b */ /* 0x000fc60003f75000 */
[----:B------:R-:W-:Y:S01]  /*9830*/  @P0 MUFU.RCP R7, R12 ;  /* 0x0000000c00070308 */ /* 0x000fe20000001000 */
[----:B------:R-:W-:-:S03]  /*9840*/  FSETP.NE.FTZ.AND P0, PT, R14, RZ, PT ;  /* 0x000000ff0e00720b */ /* 0x000fc60003f15000 */
[----:B------:R-:W-:-:S04]  /*9850*/  @P2 FMUL.FTZ R8, R2, 0.69314718246459960938 ;  /* 0x3f31721802082820 */ /* 0x000fc80000410000 */
[----:B------:R-:W1:Y:S02]  /*9860*/  @P2 MUFU.LG2 R9, R15 ;  /* 0x0000000f00092308 */ /* 0x000e640000000c00 */
[----:B------:R-:W-:Y:S01]  /*9870*/  @P3 FMUL.FTZ R2, R2, 0.69314718246459960938 ;  /* 0x3f31721802023820 */ /* 0x000fe20000410000 */
[----:B------:R-:W-:Y:S02]  /*9880*/  WARPGROUP.DEPBAR.LE gsb0, 0x0 ;  /* 0x00008000000079c5 */ /* 0x000fe40000010000 */
[----:B------:R-:W-:-:S03]  /*9890*/  WARPGROUP.ARRIVE ;  /* 0x00000000000079c5 */ /* 0x000fc60000000000 */
[----:B------:R-:W3:Y:S03]  /*98a0*/  @P3 MUFU.LG2 R10, R10 ;  /* 0x0000000a000a3308 */ /* 0x000ee60000000c00 */
[----:B------:R-:W-:Y:S05]  /*98b0*/  QGMMA.64x64x32.F32.E4M3.E4M3 R24, R136, gdesc[UR4], R24, gsb0 ;  /* 0x00e0000488187df3 */ /* 0x000fea0008000818 */
[----:B------:R-:W4:Y:S01]  /*98c0*/  @P0 MUFU.RCP R11, R14 ;  /* 0x0000000e000b0308 */ /* 0x000f220000001000 */
[----:B-1----:R-:W-:-:S04]  /*98d0*/  @P2 FMUL.FTZ R9, R9, 0.69314718246459960938 ;  /* 0x3f31721809092820 */ /* 0x002fc80000410000 */
[----:B------:R-:W-:Y:S01]  /*98e0*/  @P2 FFMA.FTZ R5, R8, R3, R9 ;  /* 0x0000000308052223 */ /* 0x000fe20000010009 */
[----:B---3--:R-:W-:-:S04]  /*98f0*/  @P3 FMUL.FTZ R13, R10, 0.69314718246459960938 ;  /* 0x3f3172180a0d3820 */ /* 0x008fc80000410000 */
[----:B------:R-:W-:Y:S01]  /*9900*/  @P3 FFMA.FTZ R4, R2, R0, R13 ;  /* 0x0000000002043223 */ /* 0x000fe2000001000d */
[----:B------:R-:W-:Y:S02]  /*9910*/  WARPGROUP.DEPBAR.LE gsb0, 0x0 ;  /* 0x00008000000079c5 */ /* 0x000fe40000010000 */
[-C--:B--2---:R-:W-:Y:S01]  /*9920*/  FMUL.FTZ R7, R7, R6.reuse ;  /* 0x0000000607077220 */ /* 0x084fe20000410000 */
[----:B----4-:R-:W-:Y:S01]  /*9930*/  FMUL.FTZ R0, R11, R6 ;  /* 0x000000060b007220 */ /* 0x010fe20000410000 */
[----:B------:R-:W-:Y:S06]  /*9940*/  @!P1 BRA `(.L_x_1523) ;  /* 0x0000000000049947 */ /* 0x000fec0003800000 */
[----:B------:R-:W-:Y:S01]  /*9950*/  BPT.TRAP 0x1 ;  /* 0x000000040000795c */ /* 0x000fe20000300000 */
.L_x_1523:
[----:B------:R-:W2:Y:S01]  /*9960*/  LDL.LU R2, [R1+0x4] ;  /* 0x0000040001027983 */ /* 0x000ea20000300800 */
        /* <DEDUP_REMOVED lines=39> */
[----:B------:R-:W-:Y:S01]  /*9be0*/  LOP3.LUT R16, R16, UR4, RZ, 0x3c, !PT ;  /* 0x0000000410107c12 */ /* 0x000fe2000f8e3cff */
[----:B------:R-:W-:Y:S01]  /*9bf0*/  USEL UR38, UR38, URZ, UP0 ;  /* 0x0000003f26267287 */ /* 0x000fe20008000000 */
[----:B--2---:R-:W-:-:S05]  /*9c00*/  VIADD R2, R2, 0x1 ;  /* 0x0000000102027836 */ /* 0x004fca0000000000 */
[----:B------:R1:W-:Y:S06]  /*9c10*/  STL [R1+0x4], R2 ;  /* 0x0000040201007387 */ /* 0x0003ec0000100800 */
.L_x_1490:
[----:B------:R-:W2:Y:S08]  /*9c20*/  S2UR UR39, SR_CgaCtaId ;  /* 0x00000000002779c3 */ /* 0x000eb00000008800 */
[----:B------:R-:W-:Y:S06]  /*9c30*/  BAR.SYNC.DEFER_BLOCKING 0x5, 0x200 ;  /* 0x0148000000007b1d */ /* 0x000fec0000010000 */
[----:B------:R-:W-:-:S02]  /*9c40*/  UMOV UR40, 0x400 ;  /* 0x0000040000287882 */ /* 0x000fc40000000000 */
[----:B--2---:R-:W-:-:S09]  /*9c50*/  ULEA UR40, UR39, UR40, 0x18 ;  /* 0x0000002827287291 */ /* 0x004fd2000f8ec03f */
[----:B------:R-:W2:Y:S02]  /*9c60*/  LDS R0, [UR40+0x132d0] ;  /* 0x0132d028ff007984 */ /* 0x000ea40008000800 */
[----:B--2---:R-:W-:Y:S01]  /*9c70*/  R2UR UR4, R0 ;  /* 0x00000000000472ca */ /* 0x004fe200000e0000 */
[----:B------:R-:W-:Y:S06]  /*9c80*/  BAR.ARV 0x4, 0x200 ;  /* 0x0108000000007b1d */ /* 0x000fec0000002000 */
[----:B------:R-:W-:Y:S08]  /*9c90*/  @P0 BRA `(.L_x_1524) ;  /* 0x0000000800880947 */ /* 0x000ff00003800000 */
[----:B------:R-:W2:Y:S01]  /*9ca0*/  S2R R34, SR_TID.X ;  /* 0x0000000000227919 */ /* 0x000ea20000002100 */
[----:B------:R-:W-:Y:S01]  /*9cb0*/  ULDC.64 UR6, c[0x4][0x38] ;  /* 0x01000e0000067ab9 */ /* 0x000fe20000000a00 */
[----:B------:R-:W-:Y:S02]  /*9cc0*/  F2FP.BF16.F32.PACK_AB R11, R11, R12 ;  /* 0x0000000c0b0b723e */ /* 0x000fe400000010ff */
[----:B------:R-:W-:Y:S02]  /*9cd0*/  F2FP.BF16.F32.PACK_AB R8, R7, R8 ;  /* 0x000000080708723e */ /* 0x000fe400000010ff */
[----:B------:R-:W-:Y:S02]  /*9ce0*/  F2FP.BF16.F32.PACK_AB R30, R30, R31 ;  /* 0x0000001f1e1e723e */ /* 0x000fe400000010ff */
[----:B------:R-:W-:Y:S01]  /*9cf0*/  F2FP.BF16.F32.PACK_AB R32, R29, R32 ;  /* 0x000000201d20723e */ /* 0x000fe200000010ff */
[----:B------:R-:W-:Y:S01]  /*9d00*/  USHF.R.S32.HI UR5, URZ, 0x1f, UR43 ;  /* 0x0000001f3f057899 */ /* 0x000fe2000801142b */
[----:B------:R-:W-:Y:S01]  /*9d10*/  F2FP.BF16.F32.PACK_AB R59, R59, R60 ;  /* 0x0000003c3b3b723e */ /* 0x000fe200000010ff */
[----:B------:R-:W3:Y:S01]  /*9d20*/  LDC.64 R46, c[0x0][0xb78] ;  /* 0x0002de00ff2e7b82 */ /* 0x000ee20000000a00 */
[----:B------:R-:W-:Y:S01]  /*9d30*/  F2FP.BF16.F32.PACK_AB R58, R57, R58 ;  /* 0x0000003a393a723e */ /* 0x000fe200000010ff */
[----:B------:R-:W-:Y:S01]  /*9d40*/  ULDC.64 UR8, c[0x0][0xb70] ;  /* 0x0002dc0000087ab9 */ /* 0x000fe20000000a00 */
[----:B------:R-:W-:-:S02]  /*9d50*/  F2FP.BF16.F32.PACK_AB R44, R44, R45 ;  /* 0x0000002d2c2c723e */ /* 0x000fc400000010ff */
[----:B------:R-:W-:Y:S02]  /*9d60*/  F2FP.BF16.F32.PACK_AB R37, R36, R37 ;  /* 0x000000252425723e */ /* 0x000fe400000010ff */
[----:B------:R-:W-:Y:S02]  /*9d70*/  F2FP.BF16.F32.PACK_AB R21, R21, R24 ;  /* 0x000000181515723e */ /* 0x000fe400000010ff */
[----:B------:R-:W-:Y:S02]  /*9d80*/  F2FP.BF16.F32.PACK_AB R14, R13, R14 ;  /* 0x0000000e0d0e723e */ /* 0x000fe400000010ff */
[----:B------:R-:W-:Y:S02]  /*9d90*/  F2FP.BF16.F32.PACK_AB R9, R9, R10 ;  /* 0x0000000a0909723e */ /* 0x000fe400000010ff */
[----:B------:R-:W-:Y:S02]  /*9da0*/  F2FP.BF16.F32.PACK_AB R6, R55, R6 ;  /* 0x000000063706723e */ /* 0x000fe400000010ff */
[----:B------:R-:W-:-:S02]  /*9db0*/  F2FP.BF16.F32.PACK_AB R25, R25, R28 ;  /* 0x0000001c1919723e */ /* 0x000fc400000010ff */
[----:B------:R-:W-:Y:S01]  /*9dc0*/  F2FP.BF16.F32.PACK_AB R20, R15, R20 ;  /* 0x000000140f14723e */ /* 0x000fe200000010ff */
[----:B------:R-:W-:Y:S01]  /*9dd0*/  VIADD R49, R19, UR42 ;  /* 0x0000002a13317c36 */ /* 0x000fe20008000000 */
[----:B------:R-:W-:Y:S01]  /*9de0*/  F2FP.BF16.F32.PACK_AB R33, R33, R56 ;  /* 0x000000382121723e */ /* 0x000fe200000010ff */
[----:B------:R-:W-:Y:S01]  /*9df0*/  ULDC UR10, c[0x0][0xa88] ;  /* 0x0002a200000a7ab9 */ /* 0x000fe20000000800 */
[----:B--2---:R-:W-:-:S05]  /*9e00*/  IMAD.SHL.U32 R0, R34, 0x4, RZ ;  /* 0x0000000422007824 */ /* 0x004fca00078e00ff */
[----:B------:R-:W-:Y:S01]  /*9e10*/  LOP3.LUT R0, R0, 0xc, RZ, 0xc0, !PT ;  /* 0x0000000c00007812 */ /* 0x000fe200078ec0ff */
[----:B------:R-:W-:Y:S03]  /*9e20*/  BAR.SYNC.DEFER_BLOCKING 0x1, 0x180 ;  /* 0x0046000000007b1d */ /* 0x000fe60000010000 */
[----:B-1----:R-:W-:-:S05]  /*9e30*/  IADD3 R2, P0, R0, UR6, RZ ;  /* 0x0000000600027c10 */ /* 0x002fca000ff1e0ff */
[----:B------:R-:W-:-:S05]  /*9e40*/  IMAD.X R3, RZ, RZ, UR7, P0 ;  /* 0x00000007ff037e24 */ /* 0x000fca00080e06ff */
[----:B------:R1:W2:Y:S01]  /*9e50*/  LDG.E.CONSTANT R0, desc[UR46][R2.64] ;  /* 0x0000002e02007981 */ /* 0x0002a2000c1e9900 */
[----:B------:R-:W-:Y:S01]  /*9e60*/  VIADD R38, R34, 0xffffff80 ;  /* 0xffffff8022267836 */ /* 0x000fe20000000000 */
[----:B------:R-:W-:Y:S01]  /*9e70*/  IADD3 R7, P5, R22, 0x20, RZ ;  /* 0x0000002016077810 */ /* 0x000fe20007fbe0ff */
[----:B------:R-:W-:Y:S01]  /*9e80*/  UIMAD UR5, UR5, UR8, URZ ;  /* 0x00000008050572a4 */ /* 0x000fe2000f8e023f */
[----:B------:R-:W-:Y:S01]  /*9e90*/  F2FP.BF16.F32.PACK_AB R27, R26, R27 ;  /* 0x0000001b1a1b723e */ /* 0x000fe200000010ff */
[----:B------:R-:W-:Y:S02]  /*9ea0*/  UIMAD.WIDE.U32 UR6, UR43, UR8, URZ ;  /* 0x000000082b0672a5 */ /* 0x000fe4000f8e003f */
[----:B------:R-:W-:Y:S01]  /*9eb0*/  UIMAD UR5, UR43, UR9, UR5 ;  /* 0x000000092b0572a4 */ /* 0x000fe2000f8e0205 */
[----:B-1----:R-:W-:-:S03]  /*9ec0*/  LOP3.LUT P0, R2, R34, 0x3, RZ, 0xc0, !PT ;  /* 0x0000000322027812 */ /* 0x002fc6000780c0ff */
[----:B------:R-:W-:Y:S01]  /*9ed0*/  UIADD3 UR5, UR7, UR5, URZ ;  /* 0x0000000507057290 */ /* 0x000fe2000fffe03f */
[----:B------:R-:W-:Y:S02]  /*9ee0*/  SHF.R.S32.HI R34, RZ, 0x1f, R38 ;  /* 0x0000001fff227819 */ /* 0x000fe40000011426 */
[----:B------:R-:W-:Y:S01]  /*9ef0*/  ISETP.EQ.OR P0, PT, R2, 0x3, !P0 ;  /* 0x000000030200780c */ /* 0x000fe20004702670 */
[----:B------:R-:W-:Y:S01]  /*9f00*/  VIADD R2, R49, 0x8 ;  /* 0x0000000831027836 */ /* 0x000fe20000000000 */
[----:B------:R-:W-:Y:S02]  /*9f10*/  LEA.HI R34, R34, R38, RZ, 0x7 ;  /* 0x0000002622227211 */ /* 0x000fe400078f38ff */
[----:B------:R-:W-:Y:S02]  /*9f20*/  SEL R29, R11, R8, P0 ;  /* 0x000000080b1d7207 */ /* 0x000fe40000000000 */
[----:B------:R-:W-:Y:S02]  /*9f30*/  SEL R31, R8, R11, P0 ;  /* 0x0000000b081f7207 */ /* 0x000fe40000000000 */
[----:B------:R-:W-:-:S02]  /*9f40*/  LOP3.LUT R8, R7, 0x380, RZ, 0xc0, !PT ;  /* 0x0000038007087812 */ /* 0x000fc400078ec0ff */
[----:B------:R-:W-:Y:S02]  /*9f50*/  LOP3.LUT R11, R22, 0x380, RZ, 0xc0, !PT ;  /* 0x00000380160b7812 */ /* 0x000fe400078ec0ff */
[----:B------:R-:W-:Y:S02]  /*9f60*/  SHF.R.U64 R8, R8, 0x3, RZ ;  /* 0x0000000308087819 */ /* 0x000fe400000012ff */
[----:B------:R-:W-:Y:S02]  /*9f70*/  SEL R3, R59, R58, P0 ;  /* 0x0000003a3b037207 */ /* 0x000fe40000000000 */
[----:B------:R-:W-:Y:S02]  /*9f80*/  LOP3.LUT R34, R34, 0xffffff80, RZ, 0xc0, !PT ;  /* 0xffffff8022227812 */ /* 0x000fe400078ec0ff */
[----:B------:R-:W-:Y:S02]  /*9f90*/  SEL R59, R58, R59, P0 ;  /* 0x0000003b3a3b7207 */ /* 0x000fe40000000000 */
[----:B------:R-:W-:Y:S01]  /*9fa0*/  SEL R35, R44, R37, P0 ;  /* 0x000000252c237207 */ /* 0x000fe20000000000 */
[----:B------:R-:W-:Y:S01]  /*9fb0*/  IMAD.IADD R34, R38, 0x1, -R34 ;  /* 0x0000000126227824 */ /* 0x000fe200078e0a22 */
[----:B------:R-:W-:-:S02]  /*9fc0*/  SEL R37, R37, R44, P0 ;  /* 0x0000002c25257207 */ /* 0x000fc40000000000 */
[----:B------:R-:W-:Y:S01]  /*9fd0*/  LOP3.LUT R8, R8, R7, RZ, 0x3c, !PT ;  /* 0x0000000708087212 */ /* 0x000fe200078e3cff */
[----:B------:R-:W1:Y:S01]  /*9fe0*/  S2R R44, SR_TID.X ;  /* 0x00000000002c7919 */ /* 0x000e620000002100 */
[----:B------:R-:W-:Y:S02]  /*9ff0*/  IADD3 R7, P4, R22, 0x40, RZ ;  /* 0x0000004016077810 */ /* 0x000fe40007f9e0ff */
[----:B------:R-:W-:Y:S02]  /*a000*/  SHF.R.U64 R11, R11, 0x3, RZ ;  /* 0x000000030b0b7819 */ /* 0x000fe400000012ff */
[----:B------:R-:W-:Y:S02]  /*a010*/  SEL R41, R21, R14, P0 ;  /* 0x0000000e15297207 */ /* 0x000fe40000000000 */
[----:B------:R-:W-:Y:S02]  /*a020*/  SEL R21, R14, R21, P0 ;  /* 0x000000150e157207 */ /* 0x000fe40000000000 */
[----:B------:R-:W-:-:S02]  /*a030*/  SEL R43, R9, R6, P0 ;  /* 0x00000006092b7207 */ /* 0x000fc40000000000 */
[----:B------:R-:W-:Y:S02]  /*a040*/  SEL R45, R6, R9, P0 ;  /* 0x00000009062d7207 */ /* 0x000fe40000000000 */
[----:B------:R-:W-:Y:S02]  /*a050*/  SEL R15, R25, R20, P0 ;  /* 0x00000014190f7207 */ /* 0x000fe40000000000 */
[----:B------:R-:W-:Y:S02]  /*a060*/  LOP3.LUT R6, R7, 0x380, RZ, 0xc0, !PT ;  /* 0x0000038007067812 */ /* 0x000fe400078ec0ff */
[----:B------:R-:W-:Y:S01]  /*a070*/  LOP3.LUT R10, R11, R22, RZ, 0x3c, !PT ;  /* 0x000000160b0a7212 */ /* 0x000fe200078e3cff */
[----:B------:R-:W-:Y:S01]  /*a080*/  IMAD.MOV.U32 R11, RZ, RZ, R23 ;  /* 0x000000ffff0b7224 */ /* 0x000fe200078e0017 */
[----:B------:R-:W-:Y:S02]  /*a090*/  SEL R13, R33, R32, P0 ;  /* 0x00000020210d7207 */ /* 0x000fe40000000000 */
[----:B------:R-:W-:-:S02]  /*a0a0*/  SEL R25, R20, R25, P0 ;  /* 0x0000001914197207 */ /* 0x000fc40000000000 */
[----:B------:R-:W-:Y:S02]  /*a0b0*/  SEL R33, R32, R33, P0 ;  /* 0x0000002120217207 */ /* 0x000fe40000000000 */
[----:B------:R-:W-:Y:S02]  /*a0c0*/  SEL R39, R30, R27, P0 ;  /* 0x0000001b1e277207 */ /* 0x000fe40000000000 */
[----:B------:R-:W-:Y:S02]  /*a0d0*/  SEL R27, R27, R30, P0 ;  /* 0x0000001e1b1b7207 */ /* 0x000fe40000000000 */
[----:B------:R-:W-:Y:S02]  /*a0e0*/  LOP3.LUT P1, RZ, R34, 0x3, RZ, 0xc0, !PT ;  /* 0x0000000322ff7812 */ /* 0x000fe4000782c0ff */
[----:B------:R-:W-:Y:S01]  /*a0f0*/  IADD3 R9, P3, R22, 0x60, RZ ;  /* 0x0000006016097810 */ /* 0x000fe20007f7e0ff */
[----:B-1----:R-:W-:Y:S01]  /*a100*/  VIADD R48, R44, 0xffffff80 ;  /* 0xffffff802c307836 */ /* 0x002fe20000000000 */
[----:B------:R-:W-:-:S02]  /*a110*/  SHF.R.U64 R6, R6, 0x3, RZ ;  /* 0x0000000306067819 */ /* 0x000fc400000012ff */
[----:B------:R-:W-:Y:S01]  /*a120*/  MOV R42, R10 ;  /* 0x0000000a002a7202 */ /* 0x000fe20000000f00 */
[----:B------:R-:W-:Y:S01]  /*a130*/  IMAD.U32 R11, RZ, RZ, UR7 ;  /* 0x00000007ff0b7e24 */ /* 0x000fe2000f8e00ff */
[----:B------:R-:W-:Y:S01]  /*a140*/  ISETP.GE.OR P2, PT, R2, UR10, P1 ;  /* 0x0000000a02007c0c */ /* 0x000fe20008f46670 */
[----:B------:R-:W-:Y:S01]  /*a150*/  IMAD.U32 R11, RZ, RZ, UR5 ;  /* 0x00000005ff0b7e24 */ /* 0x000fe2000f8e00ff */
[----:B------:R-:W-:Y:S01]  /*a160*/  LOP3.LUT R2, R9, 0x380, RZ, 0xc0, !PT ;  /* 0x0000038009027812 */ /* 0x000fe200078ec0ff */
[----:B------:R-:W-:Y:S01]  /*a170*/  USHF.R.S32.HI UR5, URZ, 0x1f, UR44 ;  /* 0x0000001f3f057899 */ /* 0x000fe2000801142c */
[----:B------:R-:W-:Y:S01]  /*a180*/  LOP3.LUT R6, R6, R7, RZ, 0x3c, !PT ;  /* 0x0000000706067212 */ /* 0x000fe200078e3cff */
[--C-:B------:R-:W-:Y:S01]  /*a190*/  IMAD.X R7, RZ, RZ, R23.reuse, P4 ;  /* 0x000000ffff077224 */ /* 0x100fe200020e0617 */
[----:B------:R-:W-:Y:S01]  /*a1a0*/  SHF.R.U64 R2, R2, 0x3, RZ ;  /* 0x0000000302027819 */ /* 0x000fe200000012ff */
[----:B------:R-:W-:Y:S01]  /*a1b0*/  IMAD.U32 R10, RZ, RZ, UR6 ;  /* 0x00000006ff0a7e24 */ /* 0x000fe2000f8e00ff */
[----:B------:R-:W-:Y:S01]  /*a1c0*/  SHF.R.S32.HI R44, RZ, 0x1f, R48 ;  /* 0x0000001fff2c7819 */ /* 0x000fe20000011430 */
[----:B------:R-:W-:Y:S01]  /*a1d0*/  ULDC.64 UR6, c[0x0][0xb40] ;  /* 0x0002d00000067ab9 */ /* 0x000fe20000000a00 */
[----:B------:R-:W-:Y:S01]  /*a1e0*/  MOV R38, R6 ;  /* 0x0000000600267202 */ /* 0x000fe20000000f00 */
[----:B---3--:R-:W-:Y:S01]  /*a1f0*/  IMAD R6, R46, UR5, RZ ;  /* 0x000000052e067c24 */ /* 0x008fe2000f8e02ff */
[----:B------:R-:W-:Y:S01]  /*a200*/  LOP3.LUT R2, R2, R9, RZ, 0x3c, !PT ;  /* 0x0000000902027212 */ /* 0x000fe200078e3cff */
[----:B------:R-:W-:Y:S01]  /*a210*/  IMAD.X R9, RZ, RZ, R23, P5 ;  /* 0x000000ffff097224 */ /* 0x000fe200028e0617 */
[----:B------:R-:W-:Y:S01]  /*a220*/  LEA.HI R44, R44, R48, RZ, 0x5 ;  /* 0x000000302c2c7211 */ /* 0x000fe200078f28ff */
[----:B------:R-:W-:Y:S01]  /*a230*/  IMAD R30, R47, UR44, R6 ;  /* 0x0000002c2f1e7c24 */ /* 0x000fe2000f8e0206 */
[----:B------:R-:W-:Y:S01]  /*a240*/  ISETP.GE.OR P1, PT, R49, UR10, P1 ;  /* 0x0000000a31007c0c */ /* 0x000fe20008f26670 */
[----:B------:R-:W-:Y:S01]  /*a250*/  IMAD.WIDE.U32 R6, R46, UR44, R10 ;  /* 0x0000002c2e067c25 */ /* 0x000fe2000f8e000a */
[----:B------:R-:W-:-:S02]  /*a260*/  MOV R40, R8 ;  /* 0x0000000800287202 */ /* 0x000fc40000000f00 */
[----:B------:R-:W-:Y:S02]  /*a270*/  SHF.R.S32.HI R44, RZ, 0x5, R44 ;  /* 0x00000005ff2c7819 */ /* 0x000fe4000001142c */
[----:B--2---:R-:W-:Y:S01]  /*a280*/  LOP3.LUT R12, R0, 0x2, RZ, 0x3c, !PT ;  /* 0x00000002000c7812 */ /* 0x004fe200078e3cff */
[----:B------:R-:W-:Y:S04]  /*a290*/  SHFL.IDX PT, R3, R3, R0, 0x1c1f ;  /* 0x001c1f0003037589 */ /* 0x000fe800000e0000 */
[----:B------:R-:W1:Y:S04]  /*a2a0*/  SHFL.IDX PT, R14, R59, R12, 0x1c1f ;  /* 0x001c1f0c3b0e7589 */ /* 0x000e6800000e0000 */
[----:B------:R-:W-:Y:S04]  /*a2b0*/  SHFL.IDX PT, R35, R35, R0, 0x1c1f ;  /* 0x001c1f0023237589 */ /* 0x000fe800000e0000 */
[----:B------:R-:W2:Y:S04]  /*a2c0*/  SHFL.IDX PT, R28, R37, R12, 0x1c1f ;  /* 0x001c1f0c251c7589 */ /* 0x000ea800000e0000 */
[----:B------:R-:W-:Y:S04]  /*a2d0*/  SHFL.IDX PT, R15, R15, R0, 0x1c1f ;  /* 0x001c1f000f0f7589 */ /* 0x000fe800000e0000 */
[----:B------:R3:W4:Y:S04]  /*a2e0*/  SHFL.IDX PT, R24, R25, R12, 0x1c1f ;  /* 0x001c1f0c19187589 */ /* 0x00072800000e0000 */
[----:B------:R-:W-:Y:S04]  /*a2f0*/  SHFL.IDX PT, R13, R13, R0, 0x1c1f ;  /* 0x001c1f000d0d7589 */ /* 0x000fe800000e0000 */
[----:B------:R-:W-:Y:S01]  /*a300*/  SHFL.IDX PT, R29, R29, R0, 0x1c1f ;  /* 0x001c1f001d1d7589 */ /* 0x000fe200000e0000 */
[----:B-1----:R-:W-:-:S02]  /*a310*/  SEL R8, R3, R14, P0 ;  /* 0x0000000e03087207 */ /* 0x002fc40000000000 */
[----:B------:R-:W-:Y:S01]  /*a320*/  SEL R10, R14, R3, P0 ;  /* 0x000000030e0a7207 */ /* 0x000fe20000000000 */
[----:B------:R-:W1:Y:S01]  /*a330*/  SHFL.IDX PT, R20, R33, R12, 0x1c1f ;  /* 0x001c1f0c21147589 */ /* 0x000e6200000e0000 */
[----:B------:R-:W-:Y:S01]  /*a340*/  IMAD.X R3, RZ, RZ, R23, P3 ;  /* 0x000000ffff037224 */ /* 0x000fe200018e0617 */
[----:B---3--:R-:W-:Y:S02]  /*a350*/  SHF.R.S32.HI R25, RZ, 0x1f, R49 ;  /* 0x0000001fff197819 */ /* 0x008fe40000011431 */
[----:B------:R-:W3:Y:S01]  /*a360*/  SHFL.IDX PT, R26, R31, R12, 0x1c1f ;  /* 0x001c1f0c1f1a7589 */ /* 0x000ee200000e0000 */
[----:B------:R-:W-:Y:S02]  /*a370*/  IADD3 R6, P3, R49, R6, RZ ;  /* 0x0000000631067210 */ /* 0x000fe40007f7e0ff */
[----:B--2---:R-:W-:Y:S01]  /*a380*/  SEL R9, R35, R28, P0 ;  /* 0x0000001c23097207 */ /* 0x004fe20000000000 */
[----:B------:R-:W-:Y:S01]  /*a390*/  SHFL.IDX PT, R39, R39, R0, 0x1c1f ;  /* 0x001c1f0027277589 */ /* 0x000fe200000e0000 */
[----:B------:R-:W-:-:S02]  /*a3a0*/  SEL R11, R28, R35, P0 ;  /* 0x000000231c0b7207 */ /* 0x000fc40000000000 */
[----:B------:R-:W-:Y:S01]  /*a3b0*/  IADD3.X R7, R25, R7, R30, P3, !PT ;  /* 0x0000000719077210 */ /* 0x000fe20001ffe41e */
[----:B------:R-:W2:Y:S01]  /*a3c0*/  SHFL.IDX PT, R32, R27, R12, 0x1c1f ;  /* 0x001c1f0c1b207589 */ /* 0x000ea200000e0000 */
[----:B----4-:R-:W-:Y:S02]  /*a3d0*/  SEL R28, R15, R24, P0 ;  /* 0x000000180f1c7207 */ /* 0x010fe40000000000 */
[----:B------:R-:W-:Y:S01]  /*a3e0*/  SEL R30, R24, R15, P0 ;  /* 0x0000000f181e7207 */ /* 0x000fe20000000000 */
[----:B------:R-:W-:Y:S04]  /*a3f0*/  SHFL.IDX PT, R41, R41, R0, 0x1c1f ;  /* 0x001c1f0029297589 */ /* 0x000fe800000e0000 */
[----:B------:R-:W4:Y:S04]  /*a400*/  SHFL.IDX PT, R34, R21, R12, 0x1c1f ;  /* 0x001c1f0c15227589 */ /* 0x000f2800000e0000 */
[----:B------:R5:W-:Y:S01]  /*a410*/  SHFL.IDX PT, R43, R43, R0, 0x1c1f ;  /* 0x001c1f002b2b7589 */ /* 0x000be200000e0000 */
[----:B-1----:R-:W-:-:S03]  /*a420*/  SEL R14, R20, R13, P0 ;  /* 0x0000000d140e7207 */ /* 0x002fc60000000000 */
[----:B------:R1:W4:Y:S01]  /*a430*/  SHFL.IDX PT, R36, R45, R12, 0x1c1f ;  /* 0x001c1f0c2d247589 */ /* 0x00032200000e0000 */
[----:B---3--:R-:W-:Y:S02]  /*a440*/  SEL R24, R29, R26, P0 ;  /* 0x0000001a1d187207 */ /* 0x008fe40000000000 */
[----:B------:R-:W-:Y:S01]  /*a450*/  SEL R26, R26, R29, P0 ;  /* 0x0000001d1a1a7207 */ /* 0x000fe20000000000 */
[----:B------:R-:W-:Y:S01]  /*a460*/  STSM.16.M88.4 [R42], R8 ;  /* 0x000000082a007844 */ /* 0x000fe20000000200 */
[----:B-----5:R-:W-:Y:S02]  /*a470*/  MOV R0, R2 ;  /* 0x0000000200007202 */ /* 0x020fe40000000f00 */
[----:B--2---:R-:W-:Y:S02]  /*a480*/  SEL R15, R32, R39, P0 ;  /* 0x00000027200f7207 */ /* 0x004fe40000000000 */
[----:B-1----:R-:W-:Y:S02]  /*a490*/  SEL R12, R13, R20, P0 ;  /* 0x000000140d0c7207 */ /* 0x002fe40000000000 */
[----:B------:R-:W-:-:S02]  /*a4a0*/  SEL R13, R39, R32, P0 ;  /* 0x00000020270d7207 */ /* 0x000fc40000000000 */
[----:B------:R-:W-:Y:S02]  /*a4b0*/  LEA R2, P3, R6, UR6, 0x2 ;  /* 0x0000000606027c11 */ /* 0x000fe4000f8610ff */
[----:B----4-:R-:W-:Y:S01]  /*a4c0*/  SEL R29, R41, R34, P0 ;  /* 0x00000022291d7207 */ /* 0x010fe20000000000 */
[----:B------:R-:W-:Y:S01]  /*a4d0*/  STSM.16.M88.4 [R40], R12 ;  /* 0x0000000c28007844 */ /* 0x000fe20000000200 */
[----:B------:R-:W-:Y:S02]  /*a4e0*/  SEL R31, R34, R41, P0 ;  /* 0x00000029221f7207 */ /* 0x000fe40000000000 */
[----:B------:R-:W-:Y:S02]  /*a4f0*/  LEA.HI.X R3, R6, UR7, R7, 0x2, P3 ;  /* 0x0000000706037c11 */ /* 0x000fe400098f1407 */
[----:B------:R-:W1:Y:S01]  /*a500*/  SHFL.IDX PT, R6, R44, RZ, 0x1f ;  /* 0x00001fff2c067589 */ /* 0x000e6200000e0000 */
[----:B------:R-:W-:Y:S02]  /*a510*/  SEL R25, R43, R36, P0 ;  /* 0x000000242b197207 */ /* 0x000fe40000000000 */
[----:B------:R-:W-:Y:S01]  /*a520*/  SEL R27, R36, R43, P0 ;  /* 0x0000002b241b7207 */ /* 0x000fe20000000000 */
[----:B------:R2:W-:Y:S04]  /*a530*/  STSM.16.M88.4 [R38], R28 ;  /* 0x0000001c26007844 */ /* 0x0005e80000000200 */
[----:B------:R2:W-:Y:S01]  /*a540*/  STSM.16.M88.4 [R0], R24 ;  /* 0x0000001800007844 */ /* 0x0005e20000000200 */
[----:B------:R3:W-:Y:S06]  /*a550*/  MEMBAR.ALL.CTA ;  /* 0x0000000000007992 */ /* 0x0007ec0000008000 */
[----:B---3--:R-:W3:Y:S02]  /*a560*/  FENCE.VIEW.ASYNC.S ;  /* 0x00000000000073c6 */ /* 0x008ee40000000000 */
[----:B---3--:R-:W-:Y:S06]  /*a570*/  BAR.ARV 0x1, 0x1a0 ;  /* 0x0046800000007b1d */ /* 0x008fec0000002000 */
        /* <DEDUP_REMOVED lines=17> */
[----:B-1----:R-:W-:Y:S03]  /*a690*/  SYNCS.ARRIVE.TRANS64.RED.A1T0 RZ, [UR5], RZ ;  /* 0x000000ffffff79a7 */ /* 0x002fe60008100405 */
.L_x_1527:
[----:B------:R-:W-:Y:S05]  /*a6a0*/  BSYNC B0 ;  /* 0x0000000000007941 */ /* 0x000fea0003800000 */
.L_x_1526:
[----:B------:R-:W-:Y:S05]  /*a6b0*/  BRA `(.L_x_1525) ;  /* 0x0000000400d87947 */ /* 0x000fea0003800000 */
.L_x_1524:
[----:B------:R-:W2:Y:S01]  /*a6c0*/  S2R R0, SR_TID.X ;  /* 0x0000000000007919 */ /* 0x000ea20000002100 */
[----:B------:R-:W3:Y:S01]  /*a6d0*/  LDC.64 R8, c[0x0][0xae0] ;  /* 0x0002b800ff087b82 */ /* 0x000ee20000000a00 */
[----:B------:R-:W-:Y:S01]  /*a6e0*/  USHF.R.S32.HI UR5, URZ, 0x1f, UR43 ;  /* 0x0000001f3f057899 */ /* 0x000fe2000801142b */
[----:B------:R-:W-:Y:S01]  /*a6f0*/  BSSY B0, `(.L_x_1528) ;  /* 0x000001f000007945 */ /* 0x000fe20003800000 */
[----:B------:R-:W-:-:S05]  /*a700*/  USHF.R.S32.HI UR6, URZ, 0x1f, UR44 ;  /* 0x0000001f3f067899 */ /* 0x000fca000801142c */
[----:B------:R-:W4:Y:S08]  /*a710*/  LDC R7, c[0x0][0xdac] ;  /* 0x00036b00ff077b82 */ /* 0x000f300000000800 */
[----:B------:R-:W1:Y:S08]  /*a720*/  LDC.64 R14, c[0x0][0xa88] ;  /* 0x0002a200ff0e7b82 */ /* 0x000e700000000a00 */
[----:B------:R-:W1:Y:S01]  /*a730*/  LDC.64 R10, c[0x0][0xae8] ;  /* 0x0002ba00ff0a7b82 */ /* 0x000e620000000a00 */
[----:B---3--:R-:W-:-:S02]  /*a740*/  IMAD R6, R8, UR5, RZ ;  /* 0x0000000508067c24 */ /* 0x008fc4000f8e02ff */
[----:B--2---:R-:W-:-:S05]  /*a750*/  VIADD R0, R0, 0xffffff80 ;  /* 0xffffff8000007836 */ /* 0x004fca0000000000 */
[----:B------:R-:W-:-:S13]  /*a760*/  ISETP.GT.AND P0, PT, R0, 0xbf, PT ;  /* 0x000000bf0000780c */ /* 0x000fda0003f04270 */
[----:B----4-:R-:W-:Y:S05]  /*a770*/  @P0 BRA `(.L_x_1529) ;  /* 0x0000000000580947 */ /* 0x010fea0003800000 */
[----:B------:R-:W2:Y:S01]  /*a780*/  S2R R0, SR_TID.X ;  /* 0x0000000000007919 */ /* 0x000ea20000002100 */
[----:B-1----:R-:W-:Y:S01]  /*a790*/  IMAD.U32 R2, RZ, RZ, UR42 ;  /* 0x0000002aff027e24 */ /* 0x002fe2000f8e00ff */
[----:B------:R-:W-:-:S04]  /*a7a0*/  ULDC UR7, c[0x0][0xa88] ;  /* 0x0002a20000077ab9 */ /* 0x000fc80000000800 */
[----:B--2---:R-:W-:-:S04]  /*a7b0*/  IADD3 R2, R2, -0x80, R0 ;  /* 0xffffff8002027810 */ /* 0x004fc80007ffe000 */
[----:B------:R-:W-:-:S13]  /*a7c0*/  ISETP.GE.AND P0, PT, R2, UR7, PT ;  /* 0x0000000702007c0c */ /* 0x000fda000bf06270 */
[----:B------:R-:W-:Y:S05]  /*a7d0*/  @P0 BRA `(.L_x_1529) ;  /* 0x0000000000400947 */ /* 0x000fea0003800000 */
[----:B------:R-:W1:Y:S01]  /*a7e0*/  LDC.64 R4, c[0x0][0xb70] ;  /* 0x0002dc00ff047b82 */ /* 0x000e620000000a00 */
[----:B------:R-:W-:Y:S01]  /*a7f0*/  SHF.R.S32.HI R3, RZ, 0x1f, R2 ;  /* 0x0000001fff037819 */ /* 0x000fe20000011402 */
[----:B------:R-:W-:-:S06]  /*a800*/  ULDC.64 UR8, c[0x0][0xb40] ;  /* 0x0002d00000087ab9 */ /* 0x000fcc0000000a00 */
[----:B------:R-:W2:Y:S01]  /*a810*/  LDC.64 R12, c[0x0][0xb78] ;  /* 0x0002de00ff0c7b82 */ /* 0x000ea20000000a00 */
[C---:B-1----:R-:W-:Y:S02]  /*a820*/  IMAD R0, R4.reuse, UR5, RZ ;  /* 0x0000000504007c24 */ /* 0x042fe4000f8e02ff */
[----:B------:R-:W-:-:S04]  /*a830*/  IMAD.WIDE.U32 R2, R4, UR43, R2 ;  /* 0x0000002b04027c25 */ /* 0x000fc8000f8e0002 */
[----:B------:R-:W-:Y:S02]  /*a840*/  IMAD R5, R5, UR43, R0 ;  /* 0x0000002b05057c24 */ /* 0x000fe4000f8e0200 */
[C---:B--2---:R-:W-:Y:S02]  /*a850*/  IMAD R0, R12.reuse, UR6, RZ ;  /* 0x000000060c007c24 */ /* 0x044fe4000f8e02ff */
        /* <DEDUP_REMOVED lines=8> */
.L_x_1529:
[----:B------:R-:W-:Y:S05]  /*a8e0*/  BSYNC B0 ;  /* 0x0000000000007941 */ /* 0x000fea0003800000 */
.L_x_1528:
[----:B------:R-:W3:Y:S01]  /*a8f0*/  LDL.64 R20, [R1+0x8] ;  /* 0x0000080001147983 */ /* 0x000ee20000100a00 */
[----:B------:R-:W-:Y:S01]  /*a900*/  ULOP3.LUT UR41, URZ, UR41, URZ, 0x33, !UPT ;  /* 0x000000293f297292 */ /* 0x000fe2000f8e333f */
[----:B--2---:R-:W-:Y:S01]  /*a910*/  IMAD R5, R9, UR43, R6 ;  /* 0x0000002b09057c24 */ /* 0x004fe2000f8e0206 */
[----:B------:R-:W-:Y:S01]  /*a920*/  SHF.R.S32.HI R157, RZ, 0x1f, R156 ;  /* 0x0000001fff9d7819 */ /* 0x000fe2000001149c */
[C---:B------:R-:W-:Y:S01]  /*a930*/  VIADD R0, R156.reuse, 0x30 ;  /* 0x000000309c007836 */ /* 0x040fe20000000000 */
[----:B------:R-:W-:Y:S01]  /*a940*/  BSSY B0, `(.L_x_1530) ;  /* 0x000001d000007945 */ /* 0x000fe20003800000 */
[----:B------:R-:W-:Y:S02]  /*a950*/  VIADD R4, R156, 0x60 ;  /* 0x000000609c047836 */ /* 0x000fe40000000000 */
[----:B------:R-:W-:-:S04]  /*a960*/  VIADD R13, R7, UR41 ;  /* 0x00000029070d7c36 */ /* 0x000fc80008000000 */
[----:B-1----:R-:W-:Y:S02]  /*a970*/  IMAD R7, R13, -0xc0, R14 ;  /* 0xffffff400d077824 */ /* 0x002fe400078e020e */
[----:B---3--:R-:W-:Y:S01]  /*a980*/  IMAD.WIDE.U32 R2, R8, UR43, R20 ;  /* 0x0000002b08027c25 */ /* 0x008fe2000f8e0014 */
[----:B------:R-:W-:-:S03]  /*a990*/  ISETP.GE.AND P0, PT, R20, R15, PT ;  /* 0x0000000f1400720c */ /* 0x000fc60003f06270 */
[----:B------:R-:W-:Y:S01]  /*a9a0*/  IMAD.IADD R3, R3, 0x1, R5 ;  /* 0x0000000103037824 */ /* 0x000fe200078e0205 */
[-C--:B------:R-:W-:Y:S01]  /*a9b0*/  ISETP.GE.OR P3, PT, R0, R7.reuse, P0 ;  /* 0x000000070000720c */ /* 0x080fe20000766670 */
[----:B------:R-:W-:Y:S01]  /*a9c0*/  VIADD R5, R156, 0x90 ;  /* 0x000000909c057836 */ /* 0x000fe20000000000 */
[----:B------:R-:W-:Y:S01]  /*a9d0*/  ISETP.GE.OR P1, PT, R4, R7, P0 ;  /* 0x000000070400720c */ /* 0x000fe20000726670 */
[----:B------:R-:W-:-:S03]  /*a9e0*/  IMAD R0, R10, UR6, RZ ;  /* 0x000000060a007c24 */ /* 0x000fc6000f8e02ff */
[-C--:B------:R-:W-:Y:S01]  /*a9f0*/  ISETP.GE.OR P2, PT, R5, R7.reuse, P0 ;  /* 0x000000070500720c */ /* 0x080fe20000746670 */
[----:B------:R-:W-:Y:S01]  /*aa00*/  IMAD R9, R11, UR44, R0 ;  /* 0x0000002c0b097c24 */ /* 0x000fe2000f8e0200 */
[----:B------:R-:W-:Y:S01]  /*aa10*/  ISETP.GE.OR P0, PT, R156, R7, P0 ;  /* 0x000000079c00720c */ /* 0x000fe20000706670 */
[----:B------:R-:W-:-:S04]  /*aa20*/  IMAD.WIDE.U32 R6, R10, UR44, R2 ;  /* 0x0000002c0a067c25 */ /* 0x000fc8000f8e0002 */
        /* <DEDUP_REMOVED lines=14> */
.L_x_1531:
[----:B------:R-:W-:Y:S05]  /*ab10*/  BSYNC B0 ;  /* 0x0000000000007941 */ /* 0x000fea0003800000 */
.L_x_1530:
        /* <DEDUP_REMOVED lines=15> */
.L_x_1533:
[----:B------:R-:W-:Y:S05]  /*ac10*/  BSYNC B0 ;  /* 0x0000000000007941 */ /* 0x000fea0003800000 */
.L_x_1532:
        /* <DEDUP_REMOVED lines=15> */
.L_x_1535:
[----:B------:R-:W-:Y:S05]  /*ad10*/  BSYNC B0 ;  /* 0x0000000000007941 */ /* 0x000fea0003800000 */
.L_x_1534:
        /* <DEDUP_REMOVED lines=15> */
.L_x_1536:
[----:B------:R-:W-:Y:S05]  /*ae10*/  BSYNC B0 ;  /* 0x0000000000007941 */ /* 0x000fea0003800000 */
.L_x_1525:
[----:B--2---:R-:W2:Y:S02]  /*ae20*/  LDC R0, c[0x0][0xda8] ;  /* 0x00036a00ff007b82 */ /* 0x004ea40000000800 */
[----:B--2---:R-:W-:-:S13]  /*ae30*/  ISETP.LE.AND P0, PT, R0, UR4, PT ;  /* 0x0000000400007c0c */ /* 0x004fda000bf03270 */
[----:B------:R-:W-:Y:S05]  /*ae40*/  @!P0 BRA `(.L_x_1537) ;  /* 0xffffff5c00d48947 */ /* 0x000fea000383ffff */
[----:B------:R-:W-:Y:S05]  /*ae50*/  EXIT ;  /* 0x000000000000794d */ /* 0x000fea0003800000 */
.L_x_1486:
[----:B------:R-:W-:-:S08]  /*ae60*/  NOP ;  /* 0x0000000000007918 */ /* 0x000fd00000000000 */
[----:B------:R-:W1:-:S00]  /*ae70*/  USETMAXREG.DEALLOC.CTAPOOL 0x20 ;  /* 0x00000020000079c8 */ /* 0x000e4000080e0500 */
[----:B-1----:R-:W-:-:S06]  /*ae80*/  LOP3.LUT R0, R0, 0x3, RZ, 0xc0, !PT ;  /* 0x0000000300007812 */ /* 0x002fcc00078ec0ff */
[----:B--2---:R-:W1:Y:S01]  /*ae90*/  S2UR UR4, SR_CTAID.X ;  /* 0x00000000000479c3 */ /* 0x004e620000002500 */
[----:B------:R-:W-:Y:S02]  /*aea0*/  IMAD.MOV.U32 R27, RZ, RZ, RZ ;  /* 0x000000ffff1b7224 */ /* 0x000fe400078e00ff */
[----:B------:R-:W-:Y:S01]  /*aeb0*/  IMAD.MOV.U32 R17, RZ, RZ, 0x1 ;  /* 0x00000001ff117424 */ /* 0x000fe200078e00ff */
[----:B------:R2:W3:Y:S01]  /*aec0*/  SHFL.IDX PT, R2, R0, RZ, 0x1f ;  /* 0x00001fff00027589 */ /* 0x0004e200000e0000 */
[----:B------:R-:W-:-:S03]  /*aed0*/  IMAD.MOV.U32 R16, RZ, RZ, RZ ;  /* 0x000000ffff107224 */ /* 0x000fc600078e00ff */
[----:B--2---:R-:W1:Y:S01]  /*aee0*/  LDC R0, c[0x0][0xda8] ;  /* 0x00036a00ff007b82 */ /* 0x004e620000000800 */
[----:B---3--:R-:W-:-:S04]  /*aef0*/  ISETP.NE.AND P0, PT, R2, RZ, PT ;  /* 0x000000ff0200720c */ /* 0x008fc80003f05270 */
[----:B------:R-:W-:-:S05]  /*af00*/  P2R R2, PR, RZ, 0x1 ;  /* 0x00000001ff027803 */ /* 0x000fca0000000000 */
[----:B------:R2:W-:Y:S04]  /*af10*/  STL [R1+0x4], R2 ;  /* 0x0000040201007387 */ /* 0x0005e80000100800 */
[----:B------:R-:W-:Y:S06]  /*af20*/  @P0 BAR.ARV 0x4, 0x200 ;  /* 0x0108000000000b1d */ /* 0x000fec0000002000 */
[----:B-1----:R-:W-:-:S13]  /*af30*/  ISETP.LE.AND P0, PT, R0, UR4, PT ;  /* 0x0000000400007c0c */ /* 0x002fda000bf03270 */
[----:B--2---:R-:W-:Y:S05]  /*af40*/  @P0 BRA `(.L_x_1538) ;  /* 0x0000002400a00947 */ /* 0x004fea0003800000 */
[----:B------:R-:W1:Y:S01]  /*af50*/  S2R R3, SR_TID.X ;  /* 0x0000000000037919 */ /* 0x000e620000002100 */
[----:B------:R-:W-:Y:S01]  /*af60*/  IMAD.U32 R24, RZ, RZ, UR4 ;  /* 0x00000004ff187e24 */ /* 0x000fe2000f8e00ff */
[C---:B------:R-:W-:Y:S01]  /*af70*/  LOP3.LUT R28, R26.reuse, 0x1, RZ, 0xfc, !PT ;  /* 0x000000011a1c7812 */ /* 0x040fe200078efcff */
[----:B------:R-:W-:Y:S01]  /*af80*/  IMAD.MOV.U32 R17, RZ, RZ, 0x1 ;  /* 0x00000001ff117424 */ /* 0x000fe200078e00ff */
[----:B------:R-:W2:Y:S01]  /*af90*/  S2R R6, SR_TID.X ;  /* 0x0000000000067919 */ /* 0x000ea20000002100 */
[----:B------:R-:W-:Y:S01]  /*afa0*/  LOP3.LUT R25, R26, 0x2, RZ, 0xfc, !PT ;  /* 0x000000021a197812 */ /* 0x000fe200078efcff */
[----:B------:R-:W-:Y:S01]  /*afb0*/  IMAD.MOV.U32 R16, RZ, RZ, RZ ;  /* 0x000000ffff107224 */ /* 0x000fe200078e00ff */
[----:B------:R-:W-:Y:S01]  /*afc0*/  ULDC UR42, c[0x0][0xc] ;  /* 0x00000300002a7ab9 */ /* 0x000fe20000000800 */
[----:B------:R-:W-:Y:S01]  /*afd0*/  IMAD.MOV.U32 R27, RZ, RZ, RZ ;  /* 0x000000ffff1b7224 */ /* 0x000fe200078e00ff */
[----:B------:R-:W-:Y:S01]  /*afe0*/  ULDC.64 UR44, c[0x0][0x198] ;  /* 0x00006600002c7ab9 */ /* 0x000fe20000000a00 */
[----:B-1----:R-:W-:Y:S01]  /*aff0*/  LOP3.LUT R3, R3, 0x7f, RZ, 0xc0, !PT ;  /* 0x0000007f03037812 */ /* 0x002fe200078ec0ff */
[C---:B--2---:R-:W-:Y:S01]  /*b000*/  IMAD.SHL.U32 R23, R6.reuse, 0x40, RZ ;  /* 0x0000004006177824 */ /* 0x044fe200078e00ff */
[C---:B------:R-:W-:Y:S01]  /*b010*/  LOP3.LUT R29, R6.reuse, 0x1f, RZ, 0xc0, !PT ;  /* 0x0000001f061d7812 */ /* 0x040fe200078ec0ff */
[----:B------:R-:W-:-:S02]  /*b020*/  IMAD.SHL.U32 R2, R6, 0x20, RZ ;  /* 0x0000002006027824 */ /* 0x000fc400078e00ff */
[----:B------:R-:W-:Y:S01]  /*b030*/  IMAD.SHL.U32 R5, R3, 0x10, RZ ;  /* 0x0000001003057824 */ /* 0x000fe200078e00ff */
[--C-:B------:R-:W-:Y:S01]  /*b040*/  SHF.R.U32.HI R3, RZ, 0x1, R6.reuse ;  /* 0x00000001ff037819 */ /* 0x100fe20000011606 */
[----:B------:R-:W-:Y:S01]  /*b050*/  IMAD.SHL.U32 R7, R6, 0x4, RZ ;  /* 0x0000000406077824 */ /* 0x000fe200078e00ff */
[----:B------:R-:W-:Y:S02]  /*b060*/  LOP3.LUT R0, R23, 0x180, RZ, 0xc0, !PT ;  /* 0x0000018017007812 */ /* 0x000fe400078ec0ff */
        /* <DEDUP_REMOVED lines=9> */
[----:B------:R-:W-:Y:S02]  /*b100*/  LOP3.LUT R22, R5, R4, RZ, 0xfc, !PT ;  /* 0x0000000405167212 */ /* 0x000fe400078efcff */
[----:B------:R-:W-:-:S07]  /*b110*/  LOP3.LUT R23, R0, 0x640, R23, 0xf8, !PT ;  /* 0x0000064000177812 */ /* 0x000fce00078ef817 */
.L_x_1590:
[----:B------:R-:W-:Y:S01]  /*b120*/  ULDC UR7, c[0x0][0xdd0] ;  /* 0x0003740000077ab9 */ /* 0x000fe20000000800 */
[----:B-1----:R-:W1:Y:S01]  /*b130*/  LDC R0, c[0x0][0xde8] ;  /* 0x00037a00ff007b82 */ /* 0x002e620000000800 */
        /* <DEDUP_REMOVED lines=19> */
.L_x_1539:
[----:B------:R-:W-:Y:S01]  /*b270*/  ULDC UR9, c[0x0][0xdc4] ;  /* 0x0003710000097ab9 */ /* 0x000fe20000000800 */
[----:B------:R-:W-:Y:S01]  /*b280*/  UMOV UR6, UR7 ;  /* 0x0000000700067c82 */ /* 0x000fe20008000000 */
[----:B------:R-:W-:-:S11]  /*b290*/  UISETP.NE.AND UP0, UPT, UR9, 0x1, UPT ;  /* 0x000000010900788c */ /* 0x000fd6000bf05270 */
[----:B------:R-:W-:Y:S02]  /*b2a0*/  @UP0 ULDC.64 UR10, c[0x0][0xdc8] ;  /* 0x00037200000a0ab9 */ /* 0x000fe40000000a00 */
[----:B------:R-:W-:-:S04]  /*b2b0*/  UIMAD.WIDE.U32 UR4, UR7, UR10, URZ ;  /* 0x0000000a070472a5 */ /* 0x000fc8000f8e003f */
[----:B------:R-:W-:-:S04]  /*b2c0*/  @UP0 USHF.R.U32.HI UR6, URZ, UR11, UR5 ;  /* 0x0000000b3f060299 */ /* 0x000fc80008011605 */
[----:B------:R-:W-:-:S12]  /*b2d0*/  UIMAD UR4, UR6, UR9, URZ ;  /* 0x00000009060472a4 */ /* 0x000fd8000f8e023f */
.L_x_1540:
[----:B------:R-:W-:Y:S01]  /*b2e0*/  ULDC.64 UR10, c[0x0][0x3f8] ;  /* 0x0000fe00000a7ab9 */ /* 0x000fe20000000a00 */
[----:B------:R-:W-:Y:S01]  /*b2f0*/  ULOP3.LUT UR6, URZ, UR6, URZ, 0x33, !UPT ;  /* 0x000000063f067292 */ /* 0x000fe2000f8e333f */
[----:B------:R-:W-:Y:S01]  /*b300*/  BSSY B6, `(.L_x_1541) ;  /* 0x0000214000067945 */ /* 0x000fe20003800000 */
[----:B------:R-:W-:Y:S02]  /*b310*/  UISETP.NE.U32.AND UP0, UPT, UR10, URZ, UPT ;  /* 0x0000003f0a00728c */ /* 0x000fe4000bf05070 */
[----:B------:R-:W-:Y:S02]  /*b320*/  UIADD3 UR9, UR7, -UR4, URZ ;  /* 0x8000000407097290 */ /* 0x000fe4000fffe03f */
[----:B------:R-:W-:Y:S01]  /*b330*/  UISETP.NE.AND.EX UP0, UPT, UR11, URZ, UPT, UP0 ;  /* 0x0000003f0b00728c */ /* 0x000fe2000bf05300 */
[----:B------:R-:W-:Y:S01]  /*b340*/  ULDC UR4, c[0x0][0xdac] ;  /* 0x00036b0000047ab9 */ /* 0x000fe20000000800 */
[----:B------:R-:W-:Y:S01]  /*b350*/  ULDC UR5, c[0x0][0x404] ;  /* 0x0001010000057ab9 */ /* 0x000fe20000000800 */
[----:B------:R-:W-:Y:S01]  /*b360*/  UIADD3 UR6, UR6, UR4, URZ ;  /* 0x0000000406067290 */ /* 0x000fe2000fffe03f */
[----:B------:R-:W-:-:S02]  /*b370*/  ULDC UR7, c[0x0][0x2e0] ;  /* 0x0000b80000077ab9 */ /* 0x000fc40000000800 */
[----:B------:R-:W-:Y:S01]  /*b380*/  ULDC UR4, c[0x0][0x288] ;  /* 0x0000a20000047ab9 */ /* 0x000fe20000000800 */
[----:B------:R-:W-:Y:S02]  /*b390*/  UIMAD UR37, UR6, 0xc0, URZ ;  /* 0x000000c0062578a4 */ /* 0x000fe4000f8e023f */
[----:B------:R-:W-:Y:S02]  /*b3a0*/  USEL UR6, UR5, 0x1, UP0 ;  /* 0x0000000105067887 */ /* 0x000fe40008000000 */
[----:B------:R-:W-:Y:S02]  /*b3b0*/  UIADD3 UR5, UR37, 0x15f, -UR4 ;  /* 0x0000015f25057890 */ /* 0x000fe4000fffe804 */
[----:B------:R-:W-:Y:S02]  /*b3c0*/  UIMAD UR4, UR6, UR7, 0x9f ;  /* 0x0000009f060474a4 */ /* 0x000fe4000f8e0207 */
[----:B------:R-:W-:Y:S02]  /*b3d0*/  UIMAD UR6, UR6, UR7, UR5 ;  /* 0x00000007060672a4 */ /* 0x000fe4000f8e0205 */
[----:B------:R-:W-:Y:S01]  /*b3e0*/  UIMAD.WIDE UR4, UR4, 0x66666667, URZ ;  /* 0x66666667040478a5 */ /* 0x000fe2000f8e023f */
[----:B------:R-:W-:Y:S01]  /*b3f0*/  ULDC UR10, c[0x0][0xdc4] ;  /* 0x00037100000a7ab9 */ /* 0x000fe20000000800 */
[----:B------:R-:W-:-:S02]  /*b400*/  UIMAD.WIDE UR6, UR6, 0x66666667, URZ ;  /* 0x66666667060678a5 */ /* 0x000fc4000f8e023f */
[----:B------:R-:W-:Y:S02]  /*b410*/  UIMAD UR10, UR8, UR10, UR9 ;  /* 0x0000000a080a72a4 */ /* 0x000fe4000f8e0209 */
[----:B------:R-:W-:Y:S01]  /*b420*/  USHF.R.U32.HI UR6, URZ, 0x1f, UR7 ;  /* 0x0000001f3f067899 */ /* 0x000fe20008011607 */
[----:B------:R-:W-:Y:S01]  /*b430*/  UMOV UR8, UR5 ;  /* 0x0000000500087c82 */ /* 0x000fe20008000000 */
[----:B------:R-:W-:Y:S01]  /*b440*/  ULDC UR11, c[0x0][0xdb8] ;  /* 0x00036e00000b7ab9 */ /* 0x000fe20000000800 */
[----:B------:R-:W-:Y:S02]  /*b450*/  USHF.R.U32.HI UR9, URZ, 0x1f, UR8 ;  /* 0x0000001f3f097899 */ /* 0x000fe40008011608 */
[----:B------:R-:W-:Y:S02]  /*b460*/  ULEA.HI.SX32 UR6, UR7, UR6, 0x1a ;  /* 0x0000000607067291 */ /* 0x000fe4000f8fd23f */
[----:B------:R-:W-:Y:S02]  /*b470*/  ULEA.HI.SX32 UR9, UR8, UR9, 0x1a ;  /* 0x0000000908097291 */ /* 0x000fe4000f8fd23f */
[----:B------:R-:W-:-:S02]  /*b480*/  UISETP.NE.AND UP1, UPT, UR11, 0x1, UPT ;  /* 0x000000010b00788c */ /* 0x000fc4000bf25270 */
[----:B------:R-:W-:Y:S01]  /*b490*/  UISETP.LT.AND UP0, UPT, UR9, UR6, UPT ;  /* 0x000000060900728c */ /* 0x000fe2000bf01270 */
[----:B------:R-:W-:-:S03]  /*b4a0*/  UMOV UR39, UR10 ;  /* 0x0000000a00277c82 */ /* 0x000fc60008000000 */
[----:B------:R-:W-:-:S05]  /*b4b0*/  USEL UR41, UR9, UR6, UP0 ;  /* 0x0000000609297287 */ /* 0x000fca0008000000 */
[----:B------:R-:W-:Y:S01]  /*b4c0*/  @UP1 ULDC UR12, c[0x0][0xdbc] ;  /* 0x00036f00000c1ab9 */ /* 0x000fe20000000800 */
[----:B------:R-:W-:Y:S01]  /*b4d0*/  ISETP.LT.AND P0, PT, RZ, UR41, PT ;  /* 0x00000029ff007c0c */ /* 0x000fe2000bf01270 */
[----:B------:R-:W-:Y:S01]  /*b4e0*/  UIMAD.WIDE.U32 UR4, UR10, UR12, URZ ;  /* 0x0000000c0a0472a5 */ /* 0x000fe2000f8e003f */
[----:B------:R-:W-:-:S03]  /*b4f0*/  @UP1 ULDC UR7, c[0x0][0xdc0] ;  /* 0x0003700000071ab9 */ /* 0x000fc60000000800 */
[----:B------:R-:W-:-:S04]  /*b500*/  @UP1 USHF.R.U32.HI UR39, URZ, UR7, UR5 ;  /* 0x000000073f271299 */ /* 0x000fc80008011605 */
[----:B------:R-:W-:-:S04]  /*b510*/  UIADD3 UR38, -UR39, URZ, URZ ;  /* 0x0000003f27267290 */ /* 0x000fc8000fffe13f */
[----:B------:R-:W-:Y:S01]  /*b520*/  UIMAD UR38, UR11, UR38, UR10 ;  /* 0x000000260b2672a4 */ /* 0x000fe2000f8e020a */
[----:B------:R-:W-:Y:S11]  /*b530*/  @P0 BRA `(.L_x_1542) ;  /* 0x0000000000440947 */ /* 0x000ff60003800000 */
[----:B------:R-:W1:Y:S02]  /*b540*/  S2R R0, SR_TID.X ;  /* 0x0000000000007919 */ /* 0x000e640000002100 */
[----:B-1----:R-:W-:-:S04]  /*b550*/  LOP3.LUT R0, R0, 0x7f, RZ, 0xc0, !PT ;  /* 0x0000007f00007812 */ /* 0x002fc800078ec0ff */
        /* <DEDUP_REMOVED lines=15> */
.L_x_1542:
        /* <DEDUP_REMOVED lines=23> */
.L_x_1544:
[----:B------:R-:W-:-:S06]  /*b7c0*/  UIADD3 UR4, UR40, 0x6000, URZ ;  /* 0x0000600028047890 */ /* 0x000fcc000fffe03f */
[----:B------:R-:W-:-:S05]  /*b7d0*/  IMAD.U32 R18, RZ, RZ, UR4 ;  /* 0x00000004ff127e24 */ /* 0x000fca000f8e00ff */
        /* <DEDUP_REMOVED lines=18> */
.L_x_1545:
        /* <DEDUP_REMOVED lines=20> */
.L_x_1546:
        /* <DEDUP_REMOVED lines=18> */
.L_x_1547:
[----:B------:R-:W-:Y:S01]  /*bb60*/  ULDC.64 UR4, c[0x0][0x9f8] ;  /* 0x00027e0000047ab9 */ /* 0x000fe20000000a00 */
[----:B------:R-:W-:Y:S01]  /*bb70*/  IMAD.U32 R5, RZ, RZ, UR39 ;  /* 0x00000027ff057e24 */ /* 0x000fe2000f8e00ff */
[----:B------:R-:W-:Y:S01]  /*bb80*/  ISETP.NE.U32.AND P0, PT, RZ, UR4, PT ;  /* 0x00000004ff007c0c */ /* 0x000fe2000bf05070 */
[----:B------:R-:W-:Y:S01]  /*bb90*/  IMAD.U32 R18, RZ, RZ, UR39 ;  /* 0x00000027ff127e24 */ /* 0x000fe2000f8e00ff */
[----:B------:R-:W1:Y:S01]  /*bba0*/  S2R R6, SR_TID.X ;  /* 0x0000000000067919 */ /* 0x000e620000002100 */
[----:B------:R-:W2:Y:S01]  /*bbb0*/  LDC R0, c[0x0][0x428] ;  /* 0x00010a00ff007b82 */ /* 0x000ea20000000800 */
[----:B------:R-:W-:-:S13]  /*bbc0*/  ISETP.NE.AND.EX P0, PT, RZ, UR5, PT, P0 ;  /* 0x00000005ff007c0c */ /* 0x000fda000bf05300 */
[----:B------:R-:W3:Y:S01]  /*bbd0*/  @P0 LDC.64 R2, c[0x0][0x9f8] ;  /* 0x00027e00ff020b82 */ /* 0x000ee20000000a00 */
[----:B-1----:R-:W-:Y:S01]  /*bbe0*/  LOP3.LUT R21, R6, 0x7f, RZ, 0xc0, !PT ;  /* 0x0000007f06157812 */ /* 0x002fe200078ec0ff */
[----:B---3--:R-:W-:-:S03]  /*bbf0*/  @P0 IMAD.WIDE R2, R5, 0x4, R2 ;  /* 0x0000000405020825 */ /* 0x008fc600078e0202 */
[----:B------:R-:W-:-:S03]  /*bc00*/  ISETP.NE.AND P2, PT, R21, RZ, PT ;  /* 0x000000ff1500720c */ /* 0x000fc60003f45270 */
[----:B------:R-:W1:Y:S01]  /*bc10*/  LDC.64 R4, c[0x0][0x3f8] ;  /* 0x0000fe00ff047b82 */ /* 0x000e620000000a00 */
[----:B------:R-:W3:Y:S01]  /*bc20*/  @P0 LDG.E R18, desc[UR46][R2.64] ;  /* 0x0000002e02120981 */ /* 0x000ee2000c1e1900 */
[----:B--2---:R-:W-:Y:S01]  /*bc30*/  ISETP.NE.AND P0, PT, R0, 0x1, PT ;  /* 0x000000010000780c */ /* 0x004fe20003f05270 */
[----:B------:R-:W-:Y:S01]  /*bc40*/  UMOV UR36, URZ ;  /* 0x0000003f00247c82 */ /* 0x000fe20008000000 */
[----:B------:R-:W-:Y:S01]  /*bc50*/  UMOV UR6, 0xffffffff ;  /* 0xffffffff00067882 */ /* 0x000fe20000000000 */
[----:B------:R-:W-:Y:S01]  /*bc60*/  SHF.R.U32.HI R6, RZ, 0x5, R6 ;  /* 0x00000005ff067819 */ /* 0x000fe20000011606 */
[----:B------:R-:W-:-:S03]  /*bc70*/  IMAD.U32 R19, RZ, RZ, UR38 ;  /* 0x00000026ff137e24 */ /* 0x000fc6000f8e00ff */
[----:B------:R-:W-:Y:S01]  /*bc80*/  LOP3.LUT R6, R6, 0x3, RZ, 0xc0, !PT ;  /* 0x0000000306067812 */ /* 0x000fe200078ec0ff */
[----:B------:R-:W-:-:S05]  /*bc90*/  VOTEU.ALL UP1, P2 ;  /* 0x00000000003f7886 */ /* 0x000fca0001020000 */
[----:B------:R-:W2:Y:S01]  /*bca0*/  @P0 LDC R0, c[0x0][0x42c] ;  /* 0x00010b00ff000b82 */ /* 0x000ea20000000800 */
[----:B------:R-:W-:-:S04]  /*bcb0*/  @!UP1 UIADD3 UR4, UP0, UR44, 0x270, URZ ;  /* 0x000002702c049890 */ /* 0x000fc8000ff1e03f */
[----:B------:R-:W-:Y:S01]  /*bcc0*/  @!UP1 UIADD3.X UR5, URZ, UR45, URZ, UP0, !UPT ;  /* 0x0000002d3f059290 */ /* 0x000fe200087fe43f */
[----:B-1----:R-:W-:Y:S02]  /*bcd0*/  ISETP.NE.U32.AND P1, PT, R4, RZ, PT ;  /* 0x000000ff0400720c */ /* 0x002fe40003f25070 */
[----:B------:R-:W1:Y:S02]  /*bce0*/  @P0 LDC R7, c[0x0][0x430] ;  /* 0x00010c00ff070b82 */ /* 0x000e640000000800 */
[----:B------:R-:W-:-:S04]  /*bcf0*/  ISETP.NE.AND.EX P1, PT, R5, RZ, PT, P1 ;  /* 0x000000ff0500720c */ /* 0x000fc80003f25310 */
[----:B------:R4:W-:Y:S01]  /*bd00*/  @!UP1 UTMAPF.L2.4D [UR36], [UR4] ;  /* 0x00000024040095b8 */ /* 0x0009e20008018000 */
[----:B--2---:R-:W-:-:S05]  /*bd10*/  @P0 IMAD.HI.U32 R0, R0, UR38, RZ ;  /* 0x0000002600000c27 */ /* 0x004fca000f8e00ff */
[----:B-1----:R-:W-:Y:S02]  /*bd20*/  @P0 SHF.R.U32.HI R19, RZ, R7, R0 ;  /* 0x00000007ff130219 */ /* 0x002fe40000011600 */
[----:B---3--:R-:W-:Y:S02]  /*bd30*/  SHF.R.S32.HI R20, RZ, 0x1f, R18 ;  /* 0x0000001fff147819 */ /* 0x008fe40000011412 */
[----:B------:R-:W-:Y:S01]  /*bd40*/  SEL R2, R18, RZ, !P1 ;  /* 0x000000ff12027207 */ /* 0x000fe20004800000 */
[----:B----4-:R-:W-:Y:S06]  /*bd50*/  BRA.DIV UR6, `(.L_x_1548) ;  /* 0x0000001e06bc7947 */ /* 0x010fec000b800000 */
[----:B------:R1:W2:Y:S02]  /*bd60*/  SHFL.IDX PT, R14, R6, RZ, 0x1f ;  /* 0x00001fff060e7589 */ /* 0x0002a400000e0000 */
.L_x_1609:
        /* <DEDUP_REMOVED lines=8> */
.L_x_1612:
        /* <DEDUP_REMOVED lines=21> */
.L_x_1552:
[----:B-1----:R-:W-:Y:S02]  /*bf40*/  LEA R6, R16, UR40, 0x3 ;  /* 0x0000002810067c11 */ /* 0x002fe4000f8e18ff */
[----:B------:R-:W-:Y:S02]  /*bf50*/  SHF.L.U32 R3, R17, 0x1f, RZ ;  /* 0x0000001f11037819 */ /* 0x000fe400000006ff */
[----:B------:R-:W-:Y:S02]  /*bf60*/  ISETP.NE.AND P0, PT, R21, RZ, PT ;  /* 0x000000ff1500720c */ /* 0x000fe40003f05270 */
[----:B------:R-:W1:Y:S02]  /*bf70*/  SYNCS.PHASECHK.TRANS64.TRYWAIT P3, [R6+URZ+0x13280], R3 ;  /* 0x01328003060075a7 */ /* 0x000e64000806017f */
[----:B-1----:R-:W-:Y:S09]  /*bf80*/  @!P3 BRA `(.L_x_1553) ;  /* 0x0000001c0070b947 */ /* 0x002ff20003800000 */
.L_x_1613:
[----:B------:R-:W-:Y:S05]  /*bf90*/  @P0 BRA `(.L_x_1554) ;  /* 0x0000000000140947 */ /* 0x000fea0003800000 */
[----:B------:R-:W-:Y:S01]  /*bfa0*/  ISETP.NE.AND P3, PT, R29, RZ, PT ;  /* 0x000000ff1d00720c */ /* 0x000fe20003f65270 */
[----:B--2---:R-:W-:-:S04]  /*bfb0*/  IMAD.MOV.U32 R4, RZ, RZ, 0x2800 ;  /* 0x00002800ff047424 */ /* 0x004fc800078e00ff */
[----:B------:R3:W-:Y:S08]  /*bfc0*/  SYNCS.ARRIVE.TRANS64 RZ, [R6+URZ+0x13270], R4 ;  /* 0x0132700406ff79a7 */ /* 0x0007f0000800003f */
[----:B------:R-:W-:Y:S05]  /*bfd0*/  @!P3 BRA `(.L_x_1554) ;  /* 0x000000000004b947 */ /* 0x000fea0003800000 */
[----:B------:R-:W-:Y:S01]  /*bfe0*/  BPT.TRAP 0x1 ;  /* 0x000000040000795c */ /* 0x000fe20000300000 */
.L_x_1554:
[----:B--2---:R-:W-:Y:S01]  /*bff0*/  IMAD.U32 R5, RZ, RZ, UR40 ;  /* 0x00000028ff057e24 */ /* 0x004fe2000f8e00ff */
        /* <DEDUP_REMOVED lines=15> */
[----:B------:R-:W3:Y:S02]  /*c0f0*/  SYNCS.PHASECHK.TRANS64.TRYWAIT P3, [R6+URZ+0x13240], R3 ;  /* 0x01324003060075a7 */ /* 0x000ee4000806017f */
[----:B--23--:R-:W-:Y:S05]  /*c100*/  @!P3 BRA `(.L_x_1555) ;  /* 0x0000001c0024b947 */ /* 0x00cfea0003800000 */
.L_x_1614:
[----:B------:R-:W-:Y:S05]  /*c110*/  @P0 BRA `(.L_x_1556) ;  /* 0x0000000000140947 */ /* 0x000fea0003800000 */
[----:B------:R-:W-:Y:S01]  /*c120*/  ISETP.NE.AND P0, PT, R29, RZ, PT ;  /* 0x000000ff1d00720c */ /* 0x000fe20003f05270 */
[----:B-12---:R-:W-:-:S04]  /*c130*/  IMAD.MOV.U32 R3, RZ, RZ, 0x2800 ;  /* 0x00002800ff037424 */ /* 0x006fc800078e00ff */
[----:B------:R3:W-:Y:S08]  /*c140*/  SYNCS.ARRIVE.TRANS64 RZ, [R6+URZ+0x13230], R3 ;  /* 0x0132300306ff79a7 */ /* 0x0007f0000800003f */
[----:B------:R-:W-:Y:S05]  /*c150*/  @!P0 BRA `(.L_x_1556) ;  /* 0x0000000000048947 */ /* 0x000fea0003800000 */
[----:B------:R-:W-:Y:S01]  /*c160*/  BPT.TRAP 0x1 ;  /* 0x000000040000795c */ /* 0x000fe20000300000 */
.L_x_1556:
        /* <DEDUP_REMOVED lines=13> */
[----:B----4-:R-:W-:Y:S01]  /*c240*/  NOP ;  /* 0x0000000000007918 */ /* 0x010fe20000000000 */
.L_x_1551:
        /* <DEDUP_REMOVED lines=10> */
[----:B------:R-:W-:Y:S01]  /*c2f0*/  @P0 IMAD.MOV.U32 R0, RZ, RZ, 0x3000 ;  /* 0x00003000ff000424 */ /* 0x000fe200078e00ff */
[----:B------:R-:W-:Y:S01]  /*c300*/  UMOV UR11, UR37 ;  /* 0x00000025000b7c82 */ /* 0x000fe20008000000 */
[----:B------:R-:W-:Y:S01]  /*c310*/  UMOV UR12, UR38 ;  /* 0x00000026000c7c82 */ /* 0x000fe20008000000 */
[----:B------:R-:W-:Y:S01]  /*c320*/  UMOV UR13, UR39 ;  /* 0x00000027000d7c82 */ /* 0x000fe20008000000 */
[----:B------:R4:W-:Y:S01]  /*c330*/  @P0 SYNCS.ARRIVE.TRANS64 RZ, [UR40+0x13200], R0 ;  /* 0x01320000ffff09a7 */ /* 0x0009e20008000028 */
[----:B------:R4:W-:Y:S01]  /*c340*/  UTMALDG.4D [UR8], [UR4], desc[UR6] ;  /* 0x00000608040075b4 */ /* 0x0009e20008019000 */
[----:B------:R-:W-:Y:S02]  /*c350*/  NOP ;  /* 0x0000000000007918 */ /* 0x000fe40000000000 */
.L_x_1549:
[----:B------:R-:W-:Y:S01]  /*c360*/  VIADD R27, R27, 0x1 ;  /* 0x000000011b1b7836 */ /* 0x000fe20000000000 */
[----:B------:R-:W-:Y:S04]  /*c370*/  BSSY B0, `(.L_x_1557) ;  /* 0x0000007000007945 */ /* 0x000fe80003800000 */
[----:B----4-:R-:W-:-:S04]  /*c380*/  LEA.HI R0, R27, R27, RZ, 0x1 ;  /* 0x0000001b1b007211 */ /* 0x010fc800078f08ff */
[----:B------:R-:W-:-:S05]  /*c390*/  LOP3.LUT R0, R0, 0xfffffffe, RZ, 0xc0, !PT ;  /* 0xfffffffe00007812 */ /* 0x000fca00078ec0ff */
[----:B------:R-:W-:-:S05]  /*c3a0*/  IMAD.IADD R0, R27, 0x1, -R0 ;  /* 0x000000011b007824 */ /* 0x000fca00078e0a00 */
[----:B------:R-:W-:-:S04]  /*c3b0*/  SHF.L.U32 R0, R0, 0x1f, RZ ;  /* 0x0000001f00007819 */ /* 0x000fc800000006ff */
[----:B------:R-:W4:Y:S02]  /*c3c0*/  SYNCS.PHASECHK.TRANS64.TRYWAIT P0, [UR40+0x13220], R0 ;  /* 0x01322000ff0075a7 */ /* 0x000f240008000168 */
[----:B----4-:R-:W-:Y:S05]  /*c3d0*/  @!P0 BRA `(.L_x_1558) ;  /* 0x0000001800848947 */ /* 0x010fea0003800000 */
.L_x_1615:
[----:B------:R-:W-:Y:S05]  /*c3e0*/  BSYNC B0 ;  /* 0x0000000000007941 */ /* 0x000fea0003800000 */
.L_x_1557:
[----:B------:R-:W-:-:S06]  /*c3f0*/  UISETP.GE.AND UP0, UPT, UR41, 0x2, UPT ;  /* 0x000000022900788c */ /* 0x000fcc000bf06270 */
[----:B------:R-:W-:-:S13]  /*c400*/  PLOP3.LUT P0, PT, PT, PT, UP0, 0x80, 0x0 ;  /* 0x000000000000781c */ /* 0x000fda0003f0f008 */
[----:B------:R-:W-:Y:S05]  /*c410*/  @!P0 BRA `(.L_x_1559) ;  /* 0x0000000800b88947 */ /* 0x000fea0003800000 */
[----:B------:R-:W-:Y:S01]  /*c420*/  UIADD3 UR4, UR41, -0x2, URZ ;  /* 0xfffffffe29047890 */ /* 0x000fe2000fffe03f */
[----:B------:R-:W-:Y:S02]  /*c430*/  IMAD.MOV.U32 R7, RZ, RZ, R17 ;  /* 0x000000ffff077224 */ /* 0x000fe400078e0011 */
[----:B-123--:R-:W-:-:S03]  /*c440*/  IMAD.MOV.U32 R6, RZ, RZ, R16 ;  /* 0x000000ffff067224 */ /* 0x00efc600078e0010 */
[----:B------:R-:W-:-:S07]  /*c450*/  IMAD.U32 R0, RZ, RZ, UR4 ;  /* 0x00000004ff007e24 */ /* 0x000fce000f8e00ff */
.L_x_1579:
[----:B------:R-:W-:Y:S01]  /*c460*/  VIADD R16, R6, 0x1 ;  /* 0x0000000106107836 */ /* 0x000fe20000000000 */
[----:B------:R-:W-:Y:S05]  /*c470*/  YIELD ;  /* 0x0000000000007946 */ /* 0x000fea0003800000 */
[----:B------:R-:W-:Y:S01]  /*c480*/  ISETP.NE.AND P0, PT, R16, 0x2, PT ;  /* 0x000000021000780c */ /* 0x000fe20003f05270 */
[----:B------:R-:W-:Y:S03]  /*c490*/  BSSY B0, `(.L_x_1560) ;  /* 0x0000061000007945 */ /* 0x000fe60003800000 */
[----:B------:R-:W-:-:S02]  /*c4a0*/  SEL R4, RZ, 0x1, P0 ;  /* 0x00000001ff047807 */ /* 0x000fc40000000000 */
[----:B------:R-:W-:Y:S02]  /*c4b0*/  SEL R16, R16, RZ, P0 ;  /* 0x000000ff10107207 */ /* 0x000fe40000000000 */
[----:B------:R-:W-:Y:S01]  /*c4c0*/  LOP3.LUT R17, R7, R4, RZ, 0x3c, !PT ;  /* 0x0000000407117212 */ /* 0x000fe200078e3cff */
[----:B-1--4-:R-:W-:Y:S06]  /*c4d0*/  @!P6 BRA `(.L_x_1561) ;  /* 0x000000040070e947 */ /* 0x012fec0003800000 */
[----:B------:R-:W-:Y:S01]  /*c4e0*/  IMAD.MOV.U32 R9, RZ, RZ, R0 ;  /* 0x000000ffff097224 */ /* 0x000fe200078e0000 */
[----:B------:R-:W-:Y:S06]  /*c4f0*/  @!P1 BRA `(.L_x_1562) ;  /* 0x00000000004c9947 */ /* 0x000fec0003800000 */
[----:B------:R-:W1:Y:S01]  /*c500*/  LDC R9, c[0x0][0x41c] ;  /* 0x00010700ff097b82 */ /* 0x000e620000000800 */
[----:B------:R-:W-:Y:S01]  /*c510*/  IMAD.MOV.U32 R11, RZ, RZ, R0 ;  /* 0x000000ffff0b7224 */ /* 0x000fe200078e0000 */
[----:B------:R-:W-:Y:S02]  /*c520*/  ULDC.64 UR4, c[0x0][0x408] ;  /* 0x0001020000047ab9 */ /* 0x000fe40000000a00 */
[----:B------:R-:W-:-:S04]  /*c530*/  IMAD R5, R20, UR4, RZ ;  /* 0x0000000414057c24 */ /* 0x000fc8000f8e02ff */
[----:B------:R-:W-:Y:S01]  /*c540*/  IMAD R5, R18, UR5, R5 ;  /* 0x0000000512057c24 */ /* 0x000fe2000f8e0205 */
[----:B-1----:R-:W-:-:S13]  /*c550*/  ISETP.NE.AND P0, PT, R9, 0x1, PT ;  /* 0x000000010900780c */ /* 0x002fda0003f05270 */
[----:B------:R-:W1:Y:S02]  /*c560*/  @P0 LDC.64 R2, c[0x0][0x420] ;  /* 0x00010800ff020b82 */ /* 0x000e640000000a00 */
[----:B-1----:R-:W-:-:S05]  /*c570*/  @P0 IMAD.HI.U32 R2, R0, R2, RZ ;  /* 0x0000000200020227 */ /* 0x002fca00078e00ff */
        /* <DEDUP_REMOVED lines=11> */
.L_x_1562:
[----:B------:R-:W2:Y:S01]  /*c630*/  S2R R3, SR_TID.X ;  /* 0x0000000000037919 */ /* 0x000ea20000002100 */
[----:B-1----:R-:W-:Y:S01]  /*c640*/  SHF.L.U32 R4, R17, 0x1f, RZ ;  /* 0x0000001f11047819 */ /* 0x002fe200000006ff */
[----:B------:R-:W-:Y:S01]  /*c650*/  BSSY B1, `(.L_x_1563) ;  /* 0x0000006000017945 */ /* 0x000fe20003800000 */
[----:B--2---:R-:W-:Y:S02]  /*c660*/  LOP3.LUT R5, R3, 0x7f, RZ, 0xc0, !PT ;  /* 0x0000007f03057812 */ /* 0x004fe400078ec0ff */
[----:B------:R-:W-:Y:S02]  /*c670*/  LEA R3, R16, UR40, 0x3 ;  /* 0x0000002810037c11 */ /* 0x000fe4000f8e18ff */
[----:B------:R-:W-:Y:S02]  /*c680*/  ISETP.NE.AND P3, PT, R5, RZ, PT ;  /* 0x000000ff0500720c */ /* 0x000fe40003f65270 */
[----:B------:R-:W1:Y:S02]  /*c690*/  SYNCS.PHASECHK.TRANS64.TRYWAIT P0, [R3+URZ+0x13280], R4 ;  /* 0x01328004030075a7 */ /* 0x000e64000800017f */
[----:B-1----:R-:W-:Y:S09]  /*c6a0*/  @!P0 BRA `(.L_x_1564) ;  /* 0x0000001400e88947 */ /* 0x002ff20003800000 */
.L_x_1616:
[----:B------:R-:W-:Y:S05]  /*c6b0*/  BSYNC B1 ;  /* 0x0000000000017941 */ /* 0x000fea0003800000 */
.L_x_1563:
[----:B------:R-:W-:Y:S04]  /*c6c0*/  BSSY B1, `(.L_x_1565) ;  /* 0x0000007000017945 */ /* 0x000fe80003800000 */
[----:B------:R-:W-:Y:S05]  /*c6d0*/  @P3 BRA `(.L_x_1566) ;  /* 0x0000000000143947 */ /* 0x000fea0003800000 */
[----:B------:R-:W-:Y:S01]  /*c6e0*/  ISETP.NE.AND P0, PT, R29, RZ, PT ;  /* 0x000000ff1d00720c */ /* 0x000fe20003f05270 */
[----:B------:R-:W-:-:S04]  /*c6f0*/  IMAD.MOV.U32 R8, RZ, RZ, 0x2800 ;  /* 0x00002800ff087424 */ /* 0x000fc800078e00ff */
[----:B------:R2:W-:Y:S08]  /*c700*/  SYNCS.ARRIVE.TRANS64 RZ, [R3+URZ+0x13270], R8 ;  /* 0x0132700803ff79a7 */ /* 0x0005f0000800003f */
[----:B------:R-:W-:Y:S05]  /*c710*/  @!P0 BRA `(.L_x_1566) ;  /* 0x0000000000048947 */ /* 0x000fea0003800000 */
[----:B------:R-:W-:Y:S01]  /*c720*/  BPT.TRAP 0x1 ;  /* 0x000000040000795c */ /* 0x000fe20000300000 */
.L_x_1566:
[----:B------:R-:W-:Y:S05]  /*c730*/  BSYNC B1 ;  /* 0x0000000000017941 */ /* 0x000fea0003800000 */
.L_x_1565:
[----:B------:R-:W-:Y:S01]  /*c740*/  IMAD.MOV.U32 R11, RZ, RZ, RZ ;  /* 0x000000ffff0b7224 */ /* 0x000fe200078e00ff */
[----:B------:R-:W-:Y:S01]  /*c750*/  R2UR UR12, R19 ;  /* 0x00000000130c72ca */ /* 0x000fe200000e0000 */
[----:B------:R-:W-:Y:S01]  /*c760*/  IMAD.U32 R5, RZ, RZ, UR40 ;  /* 0x00000028ff057e24 */ /* 0x000fe2000f8e00ff */
[----:B------:R-:W-:Y:S01]  /*c770*/  UIADD3 UR4, UP0, UR44, 0x470, URZ ;  /* 0x000004702c047890 */ /* 0x000fe2000ff1e03f */
[----:B------:R-:W-:Y:S01]  /*c780*/  PLOP3.LUT P0, PT, PT, PT, PT, 0x80, 0x0 ;  /* 0x000000000000781c */ /* 0x000fe20003f0f070 */
[----:B------:R-:W-:Y:S01]  /*c790*/  IMAD R9, R9, 0xa0, RZ ;  /* 0x000000a009097824 */ /* 0x000fe200078e02ff */
[----:B------:R-:W-:Y:S01]  /*c7a0*/  R2UR UR10, R11 ;  /* 0x000000000b0a72ca */ /* 0x000fe200000e0000 */
[----:B--2---:R-:W-:Y:S01]  /*c7b0*/  IMAD R8, R16, 0x2800, R5 ;  /* 0x0000280010087824 */ /* 0x004fe200078e0205 */
[----:B------:R-:W-:Y:S01]  /*c7c0*/  UIADD3.X UR5, URZ, UR45, URZ, UP0, !UPT ;  /* 0x0000002d3f057290 */ /* 0x000fe200087fe43f */
[----:B------:R-:W-:Y:S01]  /*c7d0*/  VIADD R10, R3, 0x13270 ;  /* 0x00013270030a7836 */ /* 0x000fe20000000000 */
[----:B------:R-:W-:Y:S01]  /*c7e0*/  UMOV UR6, 0x0 ;  /* 0x0000000000067882 */ /* 0x000fe20000000000 */
[----:B------:R-:W-:Y:S01]  /*c7f0*/  VIADD R5, R8, 0x6000 ;  /* 0x0000600008057836 */ /* 0x000fe20000000000 */
[----:B------:R-:W-:-:S09]  /*c800*/  UMOV UR7, 0x14f00000 ;  /* 0x14f0000000077882 */ /* 0x000fd20000000000 */
.L_x_1567:
        /* <DEDUP_REMOVED lines=12> */
.L_x_1617:
[----:B------:R-:W-:Y:S05]  /*c8d0*/  BSYNC B1 ;  /* 0x0000000000017941 */ /* 0x000fea0003800000 */
.L_x_1568:
[----:B------:R-:W-:Y:S01]  /*c8e0*/  BSSY B1, `(.L_x_1570) ;  /* 0x0000009000017945 */ /* 0x000fe20003800000 */
[----:B-12---:R-:W-:Y:S02]  /*c8f0*/  IMAD.MOV.U32 R4, RZ, RZ, 0x0 ;  /* 0x00000000ff047424 */ /* 0x006fe400078e00ff */
[----:B------:R-:W-:Y:S01]  /*c900*/  IMAD.MOV.U32 R5, RZ, RZ, 0x14f00000 ;  /* 0x14f00000ff057424 */ /* 0x000fe200078e00ff */
[----:B------:R-:W-:Y:S06]  /*c910*/  @P3 BRA `(.L_x_1571) ;  /* 0x0000000000143947 */ /* 0x000fec0003800000 */
[----:B------:R-:W-:Y:S01]  /*c920*/  ISETP.NE.AND P0, PT, R29, RZ, PT ;  /* 0x000000ff1d00720c */ /* 0x000fe20003f05270 */
[----:B------:R-:W-:-:S04]  /*c930*/  IMAD.MOV.U32 R10, RZ, RZ, 0x2800 ;  /* 0x00002800ff0a7424 */ /* 0x000fc800078e00ff */
[----:B------:R1:W-:Y:S08]  /*c940*/  SYNCS.ARRIVE.TRANS64 RZ, [R3+URZ+0x13230], R10 ;  /* 0x0132300a03ff79a7 */ /* 0x0003f0000800003f */
[----:B------:R-:W-:Y:S05]  /*c950*/  @!P0 BRA `(.L_x_1571) ;  /* 0x0000000000048947 */ /* 0x000fea0003800000 */
[----:B------:R-:W-:Y:S01]  /*c960*/  BPT.TRAP 0x1 ;  /* 0x000000040000795c */ /* 0x000fe20000300000 */
.L_x_1571:
[----:B------:R-:W-:Y:S05]  /*c970*/  BSYNC B1 ;  /* 0x0000000000017941 */ /* 0x000fea0003800000 */
.L_x_1570:
[----:B------:R-:W-:Y:S01]  /*c980*/  R2UR UR6, R4 ;  /* 0x00000000040672ca */ /* 0x000fe200000e0000 */
[----:B------:R-:W-:Y:S01]  /*c990*/  UIADD3 UR4, UP0, UR44, 0x370, URZ ;  /* 0x000003702c047890 */ /* 0x000fe2000ff1e03f */
[----:B------:R-:W-:Y:S01]  /*c9a0*/  R2UR UR7, R5 ;  /* 0x00000000050772ca */ /* 0x000fe200000e0000 */
[----:B------:R-:W-:Y:S01]  /*c9b0*/  VIADD R8, R8, 0xe000 ;  /* 0x0000e00008087836 */ /* 0x000fe20000000000 */
[----:B------:R-:W-:Y:S01]  /*c9c0*/  R2UR UR10, R11 ;  /* 0x000000000b0a72ca */ /* 0x000fe200000e0000 */
[----:B-1----:R-:W-:Y:S01]  /*c9d0*/  VIADD R3, R3, 0x13230 ;  /* 0x0001323003037836 */ /* 0x002fe20000000000 */
[----:B------:R-:W-:Y:S01]  /*c9e0*/  R2UR UR12, R19 ;  /* 0x00000000130c72ca */ /* 0x000fe200000e0000 */
[----:B------:R-:W-:Y:S01]  /*c9f0*/  UIADD3.X UR5, URZ, UR45, URZ, UP0, !UPT ;  /* 0x0000002d3f057290 */ /* 0x000fe200087fe43f */
[----:B------:R-:W-:-:S13]  /*ca00*/  PLOP3.LUT P0, PT, PT, PT, PT, 0x80, 0x0 ;  /* 0x000000000000781c */ /* 0x000fda0003f0f070 */
.L_x_1572:
        /* <DEDUP_REMOVED lines=9> */
.L_x_1561:
[----:B------:R-:W-:Y:S05]  /*caa0*/  BSYNC B0 ;  /* 0x0000000000007941 */ /* 0x000fea0003800000 */
.L_x_1560:
[----:B------:R-:W-:-:S13]  /*cab0*/  ISETP.NE.AND P0, PT, R28, 0x3, PT ;  /* 0x000000031c00780c */ /* 0x000fda0003f05270 */
[----:B------:R-:W-:Y:S05]  /*cac0*/  @!P0 BRA `(.L_x_1573) ;  /* 0x0000000000048947 */ /* 0x000fea0003800000 */
[----:B------:R-:W-:Y:S01]  /*cad0*/  BPT.TRAP 0x1 ;  /* 0x000000040000795c */ /* 0x000fe20000300000 */
.L_x_1573:
[----:B------:R-:W-:Y:S01]  /*cae0*/  LOP3.LUT R3, R7, 0x1, RZ, 0x3c, !PT ;  /* 0x0000000107037812 */ /* 0x000fe200078e3cff */
[----:B------:R-:W-:Y:S01]  /*caf0*/  BSSY B0, `(.L_x_1574) ;  /* 0x0000006000007945 */ /* 0x000fe20003800000 */
[----:B------:R-:W-:Y:S02]  /*cb00*/  LEA R12, R6, UR40, 0x3 ;  /* 0x00000028060c7c11 */ /* 0x000fe4000f8e18ff */
[----:B------:R-:W-:Y:S02]  /*cb10*/  SHF.L.U32 R3, R3, 0x1f, RZ ;  /* 0x0000001f03037819 */ /* 0x000fe400000006ff */
[----:B------:R-:W-:Y:S02]  /*cb20*/  ISETP.NE.AND P0, PT, R25, 0x3, PT ;  /* 0x000000031900780c */ /* 0x000fe40003f05270 */
[----:B------:R-:W1:Y:S02]  /*cb30*/  SYNCS.PHASECHK.TRANS64.TRYWAIT P3, [R12+URZ+0x13270], R3 ;  /* 0x013270030c0075a7 */ /* 0x000e64000806017f */
[----:B-1----:R-:W-:Y:S09]  /*cb40*/  @!P3 BRA `(.L_x_1575) ;  /* 0x0000001000e8b947 */ /* 0x002ff20003800000 */
.L_x_1618:
[----:B------:R-:W-:Y:S05]  /*cb50*/  BSYNC B0 ;  /* 0x0000000000007941 */ /* 0x000fea0003800000 */
.L_x_1574:
[----:B------:R-:W-:Y:S05]  /*cb60*/  @!P0 BRA `(.L_x_1576) ;  /* 0x0000000000048947 */ /* 0x000fea0003800000 */
[----:B------:R-:W-:Y:S01]  /*cb70*/  BPT.TRAP 0x1 ;  /* 0x000000040000795c */ /* 0x000fe20000300000 */
.L_x_1576:
[----:B-1----:R-:W-:Y:S01]  /*cb80*/  SHF.L.U32 R3, R7, 0x1f, RZ ;  /* 0x0000001f07037819 */ /* 0x002fe200000006ff */
[----:B------:R-:W-:-:S03]  /*cb90*/  IMAD R10, R6, 0x2800, RZ ;  /* 0x00002800060a7824 */ /* 0x000fc600078e02ff */
[----:B------:R-:W1:Y:S02]  /*cba0*/  SYNCS.PHASECHK.TRANS64.TRYWAIT P3, [R12+URZ+0x13260], R3 ;  /* 0x013260030c0075a7 */ /* 0x000e64000806017f */
[----:B-1----:R-:W-:Y:S05]  /*cbb0*/  @!P3 BRA `(.L_x_1577) ;  /* 0x0000001000e0b947 */ /* 0x002fea0003800000 */
.L_x_1619:
[C---:B-1----:R-:W-:Y:S01]  /*cbc0*/  LOP3.LUT R3, R10.reuse, R23, RZ, 0xfc, !PT ;  /* 0x000000170a037212 */ /* 0x042fe200078efcff */
[----:B------:R-:W-:Y:S05]  /*cbd0*/  WARPSYNC.ALL ;  /* 0x0000000000007948 */ /* 0x000fea0003800000 */
[----:B------:R-:W1:Y:S01]  /*cbe0*/  LDSM.16.MT88.4 R4, [R3+UR40+0x6000] ;  /* 0x006000280304783b */ /* 0x000e620008004200 */
[----:B------:R-:W-:-:S05]  /*cbf0*/  LOP3.LUT R13, R10, R22, RZ, 0xfc, !PT ;  /* 0x000000160a0d7212 */ /* 0x000fca00078efcff */
[----:B------:R-:W-:Y:S01]  /*cc00*/  VIADD R13, R13, UR40 ;  /* 0x000000280d0d7c36 */ /* 0x000fe20008000000 */
[C-C-:B-1----:R-:W-:Y:S02]  /*cc10*/  PRMT R8, R4.reuse, 0x6420, R5.reuse ;  /* 0x0000642004087816 */ /* 0x142fe40000000005 */
[----:B------:R-:W-:Y:S02]  /*cc20*/  PRMT R9, R4, 0x7531, R5 ;  /* 0x0000753104097816 */ /* 0x000fe40000000005 */
[C-C-:B------:R-:W-:Y:S02]  /*cc30*/  PRMT R10, R6.reuse, 0x6420, R7.reuse ;  /* 0x00006420060a7816 */ /* 0x140fe40000000007 */
[----:B------:R-:W-:-:S05]  /*cc40*/  PRMT R11, R6, 0x7531, R7 ;  /* 0x00007531060b7816 */ /* 0x000fca0000000007 */
[----:B------:R-:W-:Y:S04]  /*cc50*/  STSM.16.M88.4 [R13+0x1000], R8 ;  /* 0x001000080d007844 */ /* 0x000fe80000000200 */
[----:B------:R-:W1:Y:S02]  /*cc60*/  LDSM.16.MT88.4 R4, [R3+UR40+0x6800] ;  /* 0x006800280304783b */ /* 0x000e640008004200 */
[C-C-:B-1----:R-:W-:Y:S02]  /*cc70*/  PRMT R8, R4.reuse, 0x6420, R5.reuse ;  /* 0x0000642004087816 */ /* 0x142fe40000000005 */
[----:B------:R-:W-:Y:S02]  /*cc80*/  PRMT R9, R4, 0x7531, R5 ;  /* 0x0000753104097816 */ /* 0x000fe40000000005 */
[----:B------:R-:W-:-:S02]  /*cc90*/  PRMT R10, R6, 0x6420, R7 ;  /* 0x00006420060a7816 */ /* 0x000fc40000000007 */
        /* <DEDUP_REMOVED lines=25> */
[----:B--2---:R-:W2:Y:S01]  /*ce30*/  FENCE.VIEW.ASYNC.S ;  /* 0x00000000000073c6 */ /* 0x004ea20000000000 */
[----:B------:R-:W-:Y:S05]  /*ce40*/  @!P0 BRA `(.L_x_1578) ;  /* 0x0000000000048947 */ /* 0x000fea0003800000 */
[----:B------:R-:W-:Y:S01]  /*ce50*/  BPT.TRAP 0x1 ;  /* 0x000000040000795c */ /* 0x000fe20000300000 */
.L_x_1578:
[----:B--2---:R4:W-:Y:S01]  /*ce60*/  SYNCS.ARRIVE.TRANS64.A1T0 RZ, [R12+URZ+0x13250], RZ ;  /* 0x013250ff0cff79a7 */ /* 0x0049e2000810003f */
[----:B------:R-:W-:Y:S01]  /*ce70*/  BAR.SYNC.DEFER_BLOCKING 0x2, 0x80 ;  /* 0x0082000000007b1d */ /* 0x000fe20000010000 */
[----:B------:R-:W-:Y:S01]  /*ce80*/  ISETP.GT.AND P0, PT, R0, RZ, PT ;  /* 0x000000ff0000720c */ /* 0x000fe20003f04270 */
[----:B------:R-:W-:Y:S02]  /*ce90*/  @!P2 VIADD R3, R12, 0x13280 ;  /* 0x000132800c03a836 */ /* 0x000fe40000000000 */
[----:B------:R-:W-:Y:S02]  /*cea0*/  VIADD R0, R0, 0xffffffff ;  /* 0xffffffff00007836 */ /* 0x000fe40000000000 */
[----:B------:R-:W-:Y:S01]  /*ceb0*/  IMAD.MOV.U32 R7, RZ, RZ, R17 ;  /* 0x000000ffff077224 */ /* 0x000fe200078e0011 */
[----:B------:R-:W-:Y:S01]  /*cec0*/  @!P2 PRMT R3, RZ, 0x654, R3 ;  /* 0x00000654ff03a816 */ /* 0x000fe20000000003 */
[----:B------:R-:W-:-:S03]  /*ced0*/  IMAD.MOV.U32 R6, RZ, RZ, R16 ;  /* 0x000000ffff067224 */ /* 0x000fc600078e0010 */
[----:B------:R4:W-:Y:S03]  /*cee0*/  @!P2 SYNCS.ARRIVE.TRANS64.RED.A1T0 RZ, [R3+URZ], RZ ;  /* 0x000000ff03ffa9a7 */ /* 0x0009e6000810043f */
[----:B------:R-:W-:Y:S05]  /*cef0*/  @P0 BRA `(.L_x_1579) ;  /* 0xfffffff400580947 */ /* 0x000fea000383ffff */
.L_x_1559:
[----:B------:R-:W-:Y:S01]  /*cf00*/  BSSY B0, `(.L_x_1580) ;  /* 0x000000f000007945 */ /* 0x000fe20003800000 */
[----:B------:R-:W-:-:S03]  /*cf10*/  ISETP.NE.AND P1, PT, R28, 0x3, PT ;  /* 0x000000031c00780c */ /* 0x000fc60003f25270 */
[----:B------:R-:W-:Y:S10]  /*cf20*/  @P2 BRA `(.L_x_1581) ;  /* 0x0000000000302947 */ /* 0x000ff40003800000 */
[----:B------:R-:W5:Y:S01]  /*cf30*/  S2R R7, SR_LANEID ;  /* 0x0000000000077919 */ /* 0x000f620000000000 */
[----:B------:R-:W-:Y:S01]  /*cf40*/  VOTEU.ANY UR4, UPT, PT ;  /* 0x0000000000047886 */ /* 0x000fe200038e0100 */
[----:B-1234-:R-:W1:Y:S01]  /*cf50*/  LDC.64 R2, c[0x0][0xdf0] ;  /* 0x00037c00ff027b82 */ /* 0x01ee620000000a00 */
[----:B------:R-:W5:Y:S08]  /*cf60*/  FLO.U32 R0, UR4 ;  /* 0x0000000400007d00 */ /* 0x000f7000080e0000 */
[----:B------:R-:W1:Y:S01]  /*cf70*/  POPC R5, UR4 ;  /* 0x0000000400057d09 */ /* 0x000e620008000000 */
[----:B-----5:R-:W-:-:S13]  /*cf80*/  ISETP.EQ.U32.AND P0, PT, R0, R7, PT ;  /* 0x000000070000720c */ /* 0x020fda0003f02070 */
[----:B-1----:R-:W2:Y:S01]  /*cf90*/  @P0 ATOMG.E.ADD.STRONG.GPU PT, R3, desc[UR46][R2.64], R5 ;  /* 0x00000005020309a8 */ /* 0x002ea200081ee1ee */
[----:B------:R-:W1:Y:S02]  /*cfa0*/  S2R R4, SR_LTMASK ;  /* 0x0000000000047919 */ /* 0x000e640000003900 */
[----:B-1----:R-:W-:-:S04]  /*cfb0*/  LOP3.LUT R4, R4, UR4, RZ, 0xc0, !PT ;  /* 0x0000000404047c12 */ /* 0x002fc8000f8ec0ff */
[----:B------:R-:W1:Y:S01]  /*cfc0*/  POPC R7, R4 ;  /* 0x0000000400077309 */ /* 0x000e620000000000 */
[----:B--2---:R-:W1:Y:S02]  /*cfd0*/  SHFL.IDX PT, R0, R3, R0, 0x1f ;  /* 0x00001f0003007589 */ /* 0x004e6400000e0000 */
[----:B-1----:R-:W-:-:S07]  /*cfe0*/  IADD3 R24, R0, UR42, R7 ;  /* 0x0000002a00187c10 */ /* 0x002fce000fffe007 */
.L_x_1581:
[----:B------:R-:W-:Y:S05]  /*cff0*/  BSYNC B0 ;  /* 0x0000000000007941 */ /* 0x000fea0003800000 */
.L_x_1580:
[----:B------:R-:W-:Y:S05]  /*d000*/  @!P1 BRA `(.L_x_1582) ;  /* 0x0000000000049947 */ /* 0x000fea0003800000 */
[----:B------:R-:W-:Y:S01]  /*d010*/  BPT.TRAP 0x1 ;  /* 0x000000040000795c */ /* 0x000fe20000300000 */
.L_x_1582:
[----:B-1234-:R-:W-:Y:S01]  /*d020*/  LOP3.LUT R3, R17, 0x1, RZ, 0x3c, !PT ;  /* 0x0000000111037812 */ /* 0x01efe200078e3cff */
[----:B------:R-:W-:Y:S01]  /*d030*/  BSSY B0, `(.L_x_1583) ;  /* 0x0000006000007945 */ /* 0x000fe20003800000 */
[----:B------:R-:W-:Y:S02]  /*d040*/  LEA R2, R16, UR40, 0x3 ;  /* 0x0000002810027c11 */ /* 0x000fe4000f8e18ff */
[----:B------:R-:W-:Y:S02]  /*d050*/  SHF.L.U32 R3, R3, 0x1f, RZ ;  /* 0x0000001f03037819 */ /* 0x000fe400000006ff */
[----:B------:R-:W-:Y:S02]  /*d060*/  ISETP.NE.AND P1, PT, R25, 0x3, PT ;  /* 0x000000031900780c */ /* 0x000fe40003f25270 */
[----:B------:R-:W1:Y:S02]  /*d070*/  SYNCS.PHASECHK.TRANS64.TRYWAIT P0, [R2+URZ+0x13270], R3 ;  /* 0x01327003020075a7 */ /* 0x000e64000800017f */
[----:B-1----:R-:W-:Y:S09]  /*d080*/  @!P0 BRA `(.L_x_1584) ;  /* 0x0000000c00c08947 */ /* 0x002ff20003800000 */
.L_x_1620:
[----:B------:R-:W-:Y:S05]  /*d090*/  BSYNC B0 ;  /* 0x0000000000007941 */ /* 0x000fea0003800000 */
.L_x_1583:
[----:B------:R-:W-:Y:S05]  /*d0a0*/  @!P1 BRA `(.L_x_1585) ;  /* 0x0000000000049947 */ /* 0x000fea0003800000 */
[----:B------:R-:W-:Y:S01]  /*d0b0*/  BPT.TRAP 0x1 ;  /* 0x000000040000795c */ /* 0x000fe20000300000 */
.L_x_1585:
[----:B------:R-:W-:Y:S01]  /*d0c0*/  SHF.L.U32 R5, R17, 0x1f, RZ ;  /* 0x0000001f11057819 */ /* 0x000fe200000006ff */
[----:B-1----:R-:W-:-:S03]  /*d0d0*/  IMAD R3, R16, 0x2800, RZ ;  /* 0x0000280010037824 */ /* 0x002fc600078e02ff */
[----:B------:R-:W1:Y:S02]  /*d0e0*/  SYNCS.PHASECHK.TRANS64.TRYWAIT P0, [R2+URZ+0x13260], R5 ;  /* 0x01326005020075a7 */ /* 0x000e64000800017f */
[----:B------:R-:W-:Y:S01]  /*d0f0*/  LOP3.LUT R0, R3, R23, RZ, 0xfc, !PT ;  /* 0x0000001703007212 */ /* 0x000fe200078efcff */
[----:B-1----:R-:W-:Y:S06]  /*d100*/  @!P0 BRA `(.L_x_1586) ;  /* 0x0000000c00b48947 */ /* 0x002fec0003800000 */
.L_x_1621:
[----:B------:R-:W-:Y:S05]  /*d110*/  WARPSYNC.ALL ;  /* 0x0000000000007948 */ /* 0x000fea0003800000 */
[----:B-1----:R-:W1:Y:S01]  /*d120*/  LDSM.16.MT88.4 R4, [R0+UR40+0x6000] ;  /* 0x006000280004783b */ /* 0x002e620008004200 */
        /* <DEDUP_REMOVED lines=39> */
.L_x_1587:
[----:B--2---:R-:W-:Y:S01]  /*d3a0*/  SYNCS.ARRIVE.TRANS64.A1T0 RZ, [R2+URZ+0x13250], RZ ;  /* 0x013250ff02ff79a7 */ /* 0x004fe2000810003f */
[----:B------:R-:W-:Y:S02]  /*d3b0*/  @!P2 VIADD R0, R2, 0x13280 ;  /* 0x000132800200a836 */ /* 0x000fe40000000000 */
[----:B------:R-:W-:-:S03]  /*d3c0*/  VIADD R16, R16, 0x1 ;  /* 0x0000000110107836 */ /* 0x000fc60000000000 */
[----:B------:R-:W-:Y:S01]  /*d3d0*/  @!P2 PRMT R0, RZ, 0x654, R0 ;  /* 0x00000654ff00a816 */ /* 0x000fe20000000000 */
[----:B------:R-:W-:Y:S01]  /*d3e0*/  BAR.SYNC.DEFER_BLOCKING 0x2, 0x80 ;  /* 0x0082000000007b1d */ /* 0x000fe20000010000 */
[----:B------:R-:W-:-:S04]  /*d3f0*/  ISETP.NE.AND P0, PT, R16, 0x2, PT ;  /* 0x000000021000780c */ /* 0x000fc80003f05270 */
[----:B------:R-:W-:Y:S01]  /*d400*/  SEL R16, R16, RZ, P0 ;  /* 0x000000ff10107207 */ /* 0x000fe20000000000 */
[----:B------:R2:W-:Y:S02]  /*d410*/  @!P2 SYNCS.ARRIVE.TRANS64.RED.A1T0 RZ, [R0+URZ], RZ ;  /* 0x000000ff00ffa9a7 */ /* 0x0005e4000810043f */
[----:B--2---:R-:W-:-:S04]  /*d420*/  SEL R0, RZ, 0x1, P0 ;  /* 0x00000001ff007807 */ /* 0x004fc80000000000 */
[----:B------:R-:W-:-:S07]  /*d430*/  LOP3.LUT R17, R17, R0, RZ, 0x3c, !PT ;  /* 0x0000000011117212 */ /* 0x000fce00078e3cff */
.L_x_1543:
[----:B------:R-:W-:Y:S05]  /*d440*/  BSYNC B6 ;  /* 0x0000000000067941 */ /* 0x000fea0003800000 */
.L_x_1541:
[----:B------:R-:W2:Y:S02]  /*d450*/  LDL R0, [R1+0x4] ;  /* 0x0000040001007983 */ /* 0x000ea40000100800 */
[----:B--2---:R-:W-:-:S13]  /*d460*/  ISETP.NE.AND P0, PT, R0, RZ, PT ;  /* 0x000000ff0000720c */ /* 0x004fda0003f05270 */
        /* <DEDUP_REMOVED lines=8> */
.L_x_1588:
[----:B------:R-:W2:Y:S01]  /*d4f0*/  S2R R0, SR_TID.X ;  /* 0x0000000000007919 */ /* 0x000ea20000002100 */
[----:B------:R-:W-:Y:S01]  /*d500*/  BAR.SYNC.DEFER_BLOCKING 0x4, 0x200 ;  /* 0x0108000000007b1d */ /* 0x000fe20000010000 */
[----:B--2---:R-:W-:-:S04]  /*d510*/  LOP3.LUT R0, R0, 0x7f, RZ, 0xc0, !PT ;  /* 0x0000007f00007812 */ /* 0x004fc800078ec0ff */
[----:B------:R-:W-:-:S13]  /*d520*/  ISETP.NE.AND P0, PT, R0, RZ, PT ;  /* 0x000000ff0000720c */ /* 0x000fda0003f05270 */
[----:B-1----:R-:W1:Y:S01]  /*d530*/  @!P0 S2R R3, SR_CgaCtaId ;  /* 0x0000000000038919 */ /* 0x002e620000008800 */
[----:B------:R-:W-:-:S04]  /*d540*/  @!P0 MOV R0, 0x400 ;  /* 0x0000040000008802 */ /* 0x000fc80000000f00 */
[----:B-1----:R-:W-:Y:S02]  /*d550*/  @!P0 LEA R3, R3, R0, 0x18 ;  /* 0x0000000003038211 */ /* 0x002fe400078ec0ff */
[----:B------:R-:W1:Y:S04]  /*d560*/  SHFL.IDX PT, R0, R24, RZ, 0x1f ;  /* 0x00001fff18007589 */ /* 0x000e6800000e0000 */
[----:B------:R1:W-:Y:S02]  /*d570*/  @!P0 STS [R3+0x132d0], R24 ;  /* 0x0132d01803008388 */ /* 0x0003e40000000800 */
[----:B-1----:R-:W-:Y:S01]  /*d580*/  IMAD.MOV.U32 R24, RZ, RZ, R0 ;  /* 0x000000ffff187224 */ /* 0x002fe200078e0000 */
[----:B------:R-:W-:Y:S06]  /*d590*/  BAR.ARV 0x5, 0x200 ;  /* 0x0148000000007b1d */ /* 0x000fec0000002000 */
.L_x_1589:
[----:B------:R-:W-:Y:S02]  /*d5a0*/  ULDC UR4, c[0x0][0xda8] ;  /* 0x00036a0000047ab9 */ /* 0x000fe40000000800 */
[----:B--2---:R-:W-:-:S13]  /*d5b0*/  ISETP.GE.AND P0, PT, R24, UR4, PT ;  /* 0x0000000418007c0c */ /* 0x004fda000bf06270 */
[----:B------:R-:W-:Y:S05]  /*d5c0*/  @!P0 BRA `(.L_x_1590) ;  /* 0xffffffd800d48947 */ /* 0x000fea000383ffff */
.L_x_1538:
[----:B-1----:R-:W1:Y:S01]  /*d5d0*/  S2R R3, SR_CgaCtaId ;  /* 0x0000000000037919 */ /* 0x002e620000008800 */
[----:B------:R-:W-:Y:S01]  /*d5e0*/  VIADD R27, R27, 0x1 ;  /* 0x000000011b1b7836 */ /* 0x000fe20000000000 */
[----:B------:R-:W-:Y:S01]  /*d5f0*/  MOV R2, 0x400 ;  /* 0x0000040000027802 */ /* 0x000fe20000000f00 */
[----:B------:R-:W-:Y:S03]  /*d600*/  BSSY B0, `(.L_x_1591) ;  /* 0x0000008000007945 */ /* 0x000fe60003800000 */
[----:B------:R-:W-:-:S04]  /*d610*/  LEA.HI R0, R27, R27, RZ, 0x1 ;  /* 0x0000001b1b007211 */ /* 0x000fc800078f08ff */
[----:B------:R-:W-:-:S05]  /*d620*/  LOP3.LUT R0, R0, 0xfffffffe, RZ, 0xc0, !PT ;  /* 0xfffffffe00007812 */ /* 0x000fca00078ec0ff */
[----:B------:R-:W-:-:S05]  /*d630*/  IMAD.IADD R0, R27, 0x1, -R0 ;  /* 0x000000011b007824 */ /* 0x000fca00078e0a00 */
[----:B------:R-:W-:Y:S02]  /*d640*/  SHF.L.U32 R0, R0, 0x1f, RZ ;  /* 0x0000001f00007819 */ /* 0x000fe400000006ff */
[----:B-1----:R-:W-:-:S04]  /*d650*/  LEA R7, R3, R2, 0x18 ;  /* 0x0000000203077211 */ /* 0x002fc800078ec0ff */
[----:B------:R-:W1:Y:S02]  /*d660*/  SYNCS.PHASECHK.TRANS64.TRYWAIT P0, [R7+URZ+0x13220], R0 ;  /* 0x01322000070075a7 */ /* 0x000e64000800017f */
[----:B-1----:R-:W-:Y:S05]  /*d670*/  @!P0 BRA `(.L_x_1592) ;  /* 0x00000008006c8947 */ /* 0x002fea0003800000 */
.L_x_1622:
[----:B------:R-:W-:Y:S05]  /*d680*/  BSYNC B0 ;  /* 0x0000000000007941 */ /* 0x000fea0003800000 */
.L_x_1591:
[----:B------:R-:W-:-:S03]  /*d690*/  UMOV UR4, 0xffffffff ;  /* 0xffffffff00047882 */ /* 0x000fc60000000000 */
[----:B------:R-:W-:Y:S05]  /*d6a0*/  BRA.DIV UR4, `(.L_x_1593) ;  /* 0x0000000a04747947 */ /* 0x000fea000b800000 */
[----:B-1----:R-:W1:Y:S02]  /*d6b0*/  S2R R0, SR_TID.X ;  /* 0x0000000000007919 */ /* 0x002e640000002100 */
[----:B-1----:R-:W-:-:S04]  /*d6c0*/  SHF.R.U32.HI R0, RZ, 0x5, R0 ;  /* 0x00000005ff007819 */ /* 0x002fc80000011600 */
[----:B------:R-:W-:-:S05]  /*d6d0*/  LOP3.LUT R0, R0, 0x3, RZ, 0xc0, !PT ;  /* 0x0000000300007812 */ /* 0x000fca00078ec0ff */
[----:B------:R1:W2:Y:S02]  /*d6e0*/  SHFL.IDX PT, R14, R0, RZ, 0x1f ;  /* 0x00001fff000e7589 */ /* 0x0002a400000e0000 */
.L_x_1625:
[----:B--2---:R-:W-:Y:S01]  /*d6f0*/  ISETP.NE.AND P0, PT, R14, RZ, PT ;  /* 0x000000ff0e00720c */ /* 0x004fe20003f05270 */
[----:B------:R-:W-:-:S12]  /*d700*/  BSSY B0, `(.L_x_1594) ;  /* 0x000002a000007945 */ /* 0x000fd80003800000 */
[----:B------:R-:W-:Y:S05]  /*d710*/  @P0 BRA `(.L_x_1595) ;  /* 0x0000000000a00947 */ /* 0x000fea0003800000 */
[----:B------:R-:W-:-:S03]  /*d720*/  UMOV UR4, 0xffffffff ;  /* 0xffffffff00047882 */ /* 0x000fc60000000000 */
[----:B------:R-:W-:Y:S05]  /*d730*/  BRA.DIV UR4, `(.L_x_1596) ;  /* 0x0000000a04847947 */ /* 0x000fea000b800000 */
[----:B------:R-:W-:-:S13]  /*d740*/  ELECT P6, URZ, PT ;  /* 0x00000000003f782f */ /* 0x000fda00038c0000 */
.L_x_1628:
[----:B------:R-:W-:Y:S05]  /*d750*/  @!P6 BRA `(.L_x_1595) ;  /* 0x000000000090e947 */ /* 0x000fea0003800000 */
[----:B------:R-:W-:-:S04]  /*d760*/  LOP3.LUT R26, R26, 0x2, RZ, 0xfc, !PT ;  /* 0x000000021a1a7812 */ /* 0x000fc800078efcff */
[----:B------:R-:W-:-:S13]  /*d770*/  ISETP.NE.AND P0, PT, R26, 0x3, PT ;  /* 0x000000031a00780c */ /* 0x000fda0003f05270 */
[----:B------:R-:W-:Y:S05]  /*d780*/  @!P0 BRA `(.L_x_1597) ;  /* 0x0000000000048947 */ /* 0x000fea0003800000 */
[----:B------:R-:W-:Y:S01]  /*d790*/  BPT.TRAP 0x1 ;  /* 0x000000040000795c */ /* 0x000fe20000300000 */
.L_x_1597:
[----:B------:R-:W-:Y:S01]  /*d7a0*/  VIADD R3, R7, 0x13240 ;  /* 0x0001324007037836 */ /* 0x000fe20000000000 */
[----:B------:R-:W-:Y:S01]  /*d7b0*/  SHF.L.U32 R4, R17, 0x1f, RZ ;  /* 0x0000001f11047819 */ /* 0x000fe200000006ff */
[C---:B-1----:R-:W-:Y:S02]  /*d7c0*/  VIADD R0, R16.reuse, 0x1 ;  /* 0x0000000110007836 */ /* 0x042fe40000000000 */
        /* <DEDUP_REMOVED lines=9> */
.L_x_1629:
[----:B------:R-:W2:Y:S02]  /*d860*/  SYNCS.PHASECHK.TRANS64.TRYWAIT P1, [R3+URZ], R0 ;  /* 0x00000000030075a7 */ /* 0x000ea4000802017f */
[----:B--2---:R-:W-:Y:S05]  /*d870*/  @!P1 BRA `(.L_x_1599) ;  /* 0x0000000800689947 */ /* 0x004fea0003800000 */
.L_x_1630:
[----:B------:R-:W-:Y:S05]  /*d880*/  @!P0 BRA `(.L_x_1600) ;  /* 0x0000000000048947 */ /* 0x000fea0003800000 */
[----:B------:R-:W-:Y:S01]  /*d890*/  BPT.TRAP 0x1 ;  /* 0x000000040000795c */ /* 0x000fe20000300000 */
.L_x_1600:
[----:B--2---:R-:W-:-:S04]  /*d8a0*/  IMAD R3, R16, 0x8, R7 ;  /* 0x0000000810037824 */ /* 0x004fc800078e0207 */
[----:B------:R-:W2:Y:S02]  /*d8b0*/  SYNCS.PHASECHK.TRANS64.TRYWAIT P1, [R3+URZ+0x13260], R4 ;  /* 0x01326004030075a7 */ /* 0x000ea4000802017f */
[----:B--2---:R-:W-:Y:S05]  /*d8c0*/  @!P1 BRA `(.L_x_1601) ;  /* 0x0000000800689947 */ /* 0x004fea0003800000 */
.L_x_1631:
[----:B------:R-:W-:Y:S05]  /*d8d0*/  @!P0 BRA `(.L_x_1602) ;  /* 0x0000000000048947 */ /* 0x000fea0003800000 */
[----:B------:R-:W-:Y:S01]  /*d8e0*/  BPT.TRAP 0x1 ;  /* 0x000000040000795c */ /* 0x000fe20000300000 */
.L_x_1602:
[----:B-1----:R-:W-:-:S04]  /*d8f0*/  IMAD R5, R6, 0x8, R7 ;  /* 0x0000000806057824 */ /* 0x002fc800078e0207 */
[----:B------:R-:W1:Y:S02]  /*d900*/  SYNCS.PHASECHK.TRANS64.TRYWAIT P1, [R5+URZ+0x13260], R0 ;  /* 0x01326000050075a7 */ /* 0x000e64000802017f */
[----:B-1----:R-:W-:Y:S05]  /*d910*/  @!P1 BRA `(.L_x_1603) ;  /* 0x0000000800689947 */ /* 0x002fea0003800000 */
.L_x_1632:
[----:B------:R-:W-:Y:S05]  /*d920*/  @!P0 BRA `(.L_x_1604) ;  /* 0x0000000000048947 */ /* 0x000fea0003800000 */
[----:B------:R-:W-:Y:S01]  /*d930*/  BPT.TRAP 0x1 ;  /* 0x000000040000795c */ /* 0x000fe20000300000 */
.L_x_1604:
[----:B------:R-:W3:Y:S02]  /*d940*/  SYNCS.PHASECHK.TRANS64.TRYWAIT P0, [R3+URZ+0x13280], R4 ;  /* 0x01328004030075a7 */ /* 0x000ee4000800017f */
[----:B---3--:R-:W-:Y:S05]  /*d950*/  @!P0 BRA `(.L_x_1605) ;  /* 0x00000008006c8947 */ /* 0x008fea0003800000 */
.L_x_1606:
[----:B----4-:R4:W1:Y:S02]  /*d960*/  SYNCS.PHASECHK.TRANS64.TRYWAIT P0, [R5+URZ+0x13280], R0 ;  /* 0x01328000050075a7 */ /* 0x010864000800017f */
[----:B-1----:R-:W-:Y:S05]  /*d970*/  @!P0 NANOSLEEP.SYNCS 0x989680 ;  /* 0x009896800000895d */ /* 0x002fea0003900000 */
[----:B------:R-:W1:Y:S02]  /*d980*/  @!P0 SYNCS.PHASECHK.TRANS64 P0, [R5+URZ+0x13280], R0 ;  /* 0x01328000050085a7 */ /* 0x000e64000800007f */
[----:B-1----:R-:W-:Y:S05]  /*d990*/  @!P0 BRA `(.L_x_1606) ;  /* 0xfffffffc00f08947 */ /* 0x002fea000383ffff */
.L_x_1595:
[----:B------:R-:W-:Y:S05]  /*d9a0*/  BSYNC B0 ;  /* 0x0000000000007941 */ /* 0x000fea0003800000 */
.L_x_1594:
[----:B------:R-:W-:Y:S05]  /*d9b0*/  EXIT ;  /* 0x000000000000794d */ /* 0x000fea0003800000 */
.L_x_1492:
[----:B-1----:R-:W-:-:S04]  /*d9c0*/  IMAD.U32 R3, RZ, RZ, UR40 ;  /* 0x00000028ff037e24 */ /* 0x002fc8000f8e00ff */
[----:B------:R1:W2:Y:S03]  /*d9d0*/  SYNCS.PHASECHK.TRANS64.TRYWAIT P0, [R3+URZ+0x13200], R0 ;  /* 0x01320000030075a7 */ /* 0x0002a6000800017f */
[----:B--2---:R-:W-:Y:S05]  /*d9e0*/  @!P0 NANOSLEEP.SYNCS 0x989680 ;  /* 0x009896800000895d */ /* 0x004fea0003900000 */
[----:B------:R-:W2:Y:S02]  /*d9f0*/  @!P0 SYNCS.PHASECHK.TRANS64 P0, [R3+URZ+0x13200], R0 ;  /* 0x01320000030085a7 */ /* 0x000ea4000800007f */
[----:B--2---:R-:W-:Y:S05]  /*da00*/  @!P0 BRA `(.L_x_1492) ;  /* 0xfffffffc00ec8947 */ /* 0x004fea000383ffff */
[----:B------:R-:W-:Y:S05]  /*da10*/  BRA `(.L_x_1607) ;  /* 0xffffff3c00a87947 */ /* 0x000fea000383ffff */
.L_x_1496:
[----:B--2---:R2:W3:Y:S02]  /*da20*/  SYNCS.PHASECHK.TRANS64.TRYWAIT P0, [R4+URZ+0x13230], R3 ;  /* 0x01323003040075a7 */ /* 0x0044e4000800017f */
[----:B---3--:R-:W-:Y:S05]  /*da30*/  @!P0 NANOSLEEP.SYNCS 0x989680 ;  /* 0x009896800000895d */ /* 0x008fea0003900000 */
[----:B------:R-:W3:Y:S02]  /*da40*/  @!P0 SYNCS.PHASECHK.TRANS64 P0, [R4+URZ+0x13230], R3 ;  /* 0x01323003040085a7 */ /* 0x000ee4000800007f */
[----:B---3--:R-:W-:Y:S05]  /*da50*/  @!P0 BRA `(.L_x_1496) ;  /* 0xfffffffc00f08947 */ /* 0x008fea000383ffff */
[----:B------:R-:W-:Y:S05]  /*da60*/  BRA `(.L_x_1495) ;  /* 0xffffff3c00c07947 */ /* 0x000fea000383ffff */
.L_x_1501:
[----:B--2---:R-:W-:-:S04]  /*da70*/  IMAD.U32 R3, RZ, RZ, UR7 ;  /* 0x00000007ff037e24 */ /* 0x004fc8000f8e00ff */
[----:B------:R2:W3:Y:S03]  /*da80*/  SYNCS.PHASECHK.TRANS64.TRYWAIT P2, [R3+URZ+0x13230], R0 ;  /* 0x01323000030075a7 */ /* 0x0004e6000804017f */
[----:B---3--:R-:W-:Y:S05]  /*da90*/  @!P2 NANOSLEEP.SYNCS 0x989680 ;  /* 0x009896800000a95d */ /* 0x008fea0003900000 */
[----:B------:R-:W3:Y:S02]  /*daa0*/  @!P2 SYNCS.PHASECHK.TRANS64 P2, [R3+URZ+0x13230], R0 ;  /* 0x013230000300a5a7 */ /* 0x000ee4000804007f */
[----:B---3--:R-:W-:Y:S05]  /*dab0*/  @!P2 BRA `(.L_x_1501) ;  /* 0xfffffffc00eca947 */ /* 0x008fea000383ffff */
[----:B------:R-:W-:Y:S05]  /*dac0*/  BRA `(.L_x_1500) ;  /* 0xffffff6800787947 */ /* 0x000fea000383ffff */
.L_x_1505:
[----:B--2---:R-:W-:-:S04]  /*dad0*/  IMAD.U32 R3, RZ, RZ, UR11 ;  /* 0x0000000bff037e24 */ /* 0x004fc8000f8e00ff */
[----:B------:R2:W3:Y:S03]  /*dae0*/  SYNCS.PHASECHK.TRANS64.TRYWAIT P2, [R3+URZ+0x13250], R0 ;  /* 0x01325000030075a7 */ /* 0x0004e6000804017f */
[----:B---3--:R-:W-:Y:S05]  /*daf0*/  @!P2 NANOSLEEP.SYNCS 0x989680 ;  /* 0x009896800000a95d */ /* 0x008fea0003900000 */
[----:B------:R-:W3:Y:S02]  /*db00*/  @!P2 SYNCS.PHASECHK.TRANS64 P2, [R3+URZ+0x13250], R0 ;  /* 0x013250000300a5a7 */ /* 0x000ee4000804007f */
[----:B---3--:R-:W-:Y:S05]  /*db10*/  @!P2 BRA `(.L_x_1505) ;  /* 0xfffffffc00eca947 */ /* 0x008fea000383ffff */
[----:B------:R-:W-:Y:S05]  /*db20*/  BRA `(.L_x_1504) ;  /* 0xffffff6c00807947 */ /* 0x000fea000383ffff */
.L_x_1512:
[----:B--2---:R-:W-:-:S04]  /*db30*/  IMAD.U32 R3, RZ, RZ, UR5 ;  /* 0x00000005ff037e24 */ /* 0x004fc8000f8e00ff */
[----:B------:R2:W3:Y:S03]  /*db40*/  SYNCS.PHASECHK.TRANS64.TRYWAIT P2, [R3+URZ+0x13230], R0 ;  /* 0x01323000030075a7 */ /* 0x0004e6000804017f */
[----:B---3--:R-:W-:Y:S05]  /*db50*/  @!P2 NANOSLEEP.SYNCS 0x989680 ;  /* 0x009896800000a95d */ /* 0x008fea0003900000 */
[----:B------:R-:W3:Y:S02]  /*db60*/  @!P2 SYNCS.PHASECHK.TRANS64 P2, [R3+URZ+0x13230], R0 ;  /* 0x013230000300a5a7 */ /* 0x000ee4000804007f */
[----:B---3--:R-:W-:Y:S05]  /*db70*/  @!P2 BRA `(.L_x_1512) ;  /* 0xfffffffc00eca947 */ /* 0x008fea000383ffff */
[----:B------:R-:W-:Y:S05]  /*db80*/  BRA `(.L_x_1511) ;  /* 0xffffff9400b07947 */ /* 0x000fea000383ffff */
.L_x_1516:
[----:B--2---:R-:W-:-:S04]  /*db90*/  IMAD.U32 R3, RZ, RZ, UR5 ;  /* 0x00000005ff037e24 */ /* 0x004fc8000f8e00ff */
[----:B------:R2:W3:Y:S03]  /*dba0*/  SYNCS.PHASECHK.TRANS64.TRYWAIT P2, [R3+URZ+0x13250], R0 ;  /* 0x01325000030075a7 */ /* 0x0004e6000804017f */
[----:B---3--:R-:W-:Y:S05]  /*dbb0*/  @!P2 NANOSLEEP.SYNCS 0x989680 ;  /* 0x009896800000a95d */ /* 0x008fea0003900000 */
[----:B------:R-:W3:Y:S02]  /*dbc0*/  @!P2 SYNCS.PHASECHK.TRANS64 P2, [R3+URZ+0x13250], R0 ;  /* 0x013250000300a5a7 */ /* 0x000ee4000804007f */
[----:B---3--:R-:W-:Y:S05]  /*dbd0*/  @!P2 BRA `(.L_x_1516) ;  /* 0xfffffffc00eca947 */ /* 0x008fea000383ffff */
[----:B------:R-:W-:Y:S05]  /*dbe0*/  BRA `(.L_x_1515) ;  /* 0xffffff9800bc7947 */ /* 0x000fea000383ffff */
.L_x_1522:
[----:B--2---:R-:W-:-:S04]  /*dbf0*/  IMAD.U32 R7, RZ, RZ, UR5 ;  /* 0x00000005ff077e24 */ /* 0x004fc8000f8e00ff */
[----:B------:R2:W1:Y:S03]  /*dc00*/  SYNCS.PHASECHK.TRANS64.TRYWAIT P2, [R7+URZ+0x13250], R6 ;  /* 0x01325006070075a7 */ /* 0x000466000804017f */
[----:B-1----:R-:W-:Y:S05]  /*dc10*/  @!P2 NANOSLEEP.SYNCS 0x989680 ;  /* 0x009896800000a95d */ /* 0x002fea0003900000 */
[----:B------:R-:W1:Y:S02]  /*dc20*/  @!P2 SYNCS.PHASECHK.TRANS64 P2, [R7+URZ+0x13250], R6 ;  /* 0x013250060700a5a7 */ /* 0x000e64000804007f */
[----:B-1----:R-:W-:Y:S05]  /*dc30*/  @!P2 BRA `(.L_x_1522) ;  /* 0xfffffffc00eca947 */ /* 0x002fea000383ffff */
[----:B------:R-:W-:Y:S05]  /*dc40*/  BRA `(.L_x_1521) ;  /* 0xffffffb800087947 */ /* 0x000fea000383ffff */
.L_x_1548:
[----:B------:R-:W-:Y:S02]  /*dc50*/  IMAD.MOV.U32 R13, RZ, RZ, R6 ;  /* 0x000000ffff0d7224 */ /* 0x000fe400078e0006 */
[----:B------:R-:W-:Y:S02]  /*dc60*/  IMAD.MOV.U32 R12, RZ, RZ, RZ ;  /* 0x000000ffff0c7224 */ /* 0x000fe400078e00ff */
[----:B------:R-:W-:Y:S02]  /*dc70*/  IMAD.MOV.U32 R11, RZ, RZ, 0x1f ;  /* 0x0000001fff0b7424 */ /* 0x000fe400078e00ff */
[----:B------:R-:W-:-:S07]  /*dc80*/  IMAD.MOV.U32 R15, RZ, RZ, -0x1 ;  /* 0xffffffffff0f7424 */ /* 0x000fce00078e00ff */
[----:B------:R-:W-:Y:S05]  /*dc90*/  WARPSYNC.COLLECTIVE R15, `(.L_x_1608) ;  /* 0x000000000f087348 */ /* 0x000fea0003c00000 */
[----:B------:R1:W2:Y:S02]  /*dca0*/  SHFL.IDX P6, R14, R13, R12, R11 ;  /* 0x0000000c0d0e7389 */ /* 0x0002a400000c000b */
[----:B-12---:R-:W-:Y:S01]  /*dcb0*/  ENDCOLLECTIVE ;  /* 0x000000000000791b */ /* 0x006fe20003800000 */
.L_x_1608:
[----:B------:R-:W-:Y:S05]  /*dcc0*/  BRA `(.L_x_1609) ;  /* 0xffffffe000287947 */ /* 0x000fea000383ffff */
.L_x_1550:
[----:B------:R-:W-:Y:S01]  /*dcd0*/  BSSY B0, `(.L_x_1610) ;  /* 0x0000006000007945 */ /* 0x000fe20003800000 */
[----:B------:R-:W-:-:S07]  /*dce0*/  IMAD.MOV.U32 R15, RZ, RZ, -0x1 ;  /* 0xffffffffff0f7424 */ /* 0x000fce00078e00ff */
[----:B-1----:R-:W-:Y:S05]  /*dcf0*/  WARPSYNC.COLLECTIVE R15, `(.L_x_1611) ;  /* 0x000000000f0c7348 */ /* 0x002fea0003c00000 */
[----:B------:R-:W-:Y:S02]  /*dd00*/  ELECT P6, UR62, PT ;  /* 0x00000000003e782f */ /* 0x000fe400038c0000 */
[----:B------:R-:W-:Y:S01]  /*dd10*/  MOV R14, UR62 ;  /* 0x0000003e000e7c02 */ /* 0x000fe20008000f00 */
[----:B-1----:R-:W-:Y:S10]  /*dd20*/  ENDCOLLECTIVE ;  /* 0x000000000000791b */ /* 0x002ff40003800000 */
.L_x_1611:
[----:B------:R-:W-:Y:S05]  /*dd30*/  BSYNC B0 ;  /* 0x0000000000007941 */ /* 0x000fea0003800000 */
.L_x_1610:
[----:B------:R-:W-:Y:S05]  /*dd40*/  BRA `(.L_x_1612) ;  /* 0xffffffe000287947 */ /* 0x000fea000383ffff */
.L_x_1553:
[----:B-1----:R1:W3:Y:S02]  /*dd50*/  SYNCS.PHASECHK.TRANS64.TRYWAIT P3, [R6+URZ+0x13280], R3 ;  /* 0x01328003060075a7 */ /* 0x0022e4000806017f */
[----:B---3--:R-:W-:Y:S05]  /*dd60*/  @!P3 NANOSLEEP.SYNCS 0x989680 ;  /* 0x009896800000b95d */ /* 0x008fea0003900000 */
[----:B------:R-:W3:Y:S02]  /*dd70*/  @!P3 SYNCS.PHASECHK.TRANS64 P3, [R6+URZ+0x13280], R3 ;  /* 0x013280030600b5a7 */ /* 0x000ee4000806007f */
[----:B---3--:R-:W-:Y:S05]  /*dd80*/  @!P3 BRA `(.L_x_1553) ;  /* 0xfffffffc00f0b947 */ /* 0x008fea000383ffff */
[----:B------:R-:W-:Y:S05]  /*dd90*/  BRA `(.L_x_1613) ;  /* 0xffffffe0007c7947 */ /* 0x000fea000383ffff */
.L_x_1555:
[----:B--2---:R2:W3:Y:S02]  /*dda0*/  SYNCS.PHASECHK.TRANS64.TRYWAIT P3, [R6+URZ+0x13240], R3 ;  /* 0x01324003060075a7 */ /* 0x0044e4000806017f */
[----:B---3--:R-:W-:Y:S05]  /*ddb0*/  @!P3 NANOSLEEP.SYNCS 0x989680 ;  /* 0x009896800000b95d */ /* 0x008fea0003900000 */
[----:B------:R-:W3:Y:S02]  /*ddc0*/  @!P3 SYNCS.PHASECHK.TRANS64 P3, [R6+URZ+0x13240], R3 ;  /* 0x013240030600b5a7 */ /* 0x000ee4000806007f */
[----:B---3--:R-:W-:Y:S05]  /*ddd0*/  @!P3 BRA `(.L_x_1555) ;  /* 0xfffffffc00f0b947 */ /* 0x008fea000383ffff */
[----:B------:R-:W-:Y:S05]  /*dde0*/  BRA `(.L_x_1614) ;  /* 0xffffffe000c87947 */ /* 0x000fea000383ffff */
.L_x_1558:
[----:B-123--:R-:W-:-:S04]  /*ddf0*/  IMAD.U32 R3, RZ, RZ, UR40 ;  /* 0x00000028ff037e24 */ /* 0x00efc8000f8e00ff */
[----:B------:R1:W2:Y:S03]  /*de00*/  SYNCS.PHASECHK.TRANS64.TRYWAIT P0, [R3+URZ+0x13220], R0 ;  /* 0x01322000030075a7 */ /* 0x0002a6000800017f */
[----:B--2---:R-:W-:Y:S05]  /*de10*/  @!P0 NANOSLEEP.SYNCS 0x989680 ;  /* 0x009896800000895d */ /* 0x004fea0003900000 */
[----:B------:R-:W2:Y:S02]  /*de20*/  @!P0 SYNCS.PHASECHK.TRANS64 P0, [R3+URZ+0x13220], R0 ;  /* 0x01322000030085a7 */ /* 0x000ea4000800007f */
[----:B--2---:R-:W-:Y:S05]  /*de30*/  @!P0 BRA `(.L_x_1558) ;  /* 0xfffffffc00ec8947 */ /* 0x004fea000383ffff */
[----:B------:R-:W-:Y:S05]  /*de40*/  BRA `(.L_x_1615) ;  /* 0xffffffe400647947 */ /* 0x000fea000383ffff */
.L_x_1564:
[----:B-1----:R1:W2:Y:S02]  /*de50*/  SYNCS.PHASECHK.TRANS64.TRYWAIT P0, [R3+URZ+0x13280], R4 ;  /* 0x01328004030075a7 */ /* 0x0022a4000800017f */
[----:B--2---:R-:W-:Y:S05]  /*de60*/  @!P0 NANOSLEEP.SYNCS 0x989680 ;  /* 0x009896800000895d */ /* 0x004fea0003900000 */
[----:B------:R-:W2:Y:S02]  /*de70*/  @!P0 SYNCS.PHASECHK.TRANS64 P0, [R3+URZ+0x13280], R4 ;  /* 0x01328004030085a7 */ /* 0x000ea4000800007f */
[----:B--2---:R-:W-:Y:S05]  /*de80*/  @!P0 BRA `(.L_x_1564) ;  /* 0xfffffffc00f08947 */ /* 0x004fea000383ffff */
[----:B------:R-:W-:Y:S05]  /*de90*/  BRA `(.L_x_1616) ;  /* 0xffffffe800047947 */ /* 0x000fea000383ffff */
.L_x_1569:
[----:B--2---:R2:W3:Y:S02]  /*dea0*/  SYNCS.PHASECHK.TRANS64.TRYWAIT P0, [R3+URZ+0x13240], R4 ;  /* 0x01324004030075a7 */ /* 0x0044e4000800017f */
[----:B---3--:R-:W-:Y:S05]  /*deb0*/  @!P0 NANOSLEEP.SYNCS 0x989680 ;  /* 0x009896800000895d */ /* 0x008fea0003900000 */
[----:B------:R-:W3:Y:S02]  /*dec0*/  @!P0 SYNCS.PHASECHK.TRANS64 P0, [R3+URZ+0x13240], R4 ;  /* 0x01324004030085a7 */ /* 0x000ee4000800007f */
[----:B---3--:R-:W-:Y:S05]  /*ded0*/  @!P0 BRA `(.L_x_1569) ;  /* 0xfffffffc00f08947 */ /* 0x008fea000383ffff */
[----:B------:R-:W-:Y:S05]  /*dee0*/  BRA `(.L_x_1617) ;  /* 0xffffffe800787947 */ /* 0x000fea000383ffff */
.L_x_1575:
[----:B-1----:R1:W2:Y:S02]  /*def0*/  SYNCS.PHASECHK.TRANS64.TRYWAIT P3, [R12+URZ+0x13270], R3 ;  /* 0x013270030c0075a7 */ /* 0x0022a4000806017f */
[----:B--2---:R-:W-:Y:S05]  /*df00*/  @!P3 NANOSLEEP.SYNCS 0x989680 ;  /* 0x009896800000b95d */ /* 0x004fea0003900000 */
[----:B------:R-:W2:Y:S02]  /*df10*/  @!P3 SYNCS.PHASECHK.TRANS64 P3, [R12+URZ+0x13270], R3 ;  /* 0x013270030c00b5a7 */ /* 0x000ea4000806007f */
[----:B--2---:R-:W-:Y:S05]  /*df20*/  @!P3 BRA `(.L_x_1575) ;  /* 0xfffffffc00f0b947 */ /* 0x004fea000383ffff */
[----:B------:R-:W-:Y:S05]  /*df30*/  BRA `(.L_x_1618) ;  /* 0xffffffec00047947 */ /* 0x000fea000383ffff */
.L_x_1577:
[----:B-1----:R1:W2:Y:S02]  /*df40*/  SYNCS.PHASECHK.TRANS64.TRYWAIT P3, [R12+URZ+0x13260], R3 ;  /* 0x013260030c0075a7 */ /* 0x0022a4000806017f */
[----:B--2---:R-:W-:Y:S05]  /*df50*/  @!P3 NANOSLEEP.SYNCS 0x989680 ;  /* 0x009896800000b95d */ /* 0x004fea0003900000 */
[----:B------:R-:W2:Y:S02]  /*df60*/  @!P3 SYNCS.PHASECHK.TRANS64 P3, [R12+URZ+0x13260], R3 ;  /* 0x013260030c00b5a7 */ /* 0x000ea4000806007f */
[----:B--2---:R-:W-:Y:S05]  /*df70*/  @!P3 BRA `(.L_x_1577) ;  /* 0xfffffffc00f0b947 */ /* 0x004fea000383ffff */
[----:B------:R-:W-:Y:S05]  /*df80*/  BRA `(.L_x_1619) ;  /* 0xffffffec000c7947 */ /* 0x000fea000383ffff */
.L_x_1584:
[----:B-1----:R1:W2:Y:S02]  /*df90*/  SYNCS.PHASECHK.TRANS64.TRYWAIT P0, [R2+URZ+0x13270], R3 ;  /* 0x01327003020075a7 */ /* 0x0022a4000800017f */
[----:B--2---:R-:W-:Y:S05]  /*dfa0*/  @!P0 NANOSLEEP.SYNCS 0x989680 ;  /* 0x009896800000895d */ /* 0x004fea0003900000 */
[----:B------:R-:W2:Y:S02]  /*dfb0*/  @!P0 SYNCS.PHASECHK.TRANS64 P0, [R2+URZ+0x13270], R3 ;  /* 0x01327003020085a7 */ /* 0x000ea4000800007f */
[----:B--2---:R-:W-:Y:S05]  /*dfc0*/  @!P0 BRA `(.L_x_1584) ;  /* 0xfffffffc00f08947 */ /* 0x004fea000383ffff */
[----:B------:R-:W-:Y:S05]  /*dfd0*/  BRA `(.L_x_1620) ;  /* 0xfffffff0002c7947 */ /* 0x000fea000383ffff */
.L_x_1586:
[----:B-1----:R1:W2:Y:S02]  /*dfe0*/  SYNCS.PHASECHK.TRANS64.TRYWAIT P0, [R2+URZ+0x13260], R5 ;  /* 0x01326005020075a7 */ /* 0x0022a4000800017f */
[----:B--2---:R-:W-:Y:S05]  /*dff0*/  @!P0 NANOSLEEP.SYNCS 0x989680 ;  /* 0x009896800000895d */ /* 0x004fea0003900000 */
[----:B------:R-:W2:Y:S02]  /*e000*/  @!P0 SYNCS.PHASECHK.TRANS64 P0, [R2+URZ+0x13260], R5 ;  /* 0x01326005020085a7 */ /* 0x000ea4000800007f */
[----:B--2---:R-:W-:Y:S05]  /*e010*/  @!P0 BRA `(.L_x_1586) ;  /* 0xfffffffc00f08947 */ /* 0x004fea000383ffff */
[----:B------:R-:W-:Y:S05]  /*e020*/  BRA `(.L_x_1621) ;  /* 0xfffffff000387947 */ /* 0x000fea000383ffff */
.L_x_1592:
[----:B-1----:R1:W2:Y:S02]  /*e030*/  SYNCS.PHASECHK.TRANS64.TRYWAIT P0, [R7+URZ+0x13220], R0 ;  /* 0x01322000070075a7 */ /* 0x0022a4000800017f */
[----:B--2---:R-:W-:Y:S05]  /*e040*/  @!P0 NANOSLEEP.SYNCS 0x989680 ;  /* 0x009896800000895d */ /* 0x004fea0003900000 */
[----:B------:R-:W2:Y:S02]  /*e050*/  @!P0 SYNCS.PHASECHK.TRANS64 P0, [R7+URZ+0x13220], R0 ;  /* 0x01322000070085a7 */ /* 0x000ea4000800007f */
[----:B--2---:R-:W-:Y:S05]  /*e060*/  @!P0 BRA `(.L_x_1592) ;  /* 0xfffffffc00f08947 */ /* 0x004fea000383ffff */
[----:B------:R-:W-:Y:S05]  /*e070*/  BRA `(.L_x_1622) ;  /* 0xfffffff400807947 */ /* 0x000fea000383ffff */
.L_x_1593:
[----:B------:R-:W2:Y:S01]  /*e080*/  S2R R2, SR_TID.X ;  /* 0x0000000000027919 */ /* 0x000ea20000002100 */
[----:B------:R-:W-:Y:S01]  /*e090*/  BSSY B0, `(.L_x_1623) ;  /* 0x000000a000007945 */ /* 0x000fe20003800000 */
[----:B------:R-:W-:Y:S02]  /*e0a0*/  IMAD.MOV.U32 R12, RZ, RZ, RZ ;  /* 0x000000ffff0c7224 */ /* 0x000fe400078e00ff */
[----:B------:R-:W-:Y:S02]  /*e0b0*/  IMAD.MOV.U32 R11, RZ, RZ, 0x1f ;  /* 0x0000001fff0b7424 */ /* 0x000fe400078e00ff */
[----:B------:R-:W-:Y:S01]  /*e0c0*/  IMAD.MOV.U32 R15, RZ, RZ, -0x1 ;  /* 0xffffffffff0f7424 */ /* 0x000fe200078e00ff */
[----:B--2---:R-:W-:-:S04]  /*e0d0*/  SHF.R.U32.HI R2, RZ, 0x5, R2 ;  /* 0x00000005ff027819 */ /* 0x004fc80000011602 */
[----:B------:R-:W-:-:S05]  /*e0e0*/  LOP3.LUT R2, R2, 0x3, RZ, 0xc0, !PT ;  /* 0x0000000302027812 */ /* 0x000fca00078ec0ff */
[----:B------:R-:W-:-:S07]  /*e0f0*/  IMAD.MOV.U32 R13, RZ, RZ, R2 ;  /* 0x000000ffff0d7224 */ /* 0x000fce00078e0002 */
[----:B-1----:R-:W-:Y:S05]  /*e100*/  WARPSYNC.COLLECTIVE R15, `(.L_x_1624) ;  /* 0x000000000f087348 */ /* 0x002fea0003c00000 */
[----:B------:R2:W3:Y:S02]  /*e110*/  SHFL.IDX P6, R14, R13, R12, R11 ;  /* 0x0000000c0d0e7389 */ /* 0x0004e400000c000b */
[----:B-123--:R-:W-:Y:S01]  /*e120*/  ENDCOLLECTIVE ;  /* 0x000000000000791b */ /* 0x00efe20003800000 */
.L_x_1624:
[----:B------:R-:W-:Y:S05]  /*e130*/  BSYNC B0 ;  /* 0x0000000000007941 */ /* 0x000fea0003800000 */
.L_x_1623:
[----:B------:R-:W-:Y:S05]  /*e140*/  BRA `(.L_x_1625) ;  /* 0xfffffff400687947 */ /* 0x000fea000383ffff */
.L_x_1596:
[----:B------:R-:W-:Y:S01]  /*e150*/  BSSY B1, `(.L_x_1626) ;  /* 0x0000006000017945 */ /* 0x000fe20003800000 */
[----:B------:R-:W-:-:S07]  /*e160*/  IMAD.MOV.U32 R15, RZ, RZ, -0x1 ;  /* 0xffffffffff0f7424 */ /* 0x000fce00078e00ff */
[----:B-1----:R-:W-:Y:S05]  /*e170*/  WARPSYNC.COLLECTIVE R15, `(.L_x_1627) ;  /* 0x000000000f0c7348 */ /* 0x002fea0003c00000 */
[----:B------:R-:W-:Y:S02]  /*e180*/  ELECT P6, UR62, PT ;  /* 0x00000000003e782f */ /* 0x000fe400038c0000 */
[----:B------:R-:W-:Y:S01]  /*e190*/  MOV R14, UR62 ;  /* 0x0000003e000e7c02 */ /* 0x000fe20008000f00 */
[----:B-1----:R-:W-:Y:S10]  /*e1a0*/  ENDCOLLECTIVE ;  /* 0x000000000000791b */ /* 0x002ff40003800000 */
.L_x_1627:
[----:B------:R-:W-:Y:S05]  /*e1b0*/  BSYNC B1 ;  /* 0x0000000000017941 */ /* 0x000fea0003800000 */
.L_x_1626:
[----:B------:R-:W-:Y:S05]  /*e1c0*/  BRA `(.L_x_1628) ;  /* 0xfffffff400607947 */ /* 0x000fea000383ffff */
.L_x_1598:
[----:B-1----:R1:W2:Y:S02]  /*e1d0*/  SYNCS.PHASECHK.TRANS64.TRYWAIT P1, [R5+URZ], R4 ;  /* 0x00000004050075a7 */ /* 0x0022a4000802017f */
[----:B--2---:R-:W-:Y:S05]  /*e1e0*/  @!P1 NANOSLEEP.SYNCS 0x989680 ;  /* 0x009896800000995d */ /* 0x004fea0003900000 */
[----:B------:R-:W2:Y:S02]  /*e1f0*/  @!P1 SYNCS.PHASECHK.TRANS64 P1, [R5+URZ], R4 ;  /* 0x00000004050095a7 */ /* 0x000ea4000802007f */
[----:B--2---:R-:W-:Y:S05]  /*e200*/  @!P1 BRA `(.L_x_1598) ;  /* 0xfffffffc00f09947 */ /* 0x004fea000383ffff */
[----:B------:R-:W-:Y:S05]  /*e210*/  BRA `(.L_x_1629) ;  /* 0xfffffff400907947 */ /* 0x000fea000383ffff */
.L_x_1599:
[----:B--2---:R2:W3:Y:S02]  /*e220*/  SYNCS.PHASECHK.TRANS64.TRYWAIT P1, [R3+URZ], R0 ;  /* 0x00000000030075a7 */ /* 0x0044e4000802017f */
[----:B---3--:R-:W-:Y:S05]  /*e230*/  @!P1 NANOSLEEP.SYNCS 0x989680 ;  /* 0x009896800000995d */ /* 0x008fea0003900000 */
[----:B------:R-:W3:Y:S02]  /*e240*/  @!P1 SYNCS.PHASECHK.TRANS64 P1, [R3+URZ], R0 ;  /* 0x00000000030095a7 */ /* 0x000ee4000802007f */
[----:B---3--:R-:W-:Y:S05]  /*e250*/  @!P1 BRA `(.L_x_1599) ;  /* 0xfffffffc00f09947 */ /* 0x008fea000383ffff */
[----:B------:R-:W-:Y:S05]  /*e260*/  BRA `(.L_x_1630) ;  /* 0xfffffff400847947 */ /* 0x000fea000383ffff */
.L_x_1601:
[----:B--2---:R2:W3:Y:S02]  /*e270*/  SYNCS.PHASECHK.TRANS64.TRYWAIT P1, [R3+URZ+0x13260], R4 ;  /* 0x01326004030075a7 */ /* 0x0044e4000802017f */
[----:B---3--:R-:W-:Y:S05]  /*e280*/  @!P1 NANOSLEEP.SYNCS 0x989680 ;  /* 0x009896800000995d */ /* 0x008fea0003900000 */
[----:B------:R-:W3:Y:S02]  /*e290*/  @!P1 SYNCS.PHASECHK.TRANS64 P1, [R3+URZ+0x13260], R4 ;  /* 0x01326004030095a7 */ /* 0x000ee4000802007f */
[----:B---3--:R-:W-:Y:S05]  /*e2a0*/  @!P1 BRA `(.L_x_1601) ;  /* 0xfffffffc00f09947 */ /* 0x008fea000383ffff */
[----:B------:R-:W-:Y:S05]  /*e2b0*/  BRA `(.L_x_1631) ;  /* 0xfffffff400847947 */ /* 0x000fea000383ffff */
.L_x_1603:
[----:B-1----:R1:W3:Y:S02]  /*e2c0*/  SYNCS.PHASECHK.TRANS64.TRYWAIT P1, [R5+URZ+0x13260], R0 ;  /* 0x01326000050075a7 */ /* 0x0022e4000802017f */
[----:B---3--:R-:W-:Y:S05]  /*e2d0*/  @!P1 NANOSLEEP.SYNCS 0x989680 ;  /* 0x009896800000995d */ /* 0x008fea0003900000 */
[----:B------:R-:W3:Y:S02]  /*e2e0*/  @!P1 SYNCS.PHASECHK.TRANS64 P1, [R5+URZ+0x13260], R0 ;  /* 0x01326000050095a7 */ /* 0x000ee4000802007f */
[----:B---3--:R-:W-:Y:S05]  /*e2f0*/  @!P1 BRA `(.L_x_1603) ;  /* 0xfffffffc00f09947 */ /* 0x008fea000383ffff */
[----:B------:R-:W-:Y:S05]  /*e300*/  BRA `(.L_x_1632) ;  /* 0xfffffff400847947 */ /* 0x000fea000383ffff */
.L_x_1605:
[----:B---3--:R3:W4:Y:S02]  /*e310*/  SYNCS.PHASECHK.TRANS64.TRYWAIT P0, [R3+URZ+0x13280], R4 ;  /* 0x01328004030075a7 */ /* 0x008724000800017f */
[----:B----4-:R-:W-:Y:S05]  /*e320*/  @!P0 NANOSLEEP.SYNCS 0x989680 ;  /* 0x009896800000895d */ /* 0x010fea0003900000 */
[----:B------:R-:W4:Y:S02]  /*e330*/  @!P0 SYNCS.PHASECHK.TRANS64 P0, [R3+URZ+0x13280], R4 ;  /* 0x01328004030085a7 */ /* 0x000f24000800007f */
[----:B----4-:R-:W-:Y:S05]  /*e340*/  @!P0 BRA `(.L_x_1605) ;  /* 0xfffffffc00f08947 */ /* 0x010fea000383ffff */
[----:B------:R-:W-:Y:S05]  /*e350*/  BRA `(.L_x_1606) ;  /* 0xfffffff400807947 */ /* 0x000fea000383ffff */
.L_x_1633:
        /* <DEDUP_REMOVED lines=10> */
.L_x_2169:


//--------------------- .text._ZN7cutlass13device_kernelIN5flash11enable_sm90INS1_16FlashAttnFwdSm90INS1_25CollectiveMainloopFwdSm90ILi2EN4cute5tupleIJNS5_1CILi1EEES8_S8_EEENS6_IJNS7_ILi192EEENS7_ILi160EEENS7_ILi64EEEEEELi64ENS_12float_e4m3_tEfNS_4arch4Sm90ELb1ELb0ELb0ELb1ELb0ELb0ELb0ELb1ELb1ELb0ELb0ELb0EEENS1_21CollectiveEpilogueFwdINS6_IJSA_SC_SB_EEES9_NS_10bfloat16_tESG_Li384ELb1ELb0ELb0ELb1EEENS1_36VarlenDynamicPersistentTileSchedulerILi192ELi160ELi384ELi128ELb0ELb0ELb1ELb1ELb1ELb1EEEEEEEEEvNT_6ParamsE --------------------------
	.section	.text._ZN7cutlass13device_kernelIN5flash11enable_sm90INS1_16FlashAttnFwdSm90INS1_25CollectiveMainloopFwdSm90ILi2EN4cute5tupleIJNS5_1CILi1EEES8_S8_EEENS6_IJNS7_ILi192EEENS7_ILi160EEENS7_ILi64EEEEEELi64ENS_12float_e4m3_tEfNS_4arch4Sm90ELb1ELb0ELb0ELb1ELb0ELb0ELb0ELb1ELb1ELb0ELb0ELb0EEENS1_21CollectiveEpilogueFwdINS6_IJSA_SC_SB_EEES9_NS_10bfloat16_tESG_Li384ELb1ELb0ELb0ELb1EEENS1_36VarlenDynamicPersistentTileSchedulerILi192ELi160ELi384ELi128ELb0ELb0ELb1ELb1ELb1ELb1EEEEEEEEEvNT_6ParamsE,"ax",@progbits
	.align	128
.text._ZN7cutlass13device_kernelIN5flash11enable_sm90INS1_16FlashAttnFwdSm90INS1_25CollectiveMainloopFwdSm90ILi2EN4cute5tupleIJNS5_1CILi1EEES8_S8_EEENS6_IJNS7_ILi192EEENS7_ILi160EEENS7_ILi64EEEEEELi64ENS_12float_e4m3_tEfNS_4arch4Sm90ELb1ELb0ELb0ELb1ELb0ELb0ELb0ELb1ELb1ELb0ELb0ELb0EEENS1_21CollectiveEpilogueFwdINS6_IJSA_SC_SB_EEES9_NS_10bfloat16_tESG_Li384ELb1ELb0ELb0ELb1EEENS1_36VarlenDynamicPersistentTileSchedulerILi192ELi160ELi384ELi128ELb0ELb0ELb1ELb1ELb1ELb1EEEEEEEEEvNT_6ParamsE:
        .type           _ZN7cutlass13device_kernelIN5flash11enable_sm90INS1_16FlashAttnFwdSm90INS1_25CollectiveMainloopFwdSm90ILi2EN4cute5tupleIJNS5_1CILi1EEES8_S8_EEENS6_IJNS7_ILi192EEENS7_ILi160EEENS7_ILi64EEEEEELi64ENS_12float_e4m3_tEfNS_4arch4Sm90ELb1ELb0ELb0ELb1ELb0ELb0ELb0ELb1ELb1ELb0ELb0ELb0EEENS1_21CollectiveEpilogueFwdINS6_IJSA_SC_SB_EEES9_NS_10bfloat16_tESG_Li384ELb1ELb0ELb0ELb1EEENS1_36VarlenDynamicPersistentTileSchedulerILi192ELi160ELi384ELi128ELb0ELb0ELb1ELb1ELb1ELb1EEEEEEEEEvNT_6ParamsE,@function
        .size           _ZN7cutlass13device_kernelIN5flash11enable_sm90INS1_16FlashAttnFwdSm90INS1_25CollectiveMainloopFwdSm90ILi2EN4cute5tupleIJNS5_1CILi1EEES8_S8_EEENS6_IJNS7_ILi192EEENS7_ILi160EEENS7_ILi64EEEEEELi64ENS_12float_e4m3_tEfNS_4arch4Sm90ELb1ELb0ELb0ELb1ELb0ELb0ELb0ELb1ELb1ELb0ELb0ELb0EEENS1_21CollectiveEpilogueFwdINS6_IJSA_SC_SB_EEES9_NS_10bfloat16_tESG_Li384ELb1ELb0ELb0ELb1EEENS1_36VarlenDynamicPersistentTileSchedulerILi192ELi160ELi384ELi128ELb0ELb0ELb1ELb1ELb1ELb1EEEEEEEEEvNT_6ParamsE,(.L_x_2170 - _ZN7cutlass13device_kernelIN5flash11enable_sm90INS1_16FlashAttnFwdSm90INS1_25CollectiveMainloopFwdSm90ILi2EN4cute5tupleIJNS5_1CILi1EEES8_S8_EEENS6_IJNS7_ILi192EEENS7_ILi160EEENS7_ILi64EEEEEELi64ENS_12float_e4m3_tEfNS_4arch4Sm90ELb1ELb0ELb0ELb1ELb0ELb0ELb0ELb1ELb1ELb0ELb0ELb0EEENS1_21CollectiveEpilogueFwdINS6_IJSA_SC_SB_EEES9_NS_10bfloat16_tESG_Li384ELb1ELb0ELb0ELb1EEENS1_36VarlenDynamicPersistentTileSchedulerILi192ELi160ELi384ELi128ELb0ELb0ELb1ELb1ELb1ELb1EEEEEEEEEvNT_6ParamsE)
        .other          _ZN7cutlass13device_kernelIN5flash11enable_sm90INS1_16FlashAttnFwdSm90INS1_25CollectiveMainloopFwdSm90ILi2EN4cute5tupleIJNS5_1CILi1EEES8_S8_EEENS6_IJNS7_ILi192EEENS7_ILi160EEENS7_ILi64EEEEEELi64ENS_12float_e4m3_tEfNS_4arch4Sm90ELb1ELb0ELb0ELb1ELb0ELb0ELb0ELb1ELb1ELb0ELb0ELb0EEENS1_21CollectiveEpilogueFwdINS6_IJSA_SC_SB_EEES9_NS_10bfloat16_tESG_Li384ELb1ELb0ELb0ELb1EEENS1_36VarlenDynamicPersistentTileSchedulerILi192ELi160ELi384ELi128ELb0ELb0ELb1ELb1ELb1ELb1EEEEEEEEEvNT_6ParamsE,@"STO_CUDA_ENTRY STV_DEFAULT"
_ZN7cutlass13device_kernelIN5flash11enable_sm90INS1_16FlashAttnFwdSm90INS1_25CollectiveMainloopFwdSm90ILi2EN4cute5tupleIJNS5_1CILi1EEES8_S8_EEENS6_IJNS7_ILi192EEENS7_ILi160EEENS7_ILi64EEEEEELi64ENS_12float_e4m3_tEfNS_4arch4Sm90ELb1ELb0ELb0ELb1ELb0ELb0ELb0ELb1ELb1ELb0ELb0ELb0EEENS1_21CollectiveEpilogueFwdINS6_IJSA_SC_SB_EEES9_NS_10bfloat16_tESG_Li384ELb1ELb0ELb0ELb1EEENS1_36VarlenDynamicPersistentTileSchedulerILi192ELi160ELi384ELi128ELb0ELb0ELb1ELb1ELb1ELb1EEEEEEEEEvNT_6ParamsE:
        /* <DEDUP_REMOVED lines=21> */
.L_x_1635:
[----:B------:R-:W-:Y:S05]  /*0150*/  BSYNC B0 ;  /* 0x0000000000007941 */ /* 0x000fea0003800000 */
.L_x_1634:
        /* <DEDUP_REMOVED lines=41> */
.L_x_1636:
        /* <DEDUP_REMOVED lines=22> */
.L_x_1637:
        /* <DEDUP_REMOVED lines=18> */
.L_x_1638:
        /* <DEDUP_REMOVED lines=22> */
.L_x_1639:
        /* <DEDUP_REMOVED lines=22> */
.L_x_1640:
[----:B------:R-:W-:Y:S01]  /*0930*/  PLOP3.LUT P0, PT, PT, PT, UP0, 0x80, 0x0 ;  /* 0x000000000000781c */ /* 0x000fe20003f0f008 */
[----:B------:R-:W-:Y:S01]  /*0940*/  UMOV UR40, 0x1 ;  /* 0x0000000100287882 */ /* 0x000fe20000000000 */
[----:B------:R-:W-:Y:S01]  /*0950*/  NOP ;  /* 0x0000000000007918 */ /* 0x000fe20000000000 */
[----:B------:R-:W-:Y:S01]  /*0960*/  USEL UR40, UR40, 0x2, !UP0 ;  /* 0x0000000228287887 */ /* 0x000fe2000c000000 */
[----:B------:R-:W-:Y:S01]  /*0970*/  ULDC.64 UR52, c[0x0][0x208] ;  /* 0x0000820000347ab9 */ /* 0x000fe20000000a00 */
[----:B012-4-:R-:W-:Y:S08]  /*0980*/  BAR.SYNC.DEFER_BLOCKING 0x0 ;  /* 0x0000000000007b1d */ /* 0x017ff00000010000 */
[----:B------:R-:W-:Y:S05]  /*0990*/  @!P0 BRA `(.L_x_1641) ;  /* 0x000000b000508947 */ /* 0x000fea0003800000 */
.L_x_1642:
        /* <DEDUP_REMOVED lines=24> */
[-C--:B------:R-:W-:Y:S02]  /*0b20*/  LEA.HI R2, R0, R12.reuse, RZ, 0x4 ;  /* 0x0000000c00027211 */ /* 0x080fe400078f20ff */
[----:B------:R-:W-:Y:S02]  /*0b30*/  LOP3.LUT R23, R156, 0xffffff80, RZ, 0xc0, !PT ;  /* 0xffffff809c177812 */ /* 0x000fe400078ec0ff */
[----:B------:R-:W-:Y:S02]  /*0b40*/  LEA.HI R3, R0, R12, RZ, 0x5 ;  /* 0x0000000c00037211 */ /* 0x000fe400078f28ff */
[----:B------:R-:W-:Y:S01]  /*0b50*/  SHF.R.S32.HI R5, RZ, 0x4, R2 ;  /* 0x00000004ff057819 */ /* 0x000fe20000011402 */
[----:B------:R-:W-:Y:S01]  /*0b60*/  IMAD.IADD R23, R12, 0x1, -R23 ;  /* 0x000000010c177824 */ /* 0x000fe200078e0a17 */
[----:B------:R-:W-:Y:S01]  /*0b70*/  SHF.R.S32.HI R156, RZ, 0x7, R156 ;  /* 0x00000007ff9c7819 */ /* 0x000fe2000001149c */
[----:B------:R-:W-:Y:S01]  /*0b80*/  IMAD.SHL.U32 R4, R3, 0x20, RZ ;  /* 0x0000002003047824 */ /* 0x000fe200078e00ff */
[----:B------:R-:W-:-:S02]  /*0b90*/  LOP3.LUT R3, R2, 0x3fffff0, RZ, 0xc0, !PT ;  /* 0x03fffff002037812 */ /* 0x000fc400078ec0ff */
[----:B------:R-:W-:Y:S01]  /*0ba0*/  SHF.R.S32.HI R8, RZ, 0x1f, R23 ;  /* 0x0000001fff087819 */ /* 0x000fe20000011417 */
[----:B------:R-:W-:Y:S01]  /*0bb0*/  IMAD.HI R6, R156, 0x55555556, RZ ;  /* 0x555555569c067827 */ /* 0x000fe200078e02ff */
[----:B------:R-:W-:Y:S02]  /*0bc0*/  LEA.HI R2, R2, R5, RZ, 0x1 ;  /* 0x0000000502027211 */ /* 0x000fe400078f08ff */
[----:B------:R-:W-:Y:S01]  /*0bd0*/  LEA.HI R9, R8, R23, RZ, 0x2 ;  /* 0x0000001708097211 */ /* 0x000fe200078f10ff */
[----:B------:R-:W-:Y:S01]  /*0be0*/  IMAD.IADD R3, R12, 0x1, -R3 ;  /* 0x000000010c037824 */ /* 0x000fe200078e0a03 */
[----:B------:R-:W-:Y:S02]  /*0bf0*/  LOP3.LUT R4, R4, 0xfffffc00, RZ, 0xc0, !PT ;  /* 0xfffffc0004047812 */ /* 0x000fe400078ec0ff */
[--C-:B------:R-:W-:Y:S02]  /*0c00*/  SHF.R.S32.HI R10, RZ, 0x2, R9.reuse ;  /* 0x00000002ff0a7819 */ /* 0x100fe40000011409 */
[----:B------:R-:W-:Y:S01]  /*0c10*/  SHF.R.S32.HI R7, RZ, 0x1f, R9 ;  /* 0x0000001fff077819 */ /* 0x000fe20000011409 */
[----:B------:R-:W-:Y:S01]  /*0c20*/  IMAD R3, R3, 0x40, R4 ;  /* 0x0000004003037824 */ /* 0x000fe200078e0204 */
[----:B------:R-:W-:-:S02]  /*0c30*/  LOP3.LUT R2, R2, 0x1ffffffe, RZ, 0xc0, !PT ;  /* 0x1ffffffe02027812 */ /* 0x000fc400078ec0ff */
[----:B------:R-:W-:Y:S02]  /*0c40*/  LEA.HI R7, R7, R10, RZ, 0x3 ;  /* 0x0000000a07077211 */ /* 0x000fe400078f18ff */
[----:B------:R-:W-:Y:S01]  /*0c50*/  LEA.HI R8, R8, R23, RZ, 0x5 ;  /* 0x0000001708087211 */ /* 0x000fe200078f28ff */
[----:B------:R-:W-:Y:S01]  /*0c60*/  IMAD.IADD R2, R5, 0x1, -R2 ;  /* 0x0000000105027824 */ /* 0x000fe200078e0a02 */
[----:B------:R-:W-:Y:S02]  /*0c70*/  LOP3.LUT R11, R7, 0xfffffff8, RZ, 0xc0, !PT ;  /* 0xfffffff8070b7812 */ /* 0x000fe400078ec0ff */
[----:B------:R-:W-:Y:S01]  /*0c80*/  LEA.HI R0, R0, R12, RZ, 0x3 ;  /* 0x0000000c00007211 */ /* 0x000fe200078f18ff */
[----:B------:R-:W-:Y:S01]  /*0c90*/  IMAD R157, R2, 0x8, R3 ;  /* 0x00000008029d7824 */ /* 0x000fe200078e0203 */
[----:B------:R-:W-:Y:S01]  /*0ca0*/  LEA.HI R7, R6, R6, RZ, 0x1 ;  /* 0x0000000606077211 */ /* 0x000fe200078f08ff */
[----:B------:R-:W-:Y:S01]  /*0cb0*/  IMAD.IADD R11, R10, 0x1, -R11 ;  /* 0x000000010a0b7824 */ /* 0x000fe200078e0a0b */
[----:B------:R-:W-:-:S02]  /*0cc0*/  SHF.R.S32.HI R8, RZ, 0x5, R8 ;  /* 0x00000005ff087819 */ /* 0x000fc40000011408 */
[----:B------:R-:W-:Y:S01]  /*0cd0*/  LOP3.LUT R2, R0, 0x1ffffff8, RZ, 0xc0, !PT ;  /* 0x1ffffff800027812 */ /* 0x000fe200078ec0ff */
[----:B------:R-:W-:Y:S01]  /*0ce0*/  IMAD R7, R7, -0x3, R156 ;  /* 0xfffffffd07077824 */ /* 0x000fe200078e029c */
[----:B------:R-:W-:Y:S01]  /*0cf0*/  LOP3.LUT R18, R9, 0x7ffffffc, RZ, 0xc0, !PT ;  /* 0x7ffffffc09127812 */ /* 0x000fe200078ec0ff */
[----:B------:R-:W-:Y:S01]  /*0d00*/  IMAD R8, R8, 0x10, R11 ;  /* 0x0000001008087824 */ /* 0x000fe200078e020b */
[----:B------:R-:W-:Y:S01]  /*0d10*/  SHF.R.S32.HI R16, RZ, 0x3, R0 ;  /* 0x00000003ff107819 */ /* 0x000fe20000011400 */
[----:B------:R-:W-:Y:S02]  /*0d20*/  IMAD.IADD R2, R12, 0x1, -R2 ;  /* 0x000000010c027824 */ /* 0x000fe400078e0a02 */
[----:B------:R-:W-:Y:S02]  /*0d30*/  IMAD R19, R7, 0x40, R8 ;  /* 0x0000004007137824 */ /* 0x000fe400078e0208 */
[----:B------:R-:W-:Y:S02]  /*0d40*/  IMAD.SHL.U32 R22, R2, 0x8, RZ ;  /* 0x0000000802167824 */ /* 0x000fe400078e00ff */
[----:B------:R-:W-:-:S07]  /*0d50*/  IMAD.IADD R18, R23, 0x1, -R18 ;  /* 0x0000000117127824 */ /* 0x000fce00078e0a12 */
.L_x_1699:
[----:B0-----:R-:W0:Y:S01]  /*0d60*/  LDC.64 R2, c[0x0][0xc60] ;  /* 0x00031800ff027b82 */ /* 0x001e220000000a00 */
[----:B------:R-:W-:Y:S01]  /*0d70*/  ULDC.64 UR4, c[0x0][0xa28] ;  /* 0x00028a0000047ab9 */ /* 0x000fe20000000a00 */
[----:B------:R-:W-:Y:S01]  /*0d80*/  ULDC.64 UR6, c[0x0][0xa18] ;  /* 0x0002860000067ab9 */ /* 0x000fe20000000a00 */
[----:B------:R-:W-:Y:S01]  /*0d90*/  ULDC UR8, c[0x0][0x404] ;  /* 0x0001010000087ab9 */ /* 0x000fe20000000800 */
[----:B0-----:R-:W-:-:S06]  /*0da0*/  IMAD.WIDE R2, R35, 0x4, R2 ;  /* 0x0000000423027825 */ /* 0x001fcc00078e0202 */
[----:B--2---:R-:W2:Y:S01]  /*0db0*/  LDG.E R2, desc[UR52][R2.64] ;  /* 0x0000003402027981 */ /* 0x004ea2000c1e1900 */
[----:B------:R-:W-:Y:S02]  /*0dc0*/  UISETP.NE.U32.AND UP0, UPT, UR4, URZ, UPT ;  /* 0x0000003f0400728c */ /* 0x000fe4000bf05070 */
[----:B------:R-:W-:Y:S02]  /*0dd0*/  UISETP.NE.U32.AND UP1, UPT, UR6, URZ, UPT ;  /* 0x0000003f0600728c */ /* 0x000fe4000bf25070 */
[----:B------:R-:W-:Y:S02]  /*0de0*/  UISETP.NE.AND.EX UP0, UPT, UR5, URZ, UPT, UP0 ;  /* 0x0000003f0500728c */ /* 0x000fe4000bf05300 */
[----:B------:R-:W-:-:S04]  /*0df0*/  UISETP.NE.AND.EX UP1, UPT, UR7, URZ, UPT, UP1 ;  /* 0x0000003f0700728c */ /* 0x000fc8000bf25310 */
[----:B------:R-:W-:Y:S02]  /*0e00*/  PLOP3.LUT P0, PT, PT, PT, UP0, 0x80, 0x0 ;  /* 0x000000000000781c */ /* 0x000fe40003f0f008 */
[----:B------:R-:W-:Y:S02]  /*0e10*/  PLOP3.LUT P2, PT, PT, PT, UP1, 0x80, 0x0 ;  /* 0x000000000000781c */ /* 0x000fe40003f4f018 */
[----:B--2---:R-:W-:-:S13]  /*0e20*/  R2UR UR37, R2 ;  /* 0x00000000022572ca */ /* 0x004fda00000e0000 */
[----:B------:R-:W-:Y:S02]  /*0e30*/  USHF.R.S32.HI UR38, URZ, 0x1f, UR37 ;  /* 0x0000001f3f267899 */ /* 0x000fe40008011425 */
[----:B------:R-:W-:-:S04]  /*0e40*/  @UP0 ULEA UR4, UP2, UR37, UR4, 0x2 ;  /* 0x0000000425040291 */ /* 0x000fc8000f84103f */
[----:B------:R-:W-:Y:S02]  /*0e50*/  @UP0 ULEA.HI.X UR5, UR37, UR5, UR38, 0x2, UP2 ;  /* 0x0000000525050291 */ /* 0x000fe400090f1426 */
[----:B------:R-:W-:Y:S01]  /*0e60*/  @UP1 ULEA UR6, UP0, UR37, UR6, 0x2 ;  /* 0x0000000625061291 */ /* 0x000fe2000f80103f */
[----:B------:R-:W-:-:S03]  /*0e70*/  IMAD.U32 R2, RZ, RZ, UR4 ;  /* 0x00000004ff027e24 */ /* 0x000fc6000f8e00ff */
[----:B------:R-:W-:Y:S01]  /*0e80*/  @UP1 ULEA.HI.X UR7, UR37, UR7, UR38, 0x2, UP0 ;  /* 0x0000000725071291 */ /* 0x000fe200080f1426 */
[----:B------:R-:W-:Y:S01]  /*0e90*/  IMAD.U32 R3, RZ, RZ, UR5 ;  /* 0x00000005ff037e24 */ /* 0x000fe2000f8e00ff */
[----:B------:R-:W-:Y:S01]  /*0ea0*/  ULDC.64 UR4, c[0x0][0x3f8] ;  /* 0x0000fe0000047ab9 */ /* 0x000fe20000000a00 */
[----:B-1-34-:R-:W-:-:S03]  /*0eb0*/  IMAD.U32 R4, RZ, RZ, UR6 ;  /* 0x00000006ff047e24 */ /* 0x01afc6000f8e00ff */
[----:B------:R-:W-:Y:S01]  /*0ec0*/  IMAD.U32 R5, RZ, RZ, UR7 ;  /* 0x00000007ff057e24 */ /* 0x000fe2000f8e00ff */
[----:B------:R-:W2:Y:S01]  /*0ed0*/  @P0 LDG.E R2, desc[UR52][R2.64] ;  /* 0x0000003402020981 */ /* 0x000ea2000c1e1900 */
[----:B------:R-:W-:Y:S01]  /*0ee0*/  UISETP.NE.U32.AND UP0, UPT, UR4, URZ, UPT ;  /* 0x0000003f0400728c */ /* 0x000fe2000bf05070 */
[----:B------:R-:W-:Y:S02]  /*0ef0*/  ULDC.64 UR6, c[0x0][0xa20] ;  /* 0x0002880000067ab9 */ /* 0x000fe40000000a00 */
[----:B------:R-:W3:Y:S01]  /*0f00*/  @P2 LDG.E R4, desc[UR52][R4.64] ;  /* 0x0000003404042981 */ /* 0x000ee2000c1e1900 */
[----:B------:R-:W-:Y:S01]  /*0f10*/  UISETP.NE.AND.EX UP0, UPT, UR5, URZ, UPT, UP0 ;  /* 0x0000003f0500728c */ /* 0x000fe2000bf05300 */
[----:B------:R-:W-:Y:S01]  /*0f20*/  ISETP.NE.U32.AND P1, PT, RZ, UR6, PT ;  /* 0x00000006ff007c0c */ /* 0x000fe2000bf25070 */
[----:B------:R-:W-:Y:S01]  /*0f30*/  ULDC UR4, c[0x0][0x2e0] ;  /* 0x0000b80000047ab9 */ /* 0x000fe20000000800 */
[----:B------:R-:W-:Y:S01]  /*0f40*/  UMOV UR49, URZ ;  /* 0x0000003f00317c82 */ /* 0x000fe20008000000 */
[----:B------:R-:W-:Y:S01]  /*0f50*/  USEL UR8, UR8, 0x1, UP0 ;  /* 0x0000000108087887 */ /* 0x000fe20008000000 */
[----:B------:R-:W-:Y:S01]  /*0f60*/  ISETP.NE.AND.EX P1, PT, RZ, UR7, PT, P1 ;  /* 0x00000007ff007c0c */ /* 0x000fe2000bf25310 */
[----:B------:R-:W-:-:S02]  /*0f70*/  ULDC UR50, c[0x0][0x288] ;  /* 0x0000a20000327ab9 */ /* 0x000fc40000000800 */
[----:B------:R-:W-:Y:S01]  /*0f80*/  UIMAD UR8, UR8, UR4, URZ ;  /* 0x00000004080872a4 */ /* 0x000fe2000f8e023f */
[----:B--2---:R-:W-:Y:S02]  /*0f90*/  @P0 R2UR UR49, R2 ;  /* 0x00000000023102ca */ /* 0x004fe400000e0000 */
[----:B---3--:R-:W-:Y:S01]  /*0fa0*/  @P2 R2UR UR50, R4 ;  /* 0x00000000043222ca */ /* 0x008fe200000e0000 */
[----:B-----5:R-:W-:-:S14]  /*0fb0*/  @P2 BRA `(.L_x_1643) ;  /* 0x0000000000342947 */ /* 0x020fdc0003800000 */
        /* <DEDUP_REMOVED lines=13> */
.L_x_1643:
[----:B------:R-:W-:Y:S01]  /*1090*/  UMOV UR39, UR51 ;  /* 0x0000003300277c82 */ /* 0x000fe20008000000 */
[----:B------:R-:W-:Y:S01]  /*10a0*/  UMOV UR41, UR42 ;  /* 0x0000002a00297c82 */ /* 0x000fe20008000000 */
[----:B------:R-:W-:Y:S05]  /*10b0*/  @!P1 BRA `(.L_x_1644) ;  /* 0x00000000001c9947 */ /* 0x000fea0003800000 */
[----:B------:R-:W-:-:S04]  /*10c0*/  ULEA UR4, UP0, UR37, UR6, 0x2 ;  /* 0x0000000625047291 */ /* 0x000fc8000f80103f */
[----:B------:R-:W-:Y:S02]  /*10d0*/  ULEA.HI.X UR5, UR37, UR7, UR38, 0x2, UP0 ;  /* 0x0000000725057291 */ /* 0x000fe400080f1426 */
[----:B------:R-:W-:-:S04]  /*10e0*/  IMAD.U32 R2, RZ, RZ, UR4 ;  /* 0x00000004ff027e24 */ /* 0x000fc8000f8e00ff */
[----:B------:R-:W-:-:S05]  /*10f0*/  IMAD.U32 R3, RZ, RZ, UR5 ;  /* 0x00000005ff037e24 */ /* 0x000fca000f8e00ff */
[----:B------:R-:W2:Y:S02]  /*1100*/  LDG.E R2, desc[UR52][R2.64] ;  /* 0x0000003402027981 */ /* 0x000ea4000c1e1900 */
[----:B--2---:R-:W-:Y:S01]  /*1110*/  R2UR UR8, R2 ;  /* 0x00000000020872ca */ /* 0x004fe200000e0000 */
[----:B------:R-:W-:-:S14]  /*1120*/  BRA `(.L_x_1645) ;  /* 0x0000000000347947 */ /* 0x000fdc0003800000 */
.L_x_1644:
        /* <DEDUP_REMOVED lines=13> */
.L_x_1645:
[----:B------:R-:W-:Y:S01]  /*1200*/  ULDC.64 UR6, c[0x0][0x990] ;  /* 0x0002640000067ab9 */ /* 0x000fe20000000a00 */
[----:B------:R-:W-:Y:S01]  /*1210*/  ULDC.64 UR4, c[0x0][0x998] ;  /* 0x0002660000047ab9 */ /* 0x000fe20000000a00 */
[----:B------:R-:W-:Y:S01]  /*1220*/  UISETP.NE.U32.AND UP0, UPT, UR6, URZ, UPT ;  /* 0x0000003f0600728c */ /* 0x000fe2000bf05070 */
[----:B------:R-:W-:Y:S01]  /*1230*/  IMAD.MOV.U32 R3, RZ, RZ, 0x3f800000 ;  /* 0x3f800000ff037424 */ /* 0x000fe200078e00ff */
[----:B------:R-:W-:Y:S01]  /*1240*/  UISETP.NE.U32.AND UP1, UPT, UR4, URZ, UPT ;  /* 0x0000003f0400728c */ /* 0x000fe2000bf25070 */
[----:B------:R-:W-:Y:S01]  /*1250*/  IMAD.MOV.U32 R0, RZ, RZ, 0x3f800000 ;  /* 0x3f800000ff007424 */ /* 0x000fe200078e00ff */
[----:B------:R-:W-:Y:S02]  /*1260*/  UISETP.NE.AND.EX UP0, UPT, UR7, URZ, UPT, UP0 ;  /* 0x0000003f0700728c */ /* 0x000fe4000bf05300 */
[----:B------:R-:W-:Y:S01]  /*1270*/  UISETP.NE.AND.EX UP1, UPT, UR5, URZ, UPT, UP1 ;  /* 0x0000003f0500728c */ /* 0x000fe2000bf25310 */
[----:B------:R-:W-:Y:S02]  /*1280*/  ULDC UR9, c[0x0][0x428] ;  /* 0x00010a0000097ab9 */ /* 0x000fe40000000800 */
[----:B------:R-:W-:Y:S01]  /*1290*/  UISETP.NE.AND UP2, UPT, UR9, 0x1, UPT ;  /* 0x000000010900788c */ /* 0x000fe2000bf45270 */
[----:B------:R-:W-:-:S02]  /*12a0*/  PLOP3.LUT P0, PT, PT, PT, UP0, 0x80, 0x0 ;  /* 0x000000000000781c */ /* 0x000fc40003f0f008 */
[----:B------:R-:W-:-:S03]  /*12b0*/  PLOP3.LUT P1, PT, PT, PT, UP1, 0x80, 0x0 ;  /* 0x000000000000781c */ /* 0x000fc60003f2f018 */
[----:B------:R-:W-:Y:S02]  /*12c0*/  @UP0 ULDC.64 UR12, c[0x0][0x9a8] ;  /* 0x00026a00000c0ab9 */ /* 0x000fe40000000a00 */
[----:B------:R-:W-:Y:S01]  /*12d0*/  @UP0 UIMAD UR9, UR38, UR12, URZ ;  /* 0x0000000c260902a4 */ /* 0x000fe2000f8e023f */
[----:B------:R-:W-:Y:S01]  /*12e0*/  @UP1 ULDC.64 UR16, c[0x0][0x9b8] ;  /* 0x00026e0000101ab9 */ /* 0x000fe20000000a00 */
[----:B------:R-:W-:Y:S02]  /*12f0*/  @UP0 UIMAD.WIDE.U32 UR10, UR37, UR12, URZ ;  /* 0x0000000c250a02a5 */ /* 0x000fe4000f8e003f */
[----:B------:R-:W-:Y:S02]  /*1300*/  @UP0 UIMAD UR18, UR37, UR13, UR9 ;  /* 0x0000000d251202a4 */ /* 0x000fe4000f8e0209 */
[----:B------:R-:W-:Y:S01]  /*1310*/  @UP1 UIMAD UR9, UR38, UR16, URZ ;  /* 0x00000010260912a4 */ /* 0x000fe2000f8e023f */
[----:B------:R-:W-:Y:S01]  /*1320*/  @UP2 ULDC UR12, c[0x0][0x42c] ;  /* 0x00010b00000c2ab9 */ /* 0x000fe20000000800 */
[----:B------:R-:W-:-:S02]  /*1330*/  @UP1 UIMAD.WIDE.U32 UR14, UR37, UR16, URZ ;  /* 0x00000010250e12a5 */ /* 0x000fc4000f8e003f */
[----:B------:R-:W-:Y:S02]  /*1340*/  UIMAD.WIDE.U32 UR12, UR42, UR12, URZ ;  /* 0x0000000c2a0c72a5 */ /* 0x000fe4000f8e003f */
[----:B------:R-:W-:Y:S01]  /*1350*/  @UP1 UIMAD UR19, UR37, UR17, UR9 ;  /* 0x00000011251312a4 */ /* 0x000fe2000f8e0209 */
[----:B------:R-:W-:Y:S02]  /*1360*/  @UP2 ULDC UR16, c[0x0][0x430] ;  /* 0x00010c0000102ab9 */ /* 0x000fe40000000800 */
[----:B------:R-:W-:Y:S01]  /*1370*/  UMOV UR9, UR42 ;  /* 0x0000002a00097c82 */ /* 0x000fe20008000000 */
[----:B------:R-:W-:Y:S02]  /*1380*/  @UP2 USHF.R.U32.HI UR9, URZ, UR16, UR13 ;  /* 0x000000103f092299 */ /* 0x000fe4000801160d */
[----:B------:R-:W-:Y:S02]  /*1390*/  @UP0 UIADD3 UR11, UR11, UR18, URZ ;  /* 0x000000120b0b0290 */ /* 0x000fe4000fffe03f */
[----:B------:R-:W-:-:S02]  /*13a0*/  @UP0 USHF.R.S32.HI UR18, URZ, 0x1f, UR9 ;  /* 0x0000001f3f120899 */ /* 0x000fc40008011409 */
[----:B------:R-:W-:Y:S01]  /*13b0*/  @UP1 USHF.R.S32.HI UR20, URZ, 0x1f, UR9 ;  /* 0x0000001f3f141899 */ /* 0x000fe20008011409 */
[----:B------:R-:W-:Y:S01]  /*13c0*/  @UP0 ULDC.64 UR16, c[0x0][0x9b0] ;  /* 0x00026c0000100ab9 */ /* 0x000fe20000000a00 */
[----:B------:R-:W-:Y:S01]  /*13d0*/  @UP1 ULDC.64 UR12, c[0x0][0x9c0] ;  /* 0x00027000000c1ab9 */ /* 0x000fe20000000a00 */
[----:B------:R-:W-:Y:S02]  /*13e0*/  @UP1 UIADD3 UR15, UR15, UR19, URZ ;  /* 0x000000130f0f1290 */ /* 0x000fe4000fffe03f */
[----:B------:R-:W-:Y:S02]  /*13f0*/  @UP0 UIMAD UR18, UR18, UR16, URZ ;  /* 0x00000010121202a4 */ /* 0x000fe4000f8e023f */
[----:B------:R-:W-:Y:S02]  /*1400*/  @UP1 UIMAD UR19, UR20, UR12, URZ ;  /* 0x0000000c141312a4 */ /* 0x000fe4000f8e023f */
[----:B------:R-:W-:Y:S02]  /*1410*/  @UP0 UIMAD.WIDE.U32 UR10, UR9, UR16, UR10 ;  /* 0x00000010090a02a5 */ /* 0x000fe4000f8e000a */
[----:B------:R-:W-:-:S02]  /*1420*/  @UP0 UIMAD UR17, UR9, UR17, UR18 ;  /* 0x00000011091102a4 */ /* 0x000fc4000f8e0212 */
[----:B------:R-:W-:Y:S02]  /*1430*/  @UP1 UIMAD.WIDE.U32 UR14, UR9, UR12, UR14 ;  /* 0x0000000c090e12a5 */ /* 0x000fe4000f8e000e */
[----:B------:R-:W-:Y:S02]  /*1440*/  @UP1 UIMAD UR9, UR9, UR13, UR19 ;  /* 0x0000000d090912a4 */ /* 0x000fe4000f8e0213 */
[----:B------:R-:W-:Y:S02]  /*1450*/  @UP0 UIADD3 UR11, UR11, UR17, URZ ;  /* 0x000000110b0b0290 */ /* 0x000fe4000fffe03f */
[----:B------:R-:W-:Y:S02]  /*1460*/  @UP0 ULEA UR6, UP3, UR10, UR6, 0x2 ;  /* 0x000000060a060291 */ /* 0x000fe4000f86103f */
[----:B------:R-:W-:Y:S02]  /*1470*/  @UP1 UIADD3 UR9, UR15, UR9, URZ ;  /* 0x000000090f091290 */ /* 0x000fe4000fffe03f */
[----:B------:R-:W-:-:S02]  /*1480*/  @UP1 ULEA UR4, UP4, UR14, UR4, 0x2 ;  /* 0x000000040e041291 */ /* 0x000fc4000f88103f */
[----:B------:R-:W-:Y:S01]  /*1490*/  @UP0 ULEA.HI.X UR7, UR10, UR7, UR11, 0x2, UP3 ;  /* 0x000000070a070291 */ /* 0x000fe200098f140b */
[----:B------:R-:W-:Y:S01]  /*14a0*/  IMAD.U32 R6, RZ, RZ, UR6 ;  /* 0x00000006ff067e24 */ /* 0x000fe2000f8e00ff */
[----:B------:R-:W-:Y:S02]  /*14b0*/  @UP1 ULEA.HI.X UR5, UR14, UR5, UR9, 0x2, UP4 ;  /* 0x000000050e051291 */ /* 0x000fe4000a0f1409 */
[----:B------:R-:W-:Y:S01]  /*14c0*/  IMAD.U32 R8, RZ, RZ, UR4 ;  /* 0x00000004ff087e24 */ /* 0x000fe2000f8e00ff */
[----:B------:R-:W-:Y:S01]  /*14d0*/  UIADD3 UR49, -UR49, UR8, URZ ;  /* 0x0000000831317290 */ /* 0x000fe2000fffe13f */
[----:B------:R-:W-:Y:S01]  /*14e0*/  IMAD.U32 R7, RZ, RZ, UR7 ;  /* 0x00000007ff077e24 */ /* 0x000fe2000f8e00ff */
[----:B------:R-:W-:Y:S01]  /*14f0*/  ULDC UR4, c[0x0][0x988] ;  /* 0x0002620000047ab9 */ /* 0x000fe20000000800 */
[----:B------:R-:W-:-:S03]  /*1500*/  IMAD.U32 R9, RZ, RZ, UR5 ;  /* 0x00000005ff097e24 */ /* 0x000fc6000f8e00ff */
[----:B------:R-:W2:Y:S04]  /*1510*/  @P0 LDG.E R3, desc[UR52][R6.64] ;  /* 0x0000003406030981 */ /* 0x000ea8000c1e1900 */
[----:B------:R0:W2:Y:S01]  /*1520*/  @P1 LDG.E R0, desc[UR52][R8.64] ;  /* 0x0000003408001981 */ /* 0x0000a2000c1e1900 */
[----:B------:R-:W-:Y:S01]  /*1530*/  UIADD3 UR5, UR49, 0x15f, -UR50 ;  /* 0x0000015f31057890 */ /* 0x000fe2000fffe832 */
[----:B------:R-:W-:Y:S02]  /*1540*/  PLOP3.LUT P0, PT, PT, PT, PT, 0x80, 0x0 ;  /* 0x000000000000781c */ /* 0x000fe40003f0f070 */
[----:B------:R-:W-:Y:S01]  /*1550*/  CS2R R4, SRZ ;  /* 0x0000000000047805 */ /* 0x000fe2000001ff00 */
[----:B------:R-:W-:Y:S01]  /*1560*/  IMAD.MOV.U32 R55, RZ, RZ, RZ ;  /* 0x000000ffff377224 */ /* 0x000fe200078e00ff */
[----:B------:R-:W-:Y:S01]  /*1570*/  UIMAD UR6, UR51, 0xc0, UR5 ;  /* 0x000000c0330678a4 */ /* 0x000fe2000f8e0205 */
[----:B------:R-:W-:-:S02]  /*1580*/  CS2R R10, SRZ ;  /* 0x00000000000a7805 */ /* 0x000fc4000001ff00 */
[----:B------:R-:W-:Y:S02]  /*1590*/  CS2R R12, SRZ ;  /* 0x00000000000c7805 */ /* 0x000fe4000001ff00 */
[----:B------:R-:W-:Y:S01]  /*15a0*/  CS2R R14, SRZ ;  /* 0x00000000000e7805 */ /* 0x000fe2000001ff00 */
[----:B------:R-:W-:Y:S01]  /*15b0*/  UIMAD.WIDE UR6, UR6, 0x66666667, URZ ;  /* 0x66666667060678a5 */ /* 0x000fe2000f8e023f */
[----:B0-----:R-:W-:Y:S02]  /*15c0*/  CS2R R8, SRZ ;  /* 0x0000000000087805 */ /* 0x001fe4000001ff00 */
[----:B------:R-:W-:Y:S02]  /*15d0*/  CS2R R20, SRZ ;  /* 0x0000000000147805 */ /* 0x000fe4000001ff00 */
[----:B------:R-:W-:Y:S01]  /*15e0*/  CS2R R24, SRZ ;  /* 0x0000000000187805 */ /* 0x000fe2000001ff00 */
[----:B------:R-:W-:Y:S01]  /*15f0*/  USHF.R.U32.HI UR6, URZ, 0x1f, UR7 ;  /* 0x0000001f3f067899 */ /* 0x000fe20008011607 */
[----:B------:R-:W-:-:S02]  /*1600*/  CS2R R28, SRZ ;  /* 0x00000000001c7805 */ /* 0x000fc4000001ff00 */
[----:B------:R-:W-:Y:S02]  /*1610*/  CS2R R26, SRZ ;  /* 0x00000000001a7805 */ /* 0x000fe4000001ff00 */
[----:B------:R-:W-:Y:S01]  /*1620*/  CS2R R56, SRZ ;  /* 0x0000000000387805 */ /* 0x000fe2000001ff00 */
[----:B------:R-:W-:Y:S01]  /*1630*/  ULEA.HI.SX32 UR6, UR7, UR6, 0x1a ;  /* 0x0000000607067291 */ /* 0x000fe2000f8fd23f */
[----:B------:R-:W-:Y:S02]  /*1640*/  CS2R R30, SRZ ;  /* 0x00000000001e7805 */ /* 0x000fe4000001ff00 */
[----:B------:R-:W-:Y:S02]  /*1650*/  CS2R R36, SRZ ;  /* 0x0000000000247805 */ /* 0x000fe4000001ff00 */
[----:B------:R-:W-:Y:S02]  /*1660*/  CS2R R40, SRZ ;  /* 0x0000000000287805 */ /* 0x000fe4000001ff00 */
[----:B------:R-:W-:Y:S01]  /*1670*/  CS2R R58, SRZ ;  /* 0x00000000003a7805 */ /* 0x000fe2000001ff00 */
[----:B------:R-:W-:Y:S01]  /*1680*/  IMAD.MOV.U32 R44, RZ, RZ, RZ ;  /* 0x000000ffff2c7224 */ /* 0x000fe200078e00ff */
[----:B------:R-:W-:Y:S01]  /*1690*/  CS2R R60, SRZ ;  /* 0x00000000003c7805 */ /* 0x000fe2000001ff00 */
[----:B--2---:R-:W-:Y:S01]  /*16a0*/  FMUL.FTZ R0, R3, R0 ;  /* 0x0000000003007220 */ /* 0x004fe20000410000 */
[----:B------:R-:W-:-:S03]  /*16b0*/  CS2R R2, SRZ ;  /* 0x0000000000027805 */ /* 0x000fc6000001ff00 */
[----:B------:R-:W-:Y:S01]  /*16c0*/  FMUL.FTZ R0, R0, UR4 ;  /* 0x0000000400007c20 */ /* 0x000fe20008410000 */
[----:B------:R-:W-:-:S04]  /*16d0*/  UIADD3 UR4, UR49, 0x9f, URZ ;  /* 0x0000009f31047890 */ /* 0x000fc8000fffe03f */
[----:B------:R-:W-:Y:S01]  /*16e0*/  UIMAD.WIDE UR4, UR4, 0x66666667, URZ ;  /* 0x66666667040478a5 */ /* 0x000fe2000f8e023f */
[----:B------:R-:W-:-:S03]  /*16f0*/  R2UR UR43, R0 ;  /* 0x00000000002b72ca */ /* 0x000fc600000e0000 */
[----:B------:R-:W-:-:S04]  /*1700*/  USHF.R.U32.HI UR4, URZ, 0x1f, UR5 ;  /* 0x0000001f3f047899 */ /* 0x000fc80008011605 */
[----:B------:R-:W-:-:S03]  /*1710*/  ULEA.HI.SX32 UR4, UR5, UR4, 0x1a ;  /* 0x0000000405047291 */ /* 0x000fc6000f8fd23f */
[----:B------:R-:W-:Y:S01]  /*1720*/  @UP2 ULDC UR5, c[0x0][0x42c] ;  /* 0x00010b0000052ab9 */ /* 0x000fe20000000800 */
[----:B------:R-:W-:-:S04]  /*1730*/  UISETP.LT.AND UP0, UPT, UR4, UR6, UPT ;  /* 0x000000060400728c */ /* 0x000fc8000bf01270 */
[----:B------:R-:W-:Y:S02]  /*1740*/  USEL UR54, UR4, UR6, UP0 ;  /* 0x0000000604367287 */ /* 0x000fe40008000000 */
[----:B------:R-:W-:Y:S02]  /*1750*/  UIMAD.WIDE.U32 UR4, UR42, UR5, URZ ;  /* 0x000000052a0472a5 */ /* 0x000fe4000f8e003f */
[----:B------:R-:W-:Y:S01]  /*1760*/  UISETP.GE.AND UP0, UPT, UR54, 0x1, UPT ;  /* 0x000000013600788c */ /* 0x000fe2000bf06270 */
[----:B------:R-:W-:Y:S02]  /*1770*/  @UP2 ULDC UR6, c[0x0][0x430] ;  /* 0x00010c0000062ab9 */ /* 0x000fe40000000800 */
[----:B------:R-:W-:-:S03]  /*1780*/  @UP2 USHF.R.U32.HI UR42, URZ, UR6, UR5 ;  /* 0x000000063f2a2299 */ /* 0x000fc60008011605 */
[----:B------:R-:W-:-:S13]  /*1790*/  PLOP3.LUT P1, PT, PT, PT, UP0, 0x80, 0x0 ;  /* 0x000000000000781c */ /* 0x000fda0003f2f008 */
[----:B------:R-:W-:Y:S05]  /*17a0*/  @!P1 BRA `(.L_x_1646) ;  /* 0x00000084008c9947 */ /* 0x000fea0003800000 */
        /* <DEDUP_REMOVED lines=31> */
.L_x_1647:
        /* <DEDUP_REMOVED lines=9> */
.L_x_1786:
[----:B------:R-:W-:Y:S05]  /*1a30*/  @!P0 BRA `(.L_x_1649) ;  /* 0x0000000000048947 */ /* 0x000fea0003800000 */
[----:B------:R-:W-:Y:S01]  /*1a40*/  BPT.TRAP 0x1 ;  /* 0x000000040000795c */ /* 0x000fe20000300000 */
.L_x_1649:
[----:B0-----:R-:W-:Y:S02]  /*1a50*/  IMAD.U32 R3, RZ, RZ, UR36 ;  /* 0x00000024ff037e24 */ /* 0x001fe4000f8e00ff */
[----:B------:R-:W-:-:S03]  /*1a60*/  IMAD.U32 R0, RZ, RZ, UR46 ;  /* 0x0000002eff007e24 */ /* 0x000fc6000f8e00ff */
[----:B------:R-:W-:Y:S02]  /*1a70*/  LEA R3, R3, UR45, 0x3 ;  /* 0x0000002d03037c11 */ /* 0x000fe4000f8e18ff */
[----:B------:R-:W-:-:S04]  /*1a80*/  SHF.L.U32 R0, R0, 0x1f, RZ ;  /* 0x0000001f00007819 */ /* 0x000fc800000006ff */
[----:B------:R0:W1:Y:S01]  /*1a90*/  SYNCS.PHASECHK.TRANS64.TRYWAIT P1, [R3+URZ+0x13230], R0 ;  /* 0x01323000030075a7 */ /* 0x000062000802017f */
[----:B------:R-:W-:Y:S05]  /*1aa0*/  @!P0 BRA `(.L_x_1650) ;  /* 0x0000000000048947 */ /* 0x000fea0003800000 */
[----:B------:R-:W-:Y:S01]  /*1ab0*/  BPT.TRAP 0x1 ;  /* 0x000000040000795c */ /* 0x000fe20000300000 */
.L_x_1650:
[----:B-1----:R-:W-:Y:S05]  /*1ac0*/  @P1 BRA `(.L_x_1651) ;  /* 0x0000000000081947 */ /* 0x002fea0003800000 */
[----:B------:R-:W1:Y:S02]  /*1ad0*/  SYNCS.PHASECHK.TRANS64.TRYWAIT P1, [R3+URZ+0x13230], R0 ;  /* 0x01323000030075a7 */ /* 0x000e64000802017f */
[----:B-1----:R-:W-:Y:S05]  /*1ae0*/  @!P1 BRA `(.L_x_1652) ;  /* 0x000000e400209947 */ /* 0x002fea0003800000 */
.L_x_1651:
[----:B------:R-:W2:Y:S01]  /*1af0*/  S2R R2, SR_TID.X ;  /* 0x0000000000027919 */ /* 0x000ea20000002100 */
[----:B------:R-:W-:Y:S01]  /*1b00*/  UIADD3 UR4, UR45, 0xe000, URZ ;  /* 0x0000e0002d047890 */ /* 0x000fe2000fffe03f */
[----:B------:R-:W-:-:S03]  /*1b10*/  IMAD.MOV.U32 R55, RZ, RZ, RZ ;  /* 0x000000ffff377224 */ /* 0x000fc600078e00ff */
[----:B------:R-:W-:-:S04]  /*1b20*/  USHF.R.U32.HI UR4, URZ, 0x4, UR4 ;  /* 0x000000043f047899 */ /* 0x000fc80008011604 */
[----:B------:R-:W-:-:S06]  /*1b30*/  ULOP3.LUT UR4, UR4, 0x3fff, URZ, 0xc0, !UPT ;  /* 0x00003fff04047892 */ /* 0x000fcc000f8ec03f */
[----:B------:R-:W-:Y:S01]  /*1b40*/  IMAD.U32 R5, RZ, RZ, UR4 ;  /* 0x00000004ff057e24 */ /* 0x000fe2000f8e00ff */
[----:B------:R-:W-:Y:S05]  /*1b50*/  WARPSYNC.ALL ;  /* 0x0000000000007948 */ /* 0x000fea0003800000 */
[----:B------:R-:W-:Y:S02]  /*1b60*/  LOP3.LUT R5, R5, 0x10000, RZ, 0xfc, !PT ;  /* 0x0001000005057812 */ /* 0x000fe400078efcff */
[----:B--2---:R-:W-:Y:S02]  /*1b70*/  LOP3.LUT P1, RZ, R2, 0x7f, RZ, 0xc0, !PT ;  /* 0x0000007f02ff7812 */ /* 0x004fe4000782c0ff */
[----:B------:R-:W-:Y:S01]  /*1b80*/  R2UR UR12, R5 ;  /* 0x00000000050c72ca */ /* 0x000fe200000e0000 */
[----:B------:R-:W-:Y:S01]  /*1b90*/  ULOP3.LUT UR55, UR55, 0x10000, URZ, 0xfc, !UPT ;  /* 0x0001000037377892 */ /* 0x000fe2000f8efc3f */
[----:B------:R-:W-:Y:S01]  /*1ba0*/  WARPGROUP.ARRIVE ;  /* 0x00000000000079c5 */ /* 0x000fe20000000000 */
[----:B------:R-:W-:Y:S01]  /*1bb0*/  UMOV UR9, 0x80000020 ;  /* 0x8000002000097882 */ /* 0x000fe20000000000 */
[----:B------:R-:W-:Y:S01]  /*1bc0*/  UMOV UR11, 0x80000020 ;  /* 0x80000020000b7882 */ /* 0x000fe20000000000 */
[----:B------:R-:W-:Y:S01]  /*1bd0*/  UIADD3 UR6, UR55, 0x2, URZ ;  /* 0x0000000237067890 */ /* 0x000fe2000fffe03f */
[----:B01----:R-:W-:Y:S01]  /*1be0*/  IMAD.U32 R0, RZ, RZ, UR51 ;  /* 0x00000033ff007e24 */ /* 0x003fe2000f8e00ff */
[----:B------:R-:W-:Y:S01]  /*1bf0*/  UMOV UR7, 0x80000020 ;  /* 0x8000002000077882 */ /* 0x000fe20000000000 */
[----:B------:R-:W-:Y:S01]  /*1c00*/  UMOV UR8, UR55 ;  /* 0x0000003700087c82 */ /* 0x000fe20008000000 */
[----:B------:R-:W-:Y:S01]  /*1c10*/  IMAD.U32 R51, RZ, RZ, UR43 ;  /* 0x0000002bff337e24 */ /* 0x000fe2000f8e00ff */
[----:B------:R-:W-:Y:S01]  /*1c20*/  UIADD3 UR22, UR54, -0x2, URZ ;  /* 0xfffffffe36167890 */ /* 0x000fe2000fffe03f */
[----:B------:R-:W-:-:S02]  /*1c30*/  IMAD R13, R0, 0xc0, R19 ;  /* 0x000000c0000d7824 */ /* 0x000fc400078e0213 */
        /* <DEDUP_REMOVED lines=29> */
[----:B------:R-:W-:Y:S02]  /*1e10*/  UIMAD UR10, UR54, -0xa0, UR49 ;  /* 0xffffff60360a78a4 */ /* 0x000fe4000f8e0231 */
[----:B------:R-:W-:Y:S02]  /*1e20*/  WARPGROUP.DEPBAR.LE gsb0, 0x0 ;  /* 0x00008000000079c5 */ /* 0x000fe40000010000 */
[----:B------:R-:W-:-:S06]  /*1e30*/  WARPGROUP.ARRIVE ;  /* 0x00000000000079c5 */ /* 0x000fcc0000000000 */
[----:B------:R-:W-:Y:S01]  /*1e40*/  QGMMA.64x32x32.F32.E4M3.E4M3 R104, gdesc[UR4], R104, gsb0 ;  /* 0x00600000046879f3 */ /* 0x000fe20008000868 */
[----:B------:R-:W-:Y:S01]  /*1e50*/  UIADD3 UR6, UR12, 0x82, URZ ;  /* 0x000000820c067890 */ /* 0x000fe2000fffe03f */
[----:B------:R-:W-:Y:S01]  /*1e60*/  UMOV UR7, 0x80000020 ;  /* 0x8000002000077882 */ /* 0x000fe20000000000 */
[----:B------:R-:W-:Y:S02]  /*1e70*/  WARPGROUP.DEPBAR.LE gsb0, 0x0 ;  /* 0x00008000000079c5 */ /* 0x000fe40000010000 */
[----:B------:R-:W-:-:S06]  /*1e80*/  WARPGROUP.ARRIVE ;  /* 0x00000000000079c5 */ /* 0x000fcc0000000000 */
[----:B------:R-:W-:Y:S01]  /*1e90*/  QGMMA.64x32x32.F32.E4M3.E4M3 R88, gdesc[UR4], R88, gsb0 ;  /* 0x00600000045879f3 */ /* 0x000fe20008000858 */
[----:B------:R-:W-:Y:S01]  /*1ea0*/  UIADD3 UR6, -UR50, 0xa1, UR10 ;  /* 0x000000a132067890 */ /* 0x000fe2000fffe10a */
[----:B------:R-:W-:Y:S01]  /*1eb0*/  UMOV UR7, 0x80000020 ;  /* 0x8000002000077882 */ /* 0x000fe20000000000 */
[----:B------:R-:W-:-:S04]  /*1ec0*/  UIADD3 UR10, UR10, 0xa0, URZ ;  /* 0x000000a00a0a7890 */ /* 0x000fc8000fffe03f */
[----:B------:R-:W-:Y:S01]  /*1ed0*/  IMAD.U32 R7, RZ, RZ, UR6 ;  /* 0x00000006ff077e24 */ /* 0x000fe2000f8e00ff */
[----:B------:R-:W-:Y:S01]  /*1ee0*/  UIADD3 UR6, UR12, 0x102, URZ ;  /* 0x000001020c067890 */ /* 0x000fe2000fffe03f */
[----:B------:R-:W-:Y:S02]  /*1ef0*/  IMAD.U32 R11, RZ, RZ, UR10 ;  /* 0x0000000aff0b7e24 */ /* 0x000fe4000f8e00ff */
[C---:B------:R-:W-:Y:S02]  /*1f00*/  IMAD R2, R18.reuse, -0x2, R7 ;  /* 0xfffffffe12027824 */ /* 0x040fe400078e0207 */
[----:B------:R-:W-:-:S03]  /*1f10*/  IMAD R11, R18, -0x2, R11 ;  /* 0xfffffffe120b7824 */ /* 0x000fc600078e020b */
[----:B------:R-:W-:Y:S02]  /*1f20*/  IADD3 R0, R2, 0x8, R13 ;  /* 0x0000000802007810 */ /* 0x000fe40007ffe00d */
[----:B------:R-:W-:Y:S02]  /*1f30*/  VIADDMNMX R2, R13, R2, R11, PT ;  /* 0x000000020d027246 */ /* 0x000fe4000380010b */
[----:B------:R-:W-:-:S04]  /*1f40*/  VIMNMX R0, R11, R0, PT ;  /* 0x000000000b007248 */ /* 0x000fc80003fe0100 */
[C---:B------:R-:W-:Y:S02]  /*1f50*/  ISETP.GT.AND P2, PT, R0.reuse, RZ, PT ;  /* 0x000000ff0000720c */ /* 0x040fe40003f44270 */
[C---:B------:R-:W-:Y:S02]  /*1f60*/  ISETP.GT.AND P3, PT, R0.reuse, 0x1, PT ;  /* 0x000000010000780c */ /* 0x040fe40003f64270 */
[----:B------:R-:W-:Y:S02]  /*1f70*/  ISETP.GT.AND P4, PT, R0, 0x8, PT ;  /* 0x000000080000780c */ /* 0x000fe40003f84270 */
[----:B------:R-:W-:Y:S02]  /*1f80*/  FSEL R7, R106, -INF , P2 ;  /* 0xff8000006a077808 */ /* 0x000fe40001000000 */
[----:B------:R-:W-:Y:S02]  /*1f90*/  FSEL R107, R107, -INF , P3 ;  /* 0xff8000006b6b7808 */ /* 0x000fe40001800000 */
[----:B------:R-:W-:-:S02]  /*1fa0*/  ISETP.GT.AND P2, PT, R0, 0x9, PT ;  /* 0x000000090000780c */ /* 0x000fc40003f44270 */
[----:B------:R-:W-:Y:S02]  /*1fb0*/  FSEL R9, R110, -INF , P4 ;  /* 0xff8000006e097808 */ /* 0x000fe40002000000 */
[----:B------:R-:W-:Y:S02]  /*1fc0*/  FMNMX.FTZ R4, R7, R107, !PT ;  /* 0x0000006b07047209 */ /* 0x000fe40007810000 */
[C---:B------:R-:W-:Y:S02]  /*1fd0*/  ISETP.GT.AND P3, PT, R0.reuse, 0x10, PT ;  /* 0x000000100000780c */ /* 0x040fe40003f64270 */
[----:B------:R-:W-:Y:S02]  /*1fe0*/  FSEL R111, R111, -INF , P2 ;  /* 0xff8000006f6f7808 */ /* 0x000fe40001000000 */
[----:B------:R-:W-:Y:S02]  /*1ff0*/  FMNMX.FTZ R4, R9, R4, !PT ;  /* 0x0000000409047209 */ /* 0x000fe40007810000 */
[----:B------:R-:W-:-:S02]  /*2000*/  ISETP.GT.AND P2, PT, R0, 0x11, PT ;  /* 0x000000110000780c */ /* 0x000fc40003f44270 */
[----:B------:R-:W-:Y:S02]  /*2010*/  FSEL R47, R114, -INF , P3 ;  /* 0xff800000722f7808 */ /* 0x000fe40001800000 */
[----:B------:R-:W-:Y:S02]  /*2020*/  FMNMX.FTZ R4, R111, R4, !PT ;  /* 0x000000046f047209 */ /* 0x000fe40007810000 */
[C---:B------:R-:W-:Y:S02]  /*2030*/  ISETP.GT.AND P3, PT, R0.reuse, 0x18, PT ;  /* 0x000000180000780c */ /* 0x040fe40003f64270 */
[----:B------:R-:W-:Y:S02]  /*2040*/  FSEL R115, R115, -INF , P2 ;  /* 0xff80000073737808 */ /* 0x000fe40001000000 */
[----:B------:R-:W-:Y:S02]  /*2050*/  FMNMX.FTZ R4, R47, R4, !PT ;  /* 0x000000042f047209 */ /* 0x000fe40007810000 */
[----:B------:R-:W-:Y:S01]  /*2060*/  ISETP.GT.AND P2, PT, R0, 0x19, PT ;  /* 0x000000190000780c */ /* 0x000fe20003f44270 */
[----:B------:R-:W-:-:S02]  /*2070*/  WARPGROUP.DEPBAR.LE gsb0, 0x0 ;  /* 0x00008000000079c5 */ /* 0x000fc40000010000 */
[----:B------:R-:W-:Y:S01]  /*2080*/  WARPGROUP.ARRIVE ;  /* 0x00000000000079c5 */ /* 0x000fe20000000000 */
[----:B------:R-:W-:Y:S02]  /*2090*/  FSEL R45, R118, -INF , P3 ;  /* 0xff800000762d7808 */ /* 0x000fe40001800000 */
[----:B------:R-:W-:Y:S02]  /*20a0*/  FMNMX.FTZ R4, R115, R4, !PT ;  /* 0x0000000473047209 */ /* 0x000fe40007810000 */
        /* <DEDUP_REMOVED lines=31> */
[----:B------:R-:W-:Y:S02]  /*22a0*/  FMNMX.FTZ R49, R103, R4, !PT ;  /* 0x0000000467317209 */ /* 0x000fe40007810000 */
[----:B------:R-:W-:Y:S01]  /*22b0*/  ISETP.GT.AND P4, PT, R2, 0x8, PT ;  /* 0x000000080200780c */ /* 0x000fe20003f84270 */
[----:B------:R-:W-:Y:S02]  /*22c0*/  WARPGROUP.DEPBAR.LE gsb0, 0x0 ;  /* 0x00008000000079c5 */ /* 0x000fe40000010000 */
[----:B------:R-:W-:Y:S01]  /*22d0*/  WARPGROUP.ARRIVE ;  /* 0x00000000000079c5 */ /* 0x000fe20000000000 */
[----:B------:R-:W-:Y:S02]  /*22e0*/  FSEL R74, R74, -INF , P3 ;  /* 0xff8000004a4a7808 */ /* 0x000fe40001800000 */
[----:B------:R-:W-:-:S02]  /*22f0*/  ISETP.GT.AND P3, PT, R0, 0x48, PT ;  /* 0x000000480000780c */ /* 0x000fc40003f64270 */
[----:B------:R-:W-:Y:S01]  /*2300*/  FSEL R75, R75, -INF , P2 ;  /* 0xff8000004b4b7808 */ /* 0x000fe20001000000 */
[----:B------:R-:W-:Y:S01]  /*2310*/  QGMMA.64x32x32.F32.E4M3.E4M3 R56, gdesc[UR4], R56, gsb0 ;  /* 0x00600000043879f3 */ /* 0x000fe20008000838 */
[----:B------:R-:W-:Y:S01]  /*2320*/  UIADD3 UR6, UR12, 0x202, URZ ;  /* 0x000002020c067890 */ /* 0x000fe2000fffe03f */
[----:B------:R-:W-:Y:S01]  /*2330*/  FMNMX.FTZ R4, R74, R49, !PT ;  /* 0x000000314a047209 */ /* 0x000fe20007810000 */
[----:B------:R-:W-:Y:S01]  /*2340*/  UMOV UR7, 0x80000020 ;  /* 0x8000002000077882 */ /* 0x000fe20000000000 */
        /* <DEDUP_REMOVED lines=19> */
[----:B------:R-:W-:Y:S02]  /*2480*/  FMNMX.FTZ R49, R87, R4, !PT ;  /* 0x0000000457317209 */ /* 0x000fe40007810000 */
[----:B------:R-:W-:Y:S01]  /*2490*/  FSEL R108, R108, -INF , P4 ;  /* 0xff8000006c6c7808 */ /* 0x000fe20002000000 */
[----:B------:R-:W-:Y:S02]  /*24a0*/  WARPGROUP.DEPBAR.LE gsb0, 0x0 ;  /* 0x00008000000079c5 */ /* 0x000fe40000010000 */
[----:B------:R-:W-:Y:S01]  /*24b0*/  WARPGROUP.ARRIVE ;  /* 0x00000000000079c5 */ /* 0x000fe20000000000 */
[----:B------:R-:W-:-:S02]  /*24c0*/  FSEL R58, R58, -INF , P3 ;  /* 0xff8000003a3a7808 */ /* 0x000fc40001800000 */
[----:B------:R-:W-:Y:S02]  /*24d0*/  ISETP.GT.AND P3, PT, R0, 0x68, PT ;  /* 0x000000680000780c */ /* 0x000fe40003f64270 */
[----:B------:R-:W-:Y:S01]  /*24e0*/  FSEL R59, R59, -INF , P2 ;  /* 0xff8000003b3b7808 */ /* 0x000fe20001000000 */
[----:B------:R-:W-:Y:S01]  /*24f0*/  QGMMA.64x32x32.F32.E4M3.E4M3 R24, gdesc[UR4], R24, gsb0 ;  /* 0x00600000041879f3 */ /* 0x000fe20008000818 */
[----:B------:R-:W-:Y:S01]  /*2500*/  FMNMX.FTZ R4, R58, R49, !PT ;  /* 0x000000313a047209 */ /* 0x000fe20007810000 */
[----:B------:R-:W-:Y:S01]  /*2510*/  UIADD3 UR6, UR49, -UR50, URZ ;  /* 0x8000003231067290 */ /* 0x000fe2000fffe03f */
[----:B------:R-:W-:Y:S02]  /*2520*/  ISETP.GT.AND P2, PT, R0, 0x69, PT ;  /* 0x000000690000780c */ /* 0x000fe40003f44270 */
[----:B------:R-:W-:Y:S01]  /*2530*/  FSEL R62, R62, -INF , P3 ;  /* 0xff8000003e3e7808 */ /* 0x000fe20001800000 */
[----:B------:R-:W-:Y:S01]  /*2540*/  UIMAD UR6, UR51, 0xc0, UR6 ;  /* 0x000000c0330678a4 */ /* 0x000fe2000f8e0206 */
[----:B------:R-:W-:-:S02]  /*2550*/  FMNMX.FTZ R49, R59, R4, !PT ;  /* 0x000000043b317209 */ /* 0x000fc40007810000 */
[----:B------:R-:W-:Y:S01]  /*2560*/  ISETP.GT.AND P3, PT, R0, 0x70, PT ;  /* 0x000000700000780c */ /* 0x000fe20003f64270 */
[----:B------:R-:W-:Y:S01]  /*2570*/  UIMAD.WIDE UR6, UR6, 0x66666667, URZ ;  /* 0x66666667060678a5 */ /* 0x000fe2000f8e023f */
[----:B------:R-:W-:Y:S02]  /*2580*/  FSEL R63, R63, -INF , P2 ;  /* 0xff8000003f3f7808 */ /* 0x000fe40001000000 */
[----:B------:R-:W-:Y:S01]  /*2590*/  FMNMX.FTZ R4, R62, R49, !PT ;  /* 0x000000313e047209 */ /* 0x000fe20007810000 */
[----:B------:R-:W-:Y:S01]  /*25a0*/  USHF.R.U32.HI UR6, URZ, 0x1f, UR7 ;  /* 0x0000001f3f067899 */ /* 0x000fe20008011607 */
[----:B------:R-:W-:Y:S02]  /*25b0*/  ISETP.GT.AND P2, PT, R0, 0x71, PT ;  /* 0x000000710000780c */ /* 0x000fe40003f44270 */
[----:B------:R-:W-:Y:S01]  /*25c0*/  FSEL R66, R66, -INF , P3 ;  /* 0xff80000042427808 */ /* 0x000fe20001800000 */
[----:B------:R-:W-:Y:S01]  /*25d0*/  ULEA.HI.SX32 UR6, UR7, UR6, 0x1a ;  /* 0x0000000607067291 */ /* 0x000fe2000f8fd23f */
[----:B------:R-:W-:-:S02]  /*25e0*/  FMNMX.FTZ R49, R63, R4, !PT ;  /* 0x000000043f317209 */ /* 0x000fc40007810000 */
[----:B------:R-:W-:Y:S01]  /*25f0*/  ISETP.GT.AND P3, PT, R0, 0x78, PT ;  /* 0x000000780000780c */ /* 0x000fe20003f64270 */
[----:B------:R-:W-:Y:S01]  /*2600*/  UISETP.LT.AND UP0, UPT, URZ, UR6, UPT ;  /* 0x000000063f00728c */ /* 0x000fe2000bf01270 */
[----:B------:R-:W-:Y:S02]  /*2610*/  FSEL R67, R67, -INF , P2 ;  /* 0xff80000043437808 */ /* 0x000fe40001000000 */
[----:B------:R-:W-:Y:S01]  /*2620*/  FMNMX.FTZ R4, R66, R49, !PT ;  /* 0x0000003142047209 */ /* 0x000fe20007810000 */
[----:B------:R-:W-:Y:S01]  /*2630*/  USEL UR21, URZ, UR6, !UP0 ;  /* 0x000000063f157287 */ /* 0x000fe2000c000000 */
[----:B------:R-:W-:Y:S02]  /*2640*/  ISETP.GT.AND P2, PT, R0, 0x79, PT ;  /* 0x000000790000780c */ /* 0x000fe40003f44270 */
[----:B------:R-:W-:Y:S01]  /*2650*/  FSEL R70, R70, -INF , P3 ;  /* 0xff80000046467808 */ /* 0x000fe20001800000 */
[----:B------:R-:W-:Y:S01]  /*2660*/  UISETP.GE.AND UP0, UPT, UR22, UR21, UPT ;  /* 0x000000151600728c */ /* 0x000fe2000bf06270 */
[----:B------:R-:W-:-:S02]  /*2670*/  FMNMX.FTZ R49, R67, R4, !PT ;  /* 0x0000000443317209 */ /* 0x000fc40007810000 */
[----:B------:R-:W-:Y:S02]  /*2680*/  ISETP.GT.AND P3, PT, R0, 0x80, PT ;  /* 0x000000800000780c */ /* 0x000fe40003f64270 */
[----:B------:R-:W-:Y:S02]  /*2690*/  FSEL R71, R71, -INF , P2 ;  /* 0xff80000047477808 */ /* 0x000fe40001000000 */
[----:B------:R-:W-:Y:S02]  /*26a0*/  FMNMX.FTZ R4, R70, R49, !PT ;  /* 0x0000003146047209 */ /* 0x000fe40007810000 */
[----:B------:R-:W-:Y:S02]  /*26b0*/  ISETP.GT.AND P2, PT, R0, 0x81, PT ;  /* 0x000000810000780c */ /* 0x000fe40003f44270 */
[----:B------:R-:W-:Y:S01]  /*26c0*/  FMNMX.FTZ R49, R71, R4, !PT ;  /* 0x0000000447317209 */ /* 0x000fe20007810000 */
[----:B------:R-:W-:Y:S02]  /*26d0*/  WARPGROUP.DEPBAR.LE gsb0, 0x0 ;  /* 0x00008000000079c5 */ /* 0x000fe40000010000 */
[----:B------:R-:W-:-:S02]  /*26e0*/  FSEL R26, R26, -INF , P3 ;  /* 0xff8000001a1a7808 */ /* 0x000fc40001800000 */
        /* <DEDUP_REMOVED lines=18> */
[----:B------:R-:W-:Y:S02]  /*2810*/  FSEL R39, R39, -INF , P2 ;  /* 0xff80000027277808 */ /* 0x000fe40001000000 */
[----:B------:R-:W-:Y:S02]  /*2820*/  FMNMX.FTZ R0, R38, R49, !PT ;  /* 0x0000003126007209 */ /* 0x000fe40007810000 */
[C---:B------:R-:W-:Y:S02]  /*2830*/  ISETP.GT.AND P3, PT, R2.reuse, 0x1, PT ;  /* 0x000000010200780c */ /* 0x040fe40003f64270 */
[----:B------:R-:W-:Y:S02]  /*2840*/  FMNMX.FTZ R8, R39, R0, !PT ;  /* 0x0000000027087209 */ /* 0x000fe40007810000 */
[----:B------:R-:W-:Y:S02]  /*2850*/  FSEL R105, R105, -INF , P3 ;  /* 0xff80000069697808 */ /* 0x000fe40001800000 */
[----:B------:R-:W-:Y:S01]  /*2860*/  ISETP.GT.AND P3, PT, R2, 0x10, PT ;  /* 0x000000100200780c */ /* 0x000fe20003f64270 */
[----:B------:R-:W0:Y:S03]  /*2870*/  SHFL.BFLY PT, R49, R8, 0x2, 0x1f ;  /* 0x0c401f0008317f89 */ /* 0x000e2600000e0000 */
[----:B------:R-:W-:-:S02]  /*2880*/  FSEL R112, R112, -INF , P3 ;  /* 0xff80000070707808 */ /* 0x000fc40001800000 */
[----:B------:R-:W-:-:S04]  /*2890*/  ISETP.GT.AND P3, PT, R2, 0x18, PT ;  /* 0x000000180200780c */ /* 0x000fc80003f64270 */
[----:B------:R-:W-:Y:S02]  /*28a0*/  FSEL R116, R116, -INF , P3 ;  /* 0xff80000074747808 */ /* 0x000fe40001800000 */
[----:B------:R-:W-:-:S04]  /*28b0*/  ISETP.GT.AND P3, PT, R2, 0x21, PT ;  /* 0x000000210200780c */ /* 0x000fc80003f64270 */
[----:B------:R-:W-:Y:S02]  /*28c0*/  FSEL R89, R89, -INF , P3 ;  /* 0xff80000059597808 */ /* 0x000fe40001800000 */
[----:B------:R-:W-:-:S04]  /*28d0*/  ISETP.GT.AND P3, PT, R2, 0x29, PT ;  /* 0x000000290200780c */ /* 0x000fc80003f64270 */
[----:B------:R-:W-:Y:S02]  /*28e0*/  FSEL R93, R93, -INF , P3 ;  /* 0xff8000005d5d7808 */ /* 0x000fe40001800000 */
[----:B------:R-:W-:Y:S02]  /*28f0*/  ISETP.GT.AND P3, PT, R2, 0x31, PT ;  /* 0x000000310200780c */ /* 0x000fe40003f64270 */
[----:B0-----:R-:W-:Y:S02]  /*2900*/  FMNMX.FTZ R49, R8, R49, !PT ;  /* 0x0000003108317209 */ /* 0x001fe40007810000 */
        /* <DEDUP_REMOVED lines=13> */
[C---:B------:R-:W-:Y:S01]  /*29e0*/  FSETP.NEU.FTZ.AND P2, PT, R0.reuse, -INF , PT ;  /* 0xff8000000000780b */ /* 0x040fe20003f5d000 */
[----:B------:R-:W-:-:S01]  /*29f0*/  FFMA.FTZ R4, R0, R51, -8 ;  /* 0xc100000000047423 */ /* 0x000fc20000010033 */
[----:B------:R-:W-:-:S04]  /*2a00*/  ISETP.GT.AND P3, PT, R2, 0x61, PT ;  /* 0x000000610200780c */ /* 0x000fc80003f64270 */
[----:B------:R-:W-:Y:S02]  /*2a10*/  FSEL R4, R4, RZ, P2 ;  /* 0x000000ff04047208 */ /* 0x000fe40001000000 */
[----:B------:R-:W-:Y:S02]  /*2a20*/  ISETP.GT.AND P2, PT, R2, RZ, PT ;  /* 0x000000ff0200720c */ /* 0x000fe40003f44270 */
[----:B------:R-:W-:Y:S01]  /*2a30*/  FSEL R57, R57, -INF , P3 ;  /* 0xff80000039397808 */ /* 0x000fe20001800000 */
[----:B------:R-:W-:-:S01]  /*2a40*/  FFMA.FTZ R12, R45, UR43, -R4 ;  /* 0x0000002b2d0c7c23 */ /* 0x000fc20008010804 */
[----:B------:R-:W-:Y:S01]  /*2a50*/  FSEL R104, R104, -INF , P2 ;  /* 0xff80000068687808 */ /* 0x000fe20001000000 */
[----:B------:R-:W-:-:S01]  /*2a60*/  FFMA.FTZ R10, R47, UR43, -R4 ;  /* 0x0000002b2f0a7c23 */ /* 0x000fc20008010804 */
[----:B------:R-:W-:Y:S01]  /*2a70*/  ISETP.GT.AND P2, PT, R2, 0x9, PT ;  /* 0x000000090200780c */ /* 0x000fe20003f44270 */
[----:B------:R-:W-:-:S01]  /*2a80*/  FFMA.FTZ R75, R75, UR43, -R4 ;  /* 0x0000002b4b4b7c23 */ /* 0x000fc20008010804 */
[----:B------:R-:W-:Y:S01]  /*2a90*/  FMNMX.FTZ R13, R104, R105, !PT ;  /* 0x00000069680d7209 */ /* 0x000fe20007810000 */
[----:B------:R-:W-:-:S01]  /*2aa0*/  FFMA.FTZ R79, R79, UR43, -R4 ;  /* 0x0000002b4f4f7c23 */ /* 0x000fc20008010804 */
[----:B------:R-:W-:Y:S01]  /*2ab0*/  FSEL R109, R109, -INF , P2 ;  /* 0xff8000006d6d7808 */ /* 0x000fe20001000000 */
[----:B------:R-:W-:-:S01]  /*2ac0*/  FFMA.FTZ R6, R7, UR43, -R4 ;  /* 0x0000002b07067c23 */ /* 0x000fc20008010804 */
[----:B------:R-:W-:Y:S01]  /*2ad0*/  FMNMX.FTZ R14, R108, R13, !PT ;  /* 0x0000000d6c0e7209 */ /* 0x000fe20007810000 */
        /* <DEDUP_REMOVED lines=44> */
[----:B------:R-:W-:Y:S01]  /*2da0*/  MUFU.EX2 R6, R6 ;  /* 0x0000000600067308 */ /* 0x000fe20000000800 */
[----:B------:R-:W-:-:S02]  /*2db0*/  FMNMX.FTZ R41, R97, R42, !PT ;  /* 0x0000002a61297209 */ /* 0x000fc40007810000 */
[----:B------:R-:W-:Y:S02]  /*2dc0*/  ISETP.GT.AND P2, PT, R2, 0x40, PT ;  /* 0x000000400200780c */ /* 0x000fe40003f44270 */
[----:B------:R-:W-:Y:S02]  /*2dd0*/  FMNMX.FTZ R42, R100, R41, !PT ;  /* 0x00000029642a7209 */ /* 0x000fe40007810000 */
[----:B------:R-:W-:Y:S01]  /*2de0*/  FSEL R72, R72, -INF , P2 ;  /* 0xff80000048487808 */ /* 0x000fe20001000000 */
[----:B------:R-:W-:Y:S01]  /*2df0*/  MUFU.EX2 R7, R7 ;  /* 0x0000000700077308 */ /* 0x000fe20000000800 */
[----:B------:R-:W-:Y:S01]  /*2e00*/  FMNMX.FTZ R45, R101, R42, !PT ;  /* 0x0000002a652d7209 */ /* 0x000fe20007810000 */
[----:B------:R-:W-:Y:S01]  /*2e10*/  FFMA.FTZ R42, R43, UR43, -R4 ;  /* 0x0000002b2b2a7c23 */ /* 0x000fe20008010804 */
[----:B------:R-:W-:Y:S02]  /*2e20*/  ISETP.GT.AND P2, PT, R2, 0x48, PT ;  /* 0x000000480200780c */ /* 0x000fe40003f44270 */
[----:B------:R-:W-:-:S02]  /*2e30*/  FMNMX.FTZ R44, R72, R45, !PT ;  /* 0x0000002d482c7209 */ /* 0x000fc40007810000 */
[----:B------:R-:W-:Y:S01]  /*2e40*/  FSEL R76, R76, -INF , P2 ;  /* 0xff8000004c4c7808 */ /* 0x000fe20001000000 */
[----:B------:R-:W-:Y:S01]  /*2e50*/  MUFU.EX2 R8, R8 ;  /* 0x0000000800087308 */ /* 0x000fe20000000800 */
[----:B------:R-:W-:Y:S02]  /*2e60*/  FMNMX.FTZ R43, R73, R44, !PT ;  /* 0x0000002c492b7209 */ /* 0x000fe40007810000 */
[----:B------:R-:W-:Y:S02]  /*2e70*/  ISETP.GT.AND P2, PT, R2, 0x50, PT ;  /* 0x000000500200780c */ /* 0x000fe40003f44270 */
[----:B------:R-:W-:Y:S02]  /*2e80*/  FMNMX.FTZ R44, R76, R43, !PT ;  /* 0x0000002b4c2c7209 */ /* 0x000fe40007810000 */
[----:B------:R-:W-:Y:S01]  /*2e90*/  FSEL R80, R80, -INF , P2 ;  /* 0xff80000050507808 */ /* 0x000fe20001000000 */
[----:B------:R-:W0:Y:S01]  /*2ea0*/  MUFU.EX2 R9, R9 ;  /* 0x0000000900097308 */ /* 0x000e220000000800 */
[----:B------:R-:W-:Y:S01]  /*2eb0*/  FMNMX.FTZ R45, R77, R44, !PT ;  /* 0x0000002c4d2d7209 */ /* 0x000fe20007810000 */
[----:B------:R-:W-:Y:S01]  /*2ec0*/  FFMA.FTZ R44, R74, UR43, -R4 ;  /* 0x0000002b4a2c7c23 */ /* 0x000fe20008010804 */
[----:B------:R-:W-:-:S02]  /*2ed0*/  ISETP.GT.AND P2, PT, R2, 0x58, PT ;  /* 0x000000580200780c */ /* 0x000fc40003f44270 */
[----:B------:R-:W-:Y:S02]  /*2ee0*/  FMNMX.FTZ R46, R80, R45, !PT ;  /* 0x0000002d502e7209 */ /* 0x000fe40007810000 */
[----:B------:R-:W-:Y:S01]  /*2ef0*/  FSEL R84, R84, -INF , P2 ;  /* 0xff80000054547808 */ /* 0x000fe20001000000 */
[----:B------:R-:W-:Y:S01]  /*2f00*/  MUFU.EX2 R10, R10 ;  /* 0x0000000a000a7308 */ /* 0x000fe20000000800 */
[----:B------:R-:W-:Y:S02]  /*2f10*/  FMNMX.FTZ R45, R81, R46, !PT ;  /* 0x0000002e512d7209 */ /* 0x000fe40007810000 */
[----:B------:R-:W-:Y:S02]  /*2f20*/  ISETP.GT.AND P2, PT, R2, 0x60, PT ;  /* 0x000000600200780c */ /* 0x000fe40003f44270 */
[----:B------:R-:W-:Y:S02]  /*2f30*/  FMNMX.FTZ R46, R84, R45, !PT ;  /* 0x0000002d542e7209 */ /* 0x000fe40007810000 */
[----:B------:R-:W-:Y:S01]  /*2f40*/  FSEL R56, R56, -INF , P2 ;  /* 0xff80000038387808 */ /* 0x000fe20001000000 */
[----:B------:R-:W-:Y:S01]  /*2f50*/  MUFU.EX2 R45, R75 ;  /* 0x0000004b002d7308 */ /* 0x000fe20000000800 */
[----:B------:R-:W-:Y:S01]  /*2f60*/  FMNMX.FTZ R47, R85, R46, !PT ;  /* 0x0000002e552f7209 */ /* 0x000fe20007810000 */
[--C-:B------:R-:W-:Y:S01]  /*2f70*/  FFMA.FTZ R46, R78, UR43, -R4.reuse ;  /* 0x0000002b4e2e7c23 */ /* 0x100fe20008010804 */
[----:B------:R-:W-:Y:S01]  /*2f80*/  ISETP.GT.AND P2, PT, R2, 0x68, PT ;  /* 0x000000680200780c */ /* 0x000fe20003f44270 */
[----:B------:R-:W-:Y:S01]  /*2f90*/  FFMA.FTZ R78, R58, UR43, -R4 ;  /* 0x0000002b3a4e7c23 */ /* 0x000fe20008010804 */
[----:B------:R-:W-:-:S02]  /*2fa0*/  FMNMX.FTZ R48, R56, R47, !PT ;  /* 0x0000002f38307209 */ /* 0x000fc40007810000 */
        /* <DEDUP_REMOVED lines=9> */
[----:B------:R-:W-:Y:S02]  /*3040*/  FSEL R64, R64, -INF , P2 ;  /* 0xff80000040407808 */ /* 0x000fe40001000000 */
[----:B------:R-:W-:Y:S01]  /*3050*/  FMNMX.FTZ R49, R61, R48, !PT ;  /* 0x000000303d317209 */ /* 0x000fe20007810000 */
[----:B------:R1:W-:Y:S01]  /*3060*/  MUFU.EX2 R47, R79 ;  /* 0x0000004f002f7308 */ /* 0x0003e20000000800 */
[----:B------:R-:W-:Y:S01]  /*3070*/  ISETP.GT.AND P2, PT, R2, 0x78, PT ;  /* 0x000000780200780c */ /* 0x000fe20003f44270 */
[----:B------:R-:W-:Y:S01]  /*3080*/  FFMA.FTZ R48, R82, UR43, -R4 ;  /* 0x0000002b52307c23 */ /* 0x000fe20008010804 */
[----:B------:R-:W-:Y:S02]  /*3090*/  FSEL R65, R65, -INF , P3 ;  /* 0xff80000041417808 */ /* 0x000fe40001800000 */
[----:B------:R-:W-:-:S02]  /*30a0*/  FMNMX.FTZ R50, R64, R49, !PT ;  /* 0x0000003140327209 */ /* 0x000fc40007810000 */
[----:B------:R-:W-:Y:S01]  /*30b0*/  ISETP.GT.AND P3, PT, R2, 0x79, PT ;  /* 0x000000790200780c */ /* 0x000fe20003f64270 */
[----:B------:R-:W-:Y:S01]  /*30c0*/  MUFU.EX2 R15, R91 ;  /* 0x0000005b000f7308 */ /* 0x000fe20000000800 */
[----:B------:R-:W-:Y:S01]  /*30d0*/  FSEL R68, R68, -INF , P2 ;  /* 0xff80000044447808 */ /* 0x000fe20001000000 */
[--C-:B-1----:R-:W-:Y:S01]  /*30e0*/  FFMA.FTZ R79, R59, UR43, -R4.reuse ;  /* 0x0000002b3b4f7c23 */ /* 0x102fe20008010804 */
[----:B------:R-:W-:Y:S01]  /*30f0*/  FMNMX.FTZ R49, R65, R50, !PT ;  /* 0x0000003241317209 */ /* 0x000fe20007810000 */
[----:B------:R-:W-:Y:S01]  /*3100*/  FFMA.FTZ R59, R67, UR43, -R4 ;  /* 0x0000002b433b7c23 */ /* 0x000fe20008010804 */
[----:B------:R-:W-:Y:S02]  /*3110*/  FSEL R69, R69, -INF , P3 ;  /* 0xff80000045457808 */ /* 0x000fe40001800000 */
[----:B------:R-:W-:Y:S01]  /*3120*/  ISETP.GT.AND P2, PT, R2, 0x80, PT ;  /* 0x000000800200780c */ /* 0x000fe20003f44270 */
[----:B------:R-:W-:Y:S01]  /*3130*/  MUFU.EX2 R12, R12 ;  /* 0x0000000c000c7308 */ /* 0x000fe20000000800 */
[----:B------:R-:W-:-:S02]  /*3140*/  FMNMX.FTZ R52, R68, R49, !PT ;  /* 0x0000003144347209 */ /* 0x000fc40007810000 */
[----:B------:R-:W-:Y:S02]  /*3150*/  ISETP.GT.AND P3, PT, R2, 0x81, PT ;  /* 0x000000810200780c */ /* 0x000fe40003f64270 */
[----:B------:R-:W-:Y:S01]  /*3160*/  FSEL R50, R24, -INF , P2 ;  /* 0xff80000018327808 */ /* 0x000fe20001000000 */
[----:B------:R-:W-:Y:S01]  /*3170*/  FFMA.FTZ R24, R86, UR43, -R4 ;  /* 0x0000002b56187c23 */ /* 0x000fe20008010804 */
[----:B------:R-:W-:Y:S01]  /*3180*/  FMNMX.FTZ R53, R69, R52, !PT ;  /* 0x0000003445357209 */ /* 0x000fe20007810000 */
[----:B------:R-:W1:Y:S01]  /*3190*/  MUFU.EX2 R13, R119 ;  /* 0x00000077000d7308 */ /* 0x000e620000000800 */
[----:B------:R-:W-:Y:S02]  /*31a0*/  ISETP.GT.AND P2, PT, R2, 0x88, PT ;  /* 0x000000880200780c */ /* 0x000fe40003f44270 */
[----:B------:R-:W-:Y:S02]  /*31b0*/  FSEL R51, R25, -INF , P3 ;  /* 0xff80000019337808 */ /* 0x000fe40001800000 */
        /* <DEDUP_REMOVED lines=11> */
[--C-:B------:R-:W-:Y:S01]  /*3270*/  FFMA.FTZ R32, R62, UR43, -R4.reuse ;  /* 0x0000002b3e207c23 */ /* 0x100fe20008010804 */
[----:B------:R-:W-:Y:S01]  /*3280*/  FMNMX.FTZ R28, R29, R28, !PT ;  /* 0x0000001c1d1c7209 */ /* 0x000fe20007810000 */
[----:B------:R-:W-:Y:S01]  /*3290*/  FFMA.FTZ R62, R70, UR43, -R4 ;  /* 0x0000002b463e7c23 */ /* 0x000fe20008010804 */
[----:B------:R-:W-:Y:S01]  /*32a0*/  FSEL R54, R33, -INF , P3 ;  /* 0xff80000021367808 */ /* 0x000fe20001800000 */
[----:B------:R-:W-:Y:S01]  /*32b0*/  MUFU.EX2 R25, R87 ;  /* 0x0000005700197308 */ /* 0x000fe20000000800 */
[----:B------:R-:W-:Y:S02]  /*32c0*/  ISETP.GT.AND P2, PT, R2, 0x98, PT ;  /* 0x000000980200780c */ /* 0x000fe40003f44270 */
[----:B------:R-:W-:-:S02]  /*32d0*/  FMNMX.FTZ R33, R53, R28, !PT ;  /* 0x0000001c35217209 */ /* 0x000fc40007810000 */
[----:B------:R-:W-:Y:S02]  /*32e0*/  ISETP.GT.AND P3, PT, R2, 0x99, PT ;  /* 0x000000990200780c */ /* 0x000fe40003f64270 */
[----:B------:R-:W-:Y:S01]  /*32f0*/  FSEL R58, R36, -INF , P2 ;  /* 0xff800000243a7808 */ /* 0x000fe20001000000 */
[----:B------:R-:W-:-:S01]  /*3300*/  FFMA.FTZ R36, R66, UR43, -R4 ;  /* 0x0000002b42247c23 */ /* 0x000fc20008010804 */
[----:B------:R-:W-:Y:S01]  /*3310*/  FMNMX.FTZ R33, R54, R33, !PT ;  /* 0x0000002136217209 */ /* 0x000fe20007810000 */
[----:B------:R-:W-:Y:S01]  /*3320*/  MUFU.EX2 R28, R78 ;  /* 0x0000004e001c7308 */ /* 0x000fe20000000800 */
[----:B------:R-:W-:Y:S02]  /*3330*/  FSEL R74, R37, -INF , P3 ;  /* 0xff800000254a7808 */ /* 0x000fe40001800000 */
[----:B------:R-:W-:Y:S02]  /*3340*/  FMNMX.FTZ R37, R58, R33, !PT ;  /* 0x000000213a257209 */ /* 0x000fe40007810000 */
[----:B0-----:R-:W-:-:S02]  /*3350*/  F2FP.SATFINITE.E4M3.F32.PACK_AB_MERGE_C R153, R9, R8, RZ ;  /* 0x000000080999723e */ /* 0x001fc400048070ff */
[----:B------:R-:W-:Y:S01]  /*3360*/  FMNMX.FTZ R2, R74, R37, !PT ;  /* 0x000000254a027209 */ /* 0x000fe20007810000 */
[----:B------:R-:W-:-:S01]  /*3370*/  FFMA.FTZ R37, R63, UR43, -R4 ;  /* 0x0000002b3f257c23 */ /* 0x000fc20008010804 */
[----:B------:R-:W-:Y:S01]  /*3380*/  FFMA.FTZ R63, R71, UR43, -R4 ;  /* 0x0000002b473f7c23 */ /* 0x000fe20008010804 */
[----:B------:R-:W-:Y:S01]  /*3390*/  IMAD.U32 R71, RZ, RZ, UR43 ;  /* 0x0000002bff477e24 */ /* 0x000fe2000f8e00ff */
[----:B------:R-:W-:Y:S01]  /*33a0*/  MUFU.EX2 R33, R79 ;  /* 0x0000004f00217308 */ /* 0x000fe20000000800 */
[----:B------:R-:W0:Y:S01]  /*33b0*/  SHFL.BFLY PT, R75, R2, 0x2, 0x1f ;  /* 0x0c401f00024b7f89 */ /* 0x000e2200000e0000 */
[----:B-1----:R-:W-:Y:S02]  /*33c0*/  F2FP.SATFINITE.E4M3.F32.PACK_AB_MERGE_C R155, R13, R12, RZ ;  /* 0x0000000c0d9b723e */ /* 0x002fe400048070ff */
[----:B------:R-:W-:Y:S02]  /*33d0*/  F2FP.SATFINITE.E4M3.F32.PACK_AB_MERGE_C R153, R7, R6, R153 ;  /* 0x000000060799723e */ /* 0x000fe40004807099 */
[----:B------:R-:W-:-:S02]  /*33e0*/  F2FP.SATFINITE.E4M3.F32.PACK_AB_MERGE_C R155, R11, R10, R155 ;  /* 0x0000000a0b9b723e */ /* 0x000fc4000480709b */
[----:B------:R-:W-:Y:S08]  /*33f0*/  MUFU.EX2 R41, R99 ;  /* 0x0000006300297308 */ /* 0x000ff00000000800 */
[----:B------:R-:W1:Y:S08]  /*3400*/  MUFU.EX2 R20, R20 ;  /* 0x0000001400147308 */ /* 0x000e700000000800 */
[----:B------:R-:W-:Y:S01]  /*3410*/  MUFU.EX2 R40, R40 ;  /* 0x0000002800287308 */ /* 0x000fe20000000800 */
[----:B0-----:R-:W-:-:S05]  /*3420*/  FMNMX.FTZ R75, R2, R75, !PT ;  /* 0x0000004b024b7209 */ /* 0x001fca0007810000 */
[----:B------:R-:W0:Y:S02]  /*3430*/  SHFL.BFLY PT, R2, R75, 0x1, 0x1f ;  /* 0x0c201f004b027f89 */ /* 0x000e2400000e0000 */
[----:B------:R-:W-:Y:S01]  /*3440*/  MUFU.EX2 R42, R42 ;  /* 0x0000002a002a7308 */ /* 0x000fe20000000800 */
[----:B-1----:R-:W-:-:S04]  /*3450*/  F2FP.SATFINITE.E4M3.F32.PACK_AB_MERGE_C R149, R21, R20, RZ ;  /* 0x000000141595723e */ /* 0x002fc800048070ff */
[----:B------:R-:W-:-:S03]  /*3460*/  F2FP.SATFINITE.E4M3.F32.PACK_AB_MERGE_C R149, R15, R14, R149 ;  /* 0x0000000e0f95723e */ /* 0x000fc60004807095 */
[----:B------:R-:W1:Y:S08]  /*3470*/  MUFU.EX2 R43, R103 ;  /* 0x00000067002b7308 */ /* 0x000e700000000800 */
[----:B------:R-:W-:Y:S01]  /*3480*/  MUFU.EX2 R44, R44 ;  /* 0x0000002c002c7308 */ /* 0x000fe20000000800 */
[----:B0-----:R-:W-:-:S07]  /*3490*/  FMNMX.FTZ R2, R75, R2, !PT ;  /* 0x000000024b027209 */ /* 0x001fce0007810000 */
[----:B------:R-:W-:Y:S01]  /*34a0*/  MUFU.EX2 R46, R46 ;  /* 0x0000002e002e7308 */ /* 0x000fe20000000800 */
[----:B-1----:R-:W-:Y:S01]  /*34b0*/  F2FP.SATFINITE.E4M3.F32.PACK_AB_MERGE_C R151, R43, R42, RZ ;  /* 0x0000002a2b97723e */ /* 0x002fe200048070ff */
[C---:B------:R-:W-:Y:S01]  /*34c0*/  FFMA.FTZ R71, R2.reuse, R71, -8 ;  /* 0xc100000002477423 */ /* 0x040fe20000010047 */
[----:B------:R-:W-:Y:S02]  /*34d0*/  FSETP.NEU.FTZ.AND P2, PT, R2, -INF , PT ;  /* 0xff8000000200780b */ /* 0x000fe40003f5d000 */
[----:B------:R-:W-:Y:S02]  /*34e0*/  F2FP.SATFINITE.E4M3.F32.PACK_AB_MERGE_C R151, R41, R40, R151 ;  /* 0x000000282997723e */ /* 0x000fe40004807097 */
        /* <DEDUP_REMOVED lines=19> */
[----:B------:R-:W-:Y:S01]  /*3620*/  FADD.FTZ R96, R8, R97 ;  /* 0x0000006108607221 */ /* 0x000fe20000010000 */
        /* <DEDUP_REMOVED lines=8> */
[----:B------:R-:W-:-:S01]  /*36b0*/  FFMA.FTZ R89, R93, UR43, -R71 ;  /* 0x0000002b5d597c23 */ /* 0x000fc20008010847 */
[----:B------:R-:W-:-:S02]  /*36c0*/  @!P1 VIADD R56, R3, 0x13240 ;  /* 0x0001324003389836 */ /* 0x000fc40000000000 */
[----:B------:R-:W-:-:S01]  /*36d0*/  FFMA.FTZ R90, R100, UR43, -R71 ;  /* 0x0000002b645a7c23 */ /* 0x000fc20008010847 */
[--C-:B------:R-:W-:Y:S01]  /*36e0*/  FFMA.FTZ R93, R101, UR43, -R71.reuse ;  /* 0x0000002b655d7c23 */ /* 0x100fe20008010847 */
[----:B------:R-:W-:-:S01]  /*36f0*/  FFMA.FTZ R72, R72, UR43, -R71 ;  /* 0x0000002b48487c23 */ /* 0x000fc20008010847 */
[----:B------:R-:W2:Y:S01]  /*3700*/  MUFU.EX2 R79, R79 ;  /* 0x0000004f004f7308 */ /* 0x000ea20000000800 */
[----:B0-----:R-:W-:-:S01]  /*3710*/  FADD.FTZ R85, R4, R67 ;  /* 0x0000004304557221 */ /* 0x001fc20000010000 */
[----:B------:R-:W-:Y:S01]  /*3720*/  @!P1 PRMT R56, RZ, 0x654, R56 ;  /* 0x00000654ff389816 */ /* 0x000fe20000000038 */
[----:B------:R-:W-:-:S01]  /*3730*/  FFMA.FTZ R73, R73, UR43, -R71 ;  /* 0x0000002b49497c23 */ /* 0x000fc20008010847 */
[--C-:B------:R-:W-:Y:S01]  /*3740*/  FFMA.FTZ R64, R64, UR43, -R71.reuse ;  /* 0x0000002b40407c23 */ /* 0x100fe20008010847 */
[----:B------:R-:W-:Y:S01]  /*3750*/  F2FP.SATFINITE.E4M3.F32.PACK_AB_MERGE_C R145, R47, R46, RZ ;  /* 0x0000002e2f91723e */ /* 0x000fe200048070ff */
[----:B------:R0:W-:Y:S01]  /*3760*/  @!P1 SYNCS.ARRIVE.TRANS64.RED.A1T0 RZ, [R56+URZ], RZ ;  /* 0x000000ff38ff99a7 */ /* 0x0001e2000810043f */
        /* <DEDUP_REMOVED lines=15> */
[----:B------:R-:W-:Y:S01]  /*3860*/  F2FP.SATFINITE.E4M3.F32.PACK_AB_MERGE_C R70, R79, R70, RZ ;  /* 0x000000464f46723e */ /* 0x000fe200048070ff */
[----:B------:R-:W-:-:S01]  /*3870*/  FFMA.FTZ R53, R53, UR43, -R71 ;  /* 0x0000002b35357c23 */ /* 0x000fc20008010847 */
[----:B------:R-:W2:Y:S01]  /*3880*/  MUFU.EX2 R86, R86 ;  /* 0x0000005600567308 */ /* 0x000ea20000000800 */
[----:B---3--:R-:W-:-:S01]  /*3890*/  FADD.FTZ R94, R66, R97 ;  /* 0x00000061425e7221 */ /* 0x008fc20000010000 */
[----:B------:R-:W-:Y:S01]  /*38a0*/  F2FP.SATFINITE.E4M3.F32.PACK_AB_MERGE_C R152, R67, R4, R70 ;  /* 0x000000044398723e */ /* 0x000fe20004807046 */
[----:B------:R-:W-:-:S01]  /*38b0*/  FFMA.FTZ R54, R54, UR43, -R71 ;  /* 0x0000002b36367c23 */ /* 0x000fc20008010847 */
[----:B------:R-:W-:Y:S01]  /*38c0*/  FFMA.FTZ R58, R58, UR43, -R71 ;  /* 0x0000002b3a3a7c23 */ /* 0x000fe20008010847 */
[----:B------:R-:W-:-:S03]  /*38d0*/  F2FP.SATFINITE.E4M3.F32.PACK_AB_MERGE_C R145, R45, R44, R145 ;  /* 0x0000002c2d91723e */ /* 0x000fc60004807091 */
[----:B------:R-:W3:Y:S01]  /*38e0*/  MUFU.EX2 R91, R91 ;  /* 0x0000005b005b7308 */ /* 0x000ee20000000800 */
[----:B-1----:R-:W-:-:S01]  /*38f0*/  FADD.FTZ R97, R75, R94 ;  /* 0x0000005e4b617221 */ /* 0x002fc20000010000 */
[----:B------:R-:W-:-:S06]  /*3900*/  FADD.FTZ R94, R12, R99 ;  /* 0x000000630c5e7221 */ /* 0x000fcc0000010000 */
[----:B------:R-:W1:Y:S08]  /*3910*/  MUFU.EX2 R78, R78 ;  /* 0x0000004e004e7308 */ /* 0x000e700000000800 */
[----:B------:R-:W4:Y:S08]  /*3920*/  MUFU.EX2 R83, R83 ;  /* 0x0000005300537308 */ /* 0x000f300000000800 */
[----:B------:R-:W5:Y:S08]  /*3930*/  MUFU.EX2 R88, R88 ;  /* 0x0000005800587308 */ /* 0x000f700000000800 */
[----:B------:R2:W-:Y:S08]  /*3940*/  MUFU.EX2 R3, R84 ;  /* 0x0000005400037308 */ /* 0x0005f00000000800 */
[----:B------:R-:W5:Y:S01]  /*3950*/  MUFU.EX2 R89, R89 ;  /* 0x0000005900597308 */ /* 0x000f620000000800 */
[----:B--2---:R-:W-:-:S01]  /*3960*/  FADD.FTZ R84, R86, R97 ;  /* 0x0000006156547221 */ /* 0x004fc20000010000 */
[----:B------:R-:W-:Y:S01]  /*3970*/  FADD.FTZ R97, R13, R94 ;  /* 0x0000005e0d617221 */ /* 0x000fe20000010000 */
[----:B---3--:R-:W-:-:S02]  /*3980*/  F2FP.SATFINITE.E4M3.F32.PACK_AB_MERGE_C R86, R91, R86, RZ ;  /* 0x000000565b56723e */ /* 0x008fc400048070ff */
[----:B------:R-:W-:Y:S01]  /*3990*/  FADD.FTZ R61, R91, R84 ;  /* 0x000000545b3d7221 */ /* 0x000fe20000010000 */
[----:B------:R-:W-:-:S01]  /*39a0*/  FADD.FTZ R94, R14, R97 ;  /* 0x000000610e5e7221 */ /* 0x000fc20000010000 */
[----:B------:R-:W-:Y:S01]  /*39b0*/  F2FP.SATFINITE.E4M3.F32.PACK_AB_MERGE_C R154, R75, R66, R86 ;  /* 0x000000424b9a723e */ /* 0x000fe20004807056 */
[----:B------:R-:W2:Y:S01]  /*39c0*/  MUFU.EX2 R82, R82 ;  /* 0x0000005200527308 */ /* 0x000ea20000000800 */
[----:B-1----:R-:W-:-:S01]  /*39d0*/  FADD.FTZ R84, R78, R61 ;  /* 0x0000003d4e547221 */ /* 0x002fc20000010000 */
[----:B------:R-:W-:Y:S01]  /*39e0*/  FADD.FTZ R97, R15, R94 ;  /* 0x0000005e0f617221 */ /* 0x000fe20000010000 */
[----:B------:R-:W-:-:S03]  /*39f0*/  FFMA.FTZ R61, R50, UR43, -R71 ;  /* 0x0000002b323d7c23 */ /* 0x000fc60008010847 */
[----:B------:R-:W-:Y:S02]  /*3a00*/  FADD.FTZ R50, R20, R97 ;  /* 0x0000006114327221 */ /* 0x000fe40000010000 */
[----:B------:R-:W1:Y:S08]  /*3a10*/  MUFU.EX2 R87, R87 ;  /* 0x0000005700577308 */ /* 0x000e700000000800 */
[----:B0-----:R4:W-:Y:S08]  /*3a20*/  MUFU.EX2 R56, R85 ;  /* 0x0000005500387308 */ /* 0x0019f00000000800 */
[----:B------:R-:W0:Y:S01]  /*3a30*/  MUFU.EX2 R90, R90 ;  /* 0x0000005a005a7308 */ /* 0x000e220000000800 */
[----:B----4-:R-:W-:-:S01]  /*3a40*/  FADD.FTZ R85, R83, R84 ;  /* 0x0000005453557221 */ /* 0x010fc20000010000 */
[--C-:B------:R-:W-:Y:S01]  /*3a50*/  FFMA.FTZ R84, R29, UR43, -R71.reuse ;  /* 0x0000002b1d547c23 */ /* 0x100fe20008010847 */
[----:B------:R-:W-:-:S02]  /*3a60*/  FFMA.FTZ R71, R74, UR43, -R71 ;  /* 0x0000002b4a477c23 */ /* 0x000fc40008010847 */
[----:B-----5:R-:W-:Y:S01]  /*3a70*/  FADD.FTZ R94, R88, R85 ;  /* 0x00000055585e7221 */ /* 0x020fe20000010000 */
[----:B------:R-:W-:-:S01]  /*3a80*/  FADD.FTZ R85, R21, R50 ;  /* 0x0000003215557221 */ /* 0x000fc20000010000 */
[C---:B------:R-:W-:Y:S01]  /*3a90*/  F2FP.SATFINITE.E4M3.F32.PACK_AB_MERGE_C R88, R89.reuse, R88, RZ ;  /* 0x000000585958723e */ /* 0x040fe200048070ff */
[----:B------:R-:W3:Y:S01]  /*3aa0*/  MUFU.EX2 R93, R93 ;  /* 0x0000005d005d7308 */ /* 0x000ee20000000800 */
[----:B------:R-:W-:-:S01]  /*3ab0*/  FADD.FTZ R29, R89, R94 ;  /* 0x0000005e591d7221 */ /* 0x000fc20000010000 */
[----:B------:R-:W-:Y:S01]  /*3ac0*/  FADD.FTZ R96, R40, R85 ;  /* 0x0000005528607221 */ /* 0x000fe20000010000 */
[----:B------:R-:W-:Y:S01]  /*3ad0*/  F2FP.SATFINITE.E4M3.F32.PACK_AB_MERGE_C R148, R83, R78, R88 ;  /* 0x0000004e5394723e */ /* 0x000fe20004807058 */
[----:B------:R-:W-:Y:S02]  /*3ae0*/  IMAD.MOV.U32 R40, RZ, RZ, R55 ;  /* 0x000000ffff287224 */ /* 0x000fe400078e0037 */
[----:B--2---:R-:W-:-:S01]  /*3af0*/  FADD.FTZ R94, R82, R29 ;  /* 0x0000001d525e7221 */ /* 0x004fc20000010000 */
[----:B------:R-:W-:Y:S01]  /*3b00*/  FADD.FTZ R97, R41, R96 ;  /* 0x0000006029617221 */ /* 0x000fe20000010000 */
[----:B------:R-:W-:Y:S01]  /*3b10*/  IMAD.MOV.U32 R41, RZ, RZ, R55 ;  /* 0x000000ffff297224 */ /* 0x000fe200078e0037 */
[----:B------:R-:W2:Y:S01]  /*3b20*/  MUFU.EX2 R72, R72 ;  /* 0x0000004800487308 */ /* 0x000ea20000000800 */
[----:B-1----:R-:W-:-:S01]  /*3b30*/  FADD.FTZ R85, R87, R94 ;  /* 0x0000005e57557221 */ /* 0x002fc20000010000 */
[----:B------:R-:W-:Y:S01]  /*3b40*/  FADD.FTZ R94, R42, R97 ;  /* 0x000000612a5e7221 */ /* 0x000fe20000010000 */
[----:B------:R-:W-:-:S05]  /*3b50*/  IMAD.MOV.U32 R42, RZ, RZ, R55 ;  /* 0x000000ffff2a7224 */ /* 0x000fca00078e0037 */
[----:B------:R-:W1:Y:S08]  /*3b60*/  MUFU.EX2 R73, R73 ;  /* 0x0000004900497308 */ /* 0x000e700000000800 */
[----:B------:R-:W4:Y:S08]  /*3b70*/  MUFU.EX2 R92, R92 ;  /* 0x0000005c005c7308 */ /* 0x000f300000000800 */
[----:B------:R0:W-:Y:S08]  /*3b80*/  MUFU.EX2 R50, R64 ;  /* 0x0000004000327308 */ /* 0x0001f00000000800 */
[----:B------:R-:W5:Y:S01]  /*3b90*/  MUFU.EX2 R95, R95 ;  /* 0x0000005f005f7308 */ /* 0x000f620000000800 */
[----:B0-----:R-:W-:-:S01]  /*3ba0*/  FADD.FTZ R64, R90, R85 ;  /* 0x000000555a407221 */ /* 0x001fc20000010000 */
[----:B------:R-:W-:Y:S01]  /*3bb0*/  FADD.FTZ R85, R43, R94 ;  /* 0x0000005e2b557221 */ /* 0x000fe20000010000 */
[----:B---3--:R-:W-:Y:S01]  /*3bc0*/  F2FP.SATFINITE.E4M3.F32.PACK_AB_MERGE_C R90, R93, R90, RZ ;  /* 0x0000005a5d5a723e */ /* 0x008fe200048070ff */
[----:B------:R-:W-:-:S02]  /*3bd0*/  IMAD.MOV.U32 R43, RZ, RZ, R55 ;  /* 0x000000ffff2b7224 */ /* 0x000fc400078e0037 */
[----:B------:R-:W-:-:S01]  /*3be0*/  FADD.FTZ R9, R93, R64 ;  /* 0x000000405d097221 */ /* 0x000fc20000010000 */
[----:B------:R-:W-:Y:S01]  /*3bf0*/  FADD.FTZ R64, R44, R85 ;  /* 0x000000552c407221 */ /* 0x000fe20000010000 */
[----:B------:R-:W-:Y:S01]  /*3c00*/  F2FP.SATFINITE.E4M3.F32.PACK_AB_MERGE_C R150, R87, R82, R90 ;  /* 0x000000525796723e */ /* 0x000fe2000480705a */
[----:B------:R-:W0:Y:S01]  /*3c10*/  MUFU.EX2 R76, R76 ;  /* 0x0000004c004c7308 */ /* 0x000e220000000800 */
[----:B--2---:R-:W-:-:S01]  /*3c20*/  FADD.FTZ R12, R72, R9 ;  /* 0x00000009480c7221 */ /* 0x004fc20000010000 */
[----:B------:R-:W-:Y:S01]  /*3c30*/  FADD.FTZ R13, R45, R64 ;  /* 0x000000402d0d7221 */ /* 0x000fe20000010000 */
[----:B------:R-:W-:Y:S02]  /*3c40*/  IMAD.MOV.U32 R45, RZ, RZ, R55 ;  /* 0x000000ffff2d7224 */ /* 0x000fe400078e0037 */
[----:B-1----:R-:W-:Y:S01]  /*3c50*/  FADD.FTZ R9, R73, R12 ;  /* 0x0000000c49097221 */ /* 0x002fe20000010000 */
[----:B------:R-:W-:-:S01]  /*3c60*/  FADD.FTZ R20, R46, R13 ;  /* 0x0000000d2e147221 */ /* 0x000fc20000010000 */
[----:B------:R-:W-:Y:S01]  /*3c70*/  IMAD.MOV.U32 R46, RZ, RZ, R55 ;  /* 0x000000ffff2e7224 */ /* 0x000fe200078e0037 */
[----:B------:R-:W1:Y:S01]  /*3c80*/  MUFU.EX2 R77, R77 ;  /* 0x0000004d004d7308 */ /* 0x000e620000000800 */
[----:B----4-:R-:W-:-:S01]  /*3c90*/  FADD.FTZ R12, R92, R9 ;  /* 0x000000095c0c7221 */ /* 0x010fc20000010000 */
[----:B------:R-:W-:Y:S01]  /*3ca0*/  FADD.FTZ R47, R47, R20 ;  /* 0x000000142f2f7221 */ /* 0x000fe20000010000 */
[----:B-----5:R-:W-:Y:S01]  /*3cb0*/  F2FP.SATFINITE.E4M3.F32.PACK_AB_MERGE_C R92, R95, R92, RZ ;  /* 0x0000005c5f5c723e */ /* 0x020fe200048070ff */
[----:B------:R-:W-:-:S02]  /*3cc0*/  IMAD.MOV.U32 R44, RZ, RZ, R55 ;  /* 0x000000ffff2c7224 */ /* 0x000fc400078e0037 */
[----:B------:R-:W-:-:S01]  /*3cd0*/  FADD.FTZ R13, R95, R12 ;  /* 0x0000000c5f0d7221 */ /* 0x000fc20000010000 */
[----:B------:R-:W-:Y:S01]  /*3ce0*/  FADD.FTZ R12, R48, R47 ;  /* 0x0000002f300c7221 */ /* 0x000fe20000010000 */
[----:B------:R-:W-:Y:S01]  /*3cf0*/  F2FP.SATFINITE.E4M3.F32.PACK_AB_MERGE_C R144, R73, R72, R92 ;  /* 0x000000484990723e */ /* 0x000fe2000480705c */
[----:B------:R-:W2:Y:S01]  /*3d00*/  MUFU.EX2 R24, R24 ;  /* 0x0000001800187308 */ /* 0x000ea20000000800 */
[----:B0-----:R-:W-:-:S01]  /*3d10*/  FADD.FTZ R20, R76, R13 ;  /* 0x0000000d4c147221 */ /* 0x001fc20000010000 */
[----:B------:R-:W-:Y:S01]  /*3d20*/  FADD.FTZ R13, R49, R12 ;  /* 0x0000000c310d7221 */ /* 0x000fe20000010000 */
[----:B------:R-:W-:-:S05]  /*3d30*/  IMAD.MOV.U32 R47, RZ, RZ, R55 ;  /* 0x000000ffff2f7224 */ /* 0x000fca00078e0037 */
[----:B------:R-:W0:Y:S01]  /*3d40*/  MUFU.EX2 R80, R80 ;  /* 0x0000005000507308 */ /* 0x000e220000000800 */
[----:B-1----:R-:W-:-:S07]  /*3d50*/  FADD.FTZ R7, R77, R20 ;  /* 0x000000144d077221 */ /* 0x002fce0000010000 */
[----:B------:R-:W1:Y:S01]  /*3d60*/  MUFU.EX2 R81, R81 ;  /* 0x0000005100517308 */ /* 0x000e620000000800 */
[----:B--2---:R-:W-:-:S01]  /*3d70*/  FADD.FTZ R20, R24, R13 ;  /* 0x0000000d18147221 */ /* 0x004fc20000010000 */
[C---:B------:R-:W-:Y:S01]  /*3d80*/  F2FP.SATFINITE.E4M3.F32.PACK_AB_MERGE_C R147, R25.reuse, R24, RZ ;  /* 0x000000181993723e */ /* 0x040fe200048070ff */
[----:B------:R-:W-:Y:S02]  /*3d90*/  IMAD.MOV.U32 R24, RZ, RZ, R55 ;  /* 0x000000ffff187224 */ /* 0x000fe400078e0037 */
[----:B------:R-:W-:Y:S01]  /*3da0*/  FADD.FTZ R25, R25, R20 ;  /* 0x0000001419197221 */ /* 0x000fe20000010000 */
[----:B------:R-:W-:Y:S01]  /*3db0*/  F2FP.SATFINITE.E4M3.F32.PACK_AB_MERGE_C R147, R49, R48, R147 ;  /* 0x000000303193723e */ /* 0x000fe20004807093 */
[----:B------:R-:W-:Y:S01]  /*3dc0*/  IMAD.MOV.U32 R49, RZ, RZ, R55 ;  /* 0x000000ffff317224 */ /* 0x000fe200078e0037 */
[----:B------:R-:W2:Y:S01]  /*3dd0*/  MUFU.EX2 R32, R32 ;  /* 0x0000002000207308 */ /* 0x000ea20000000800 */
[----:B0-----:R-:W-:-:S01]  /*3de0*/  FADD.FTZ R6, R80, R7 ;  /* 0x0000000750067221 */ /* 0x001fc20000010000 */
[----:B------:R-:W-:Y:S01]  /*3df0*/  FADD.FTZ R10, R28, R25 ;  /* 0x000000191c0a7221 */ /* 0x000fe20000010000 */
[----:B------:R-:W-:-:S02]  /*3e00*/  IMAD.MOV.U32 R48, RZ, RZ, R55 ;  /* 0x000000ffff307224 */ /* 0x000fc400078e0037 */
[----:B------:R-:W-:Y:S02]  /*3e10*/  IMAD.MOV.U32 R25, RZ, RZ, R55 ;  /* 0x000000ffff197224 */ /* 0x000fe400078e0037 */
[----:B------:R-:W-:-:S01]  /*3e20*/  FADD.FTZ R13, R33, R10 ;  /* 0x0000000a210d7221 */ /* 0x000fc20000010000 */
[----:B------:R-:W0:Y:S01]  /*3e30*/  MUFU.EX2 R57, R57 ;  /* 0x0000003900397308 */ /* 0x000e220000000800 */
[----:B-1----:R-:W-:-:S01]  /*3e40*/  FADD.FTZ R6, R81, R6 ;  /* 0x0000000651067221 */ /* 0x002fc20000010000 */
[----:B------:R-:W-:-:S03]  /*3e50*/  F2FP.SATFINITE.E4M3.F32.PACK_AB_MERGE_C R80, R81, R80, RZ ;  /* 0x000000505150723e */ /* 0x000fc600048070ff */
[----:B------:R-:W-:Y:S01]  /*3e60*/  FADD.FTZ R11, R3, R6 ;  /* 0x00000006030b7221 */ /* 0x000fe20000010000 */
[----:B------:R-:W-:Y:S02]  /*3e70*/  F2FP.SATFINITE.E4M3.F32.PACK_AB_MERGE_C R146, R77, R76, R80 ;  /* 0x0000004c4d92723e */ /* 0x000fe40004807050 */
[----:B------:R-:W1:Y:S01]  /*3e80*/  MUFU.EX2 R37, R37 ;  /* 0x0000002500257308 */ /* 0x000e620000000800 */
[----:B------:R-:W-:-:S01]  /*3e90*/  FADD.FTZ R6, R56, R11 ;  /* 0x0000000b38067221 */ /* 0x000fc20000010000 */
[----:B--2---:R-:W-:-:S06]  /*3ea0*/  FADD.FTZ R10, R32, R13 ;  /* 0x0000000d200a7221 */ /* 0x004fcc0000010000 */
[----:B------:R-:W2:Y:S01]  /*3eb0*/  MUFU.EX2 R60, R60 ;  /* 0x0000003c003c7308 */ /* 0x000ea20000000800 */
[----:B0-----:R-:W-:-:S07]  /*3ec0*/  FADD.FTZ R11, R57, R6 ;  /* 0x00000006390b7221 */ /* 0x001fce0000010000 */
[----:B------:R-:W0:Y:S01]  /*3ed0*/  MUFU.EX2 R36, R36 ;  /* 0x0000002400247308 */ /* 0x000e220000000800 */
[C---:B-1----:R-:W-:Y:S01]  /*3ee0*/  F2FP.SATFINITE.E4M3.F32.PACK_AB_MERGE_C R32, R37.reuse, R32, RZ ;  /* 0x000000202520723e */ /* 0x042fe200048070ff */
[----:B------:R-:W-:-:S03]  /*3ef0*/  FADD.FTZ R37, R37, R10 ;  /* 0x0000000a25257221 */ /* 0x000fc60000010000 */
[----:B------:R-:W-:Y:S01]  /*3f00*/  F2FP.SATFINITE.E4M3.F32.PACK_AB_MERGE_C R141, R33, R28, R32 ;  /* 0x0000001c218d723e */ /* 0x000fe20004807020 */
[----:B------:R-:W-:Y:S02]  /*3f10*/  IMAD.MOV.U32 R33, RZ, RZ, R55 ;  /* 0x000000ffff217224 */ /* 0x000fe400078e0037 */
[----:B------:R-:W1:Y:S01]  /*3f20*/  MUFU.EX2 R59, R59 ;  /* 0x0000003b003b7308 */ /* 0x000e620000000800 */
[----:B--2---:R-:W-:-:S01]  /*3f30*/  FADD.FTZ R11, R60, R11 ;  /* 0x0000000b3c0b7221 */ /* 0x004fc20000010000 */
[----:B------:R-:W-:Y:S01]  /*3f40*/  F2FP.SATFINITE.E4M3.F32.PACK_AB_MERGE_C R57, R60, R57, RZ ;  /* 0x000000393c39723e */ /* 0x000fe200048070ff */
[----:B------:R-:W-:Y:S02]  /*3f50*/  IMAD.MOV.U32 R32, RZ, RZ, R55 ;  /* 0x000000ffff207224 */ /* 0x000fe400078e0037 */
[----:B------:R-:W-:Y:S01]  /*3f60*/  FADD.FTZ R6, R50, R11 ;  /* 0x0000000b32067221 */ /* 0x000fe20000010000 */
[----:B------:R-:W-:Y:S01]  /*3f70*/  F2FP.SATFINITE.E4M3.F32.PACK_AB_MERGE_C R140, R56, R3, R57 ;  /* 0x00000003388c723e */ /* 0x000fe20004807039 */
[----:B------:R-:W-:Y:S01]  /*3f80*/  IMAD.MOV.U32 R28, RZ, RZ, R55 ;  /* 0x000000ffff1c7224 */ /* 0x000fe200078e0037 */
[----:B------:R-:W2:Y:S01]  /*3f90*/  MUFU.EX2 R29, R65 ;  /* 0x00000041001d7308 */ /* 0x000ea20000000800 */
[----:B0-----:R-:W-:-:S01]  /*3fa0*/  FADD.FTZ R10, R36, R37 ;  /* 0x00000025240a7221 */ /* 0x001fc20000010000 */
[----:B------:R-:W-:-:S06]  /*3fb0*/  IMAD.MOV.U32 R37, RZ, RZ, R55 ;  /* 0x000000ffff257224 */ /* 0x000fcc00078e0037 */
[----:B------:R-:W-:Y:S01]  /*3fc0*/  MUFU.EX2 R62, R62 ;  /* 0x0000003e003e7308 */ /* 0x000fe20000000800 */
[----:B-1----:R-:W-:-:S07]  /*3fd0*/  FADD.FTZ R13, R59, R10 ;  /* 0x0000000a3b0d7221 */ /* 0x002fce0000010000 */
[----:B------:R-:W0:Y:S01]  /*3fe0*/  MUFU.EX2 R63, R63 ;  /* 0x0000003f003f7308 */ /* 0x000e220000000800 */
[----:B--2---:R-:W-:-:S07]  /*3ff0*/  FADD.FTZ R11, R29, R6 ;  /* 0x000000061d0b7221 */ /* 0x004fce0000010000 */
[----:B------:R-:W1:Y:S08]  /*4000*/  MUFU.EX2 R8, R68 ;  /* 0x0000004400087308 */ /* 0x000e700000000800 */
[----:B------:R-:W2:Y:S01]  /*4010*/  MUFU.EX2 R69, R69 ;  /* 0x0000004500457308 */ /* 0x000ea20000000800 */
[----:B0-----:R-:W-:Y:S01]  /*4020*/  F2FP.SATFINITE.E4M3.F32.PACK_AB_MERGE_C R14, R63, R62, RZ ;  /* 0x0000003e3f0e723e */ /* 0x001fe200048070ff */
[----:B------:R-:W-:-:S03]  /*4030*/  FADD.FTZ R62, R62, R13 ;  /* 0x0000000d3e3e7221 */ /* 0x000fc60000010000 */
[----:B------:R-:W-:Y:S01]  /*4040*/  F2FP.SATFINITE.E4M3.F32.PACK_AB_MERGE_C R143, R59, R36, R14 ;  /* 0x000000243b8f723e */ /* 0x000fe2000480700e */
[----:B------:R-:W-:-:S01]  /*4050*/  FADD.FTZ R63, R63, R62 ;  /* 0x0000003e3f3f7221 */ /* 0x000fc20000010000 */
[----:B------:R-:W-:Y:S01]  /*4060*/  IMAD.MOV.U32 R36, RZ, RZ, R55 ;  /* 0x000000ffff247224 */ /* 0x000fe200078e0037 */
[----:B------:R-:W-:Y:S01]  /*4070*/  MUFU.EX2 R30, R30 ;  /* 0x0000001e001e7308 */ /* 0x000fe20000000800 */
[----:B-1----:R-:W-:-:S07]  /*4080*/  FADD.FTZ R4, R8, R11 ;  /* 0x0000000b08047221 */ /* 0x002fce0000010000 */
[----:B------:R-:W0:Y:S01]  /*4090*/  MUFU.EX2 R31, R31 ;  /* 0x0000001f001f7308 */ /* 0x000e220000000800 */
[----:B--2---:R-:W-:-:S01]  /*40a0*/  FADD.FTZ R4, R69, R4 ;  /* 0x0000000445047221 */ /* 0x004fc20000010000 */
[----:B------:R-:W-:-:S04]  /*40b0*/  F2FP.SATFINITE.E4M3.F32.PACK_AB_MERGE_C R8, R69, R8, RZ ;  /* 0x000000084508723e */ /* 0x000fc800048070ff */
[----:B------:R-:W-:Y:S01]  /*40c0*/  F2FP.SATFINITE.E4M3.F32.PACK_AB_MERGE_C R142, R29, R50, R8 ;  /* 0x000000321d8e723e */ /* 0x000fe20004807008 */
[--C-:B------:R-:W-:Y:S01]  /*40d0*/  IMAD.MOV.U32 R50, RZ, RZ, R55.reuse ;  /* 0x000000ffff327224 */ /* 0x100fe200078e0037 */
[----:B------:R-:W1:Y:S01]  /*40e0*/  MUFU.EX2 R26, R26 ;  /* 0x0000001a001a7308 */ /* 0x000e620000000800 */
[----:B------:R-:W-:-:S07]  /*40f0*/  IMAD.MOV.U32 R29, RZ, RZ, R55 ;  /* 0x000000ffff1d7224 */ /* 0x000fce00078e0037 */
[----:B------:R-:W2:Y:S01]  /*4100*/  MUFU.EX2 R9, R61 ;  /* 0x0000003d00097308 */ /* 0x000ea20000000800 */
[----:B0-----:R-:W-:-:S07]  /*4110*/  F2FP.SATFINITE.E4M3.F32.PACK_AB_MERGE_C R10, R31, R30, RZ ;  /* 0x0000001e1f0a723e */ /* 0x001fce00048070ff */
[----:B------:R-:W0:Y:S01]  /*4120*/  MUFU.EX2 R27, R27 ;  /* 0x0000001b001b7308 */ /* 0x000e220000000800 */
[----:B-1----:R-:W-:-:S07]  /*4130*/  FADD.FTZ R6, R26, R63 ;  /* 0x0000003f1a067221 */ /* 0x002fce0000010000 */
[----:B------:R1:W3:Y:S01]  /*4140*/  MUFU.EX2 R12, R51 ;  /* 0x00000033000c7308 */ /* 0x0002e20000000800 */
[----:B--2---:R-:W-:-:S07]  /*4150*/  FADD.FTZ R11, R9, R4 ;  /* 0x00000004090b7221 */ /* 0x004fce0000010000 */
[----:B------:R-:W2:Y:S01]  /*4160*/  MUFU.EX2 R52, R52 ;  /* 0x0000003400347308 */ /* 0x000ea20000000800 */
[C---:B0-----:R-:W-:Y:S01]  /*4170*/  F2FP.SATFINITE.E4M3.F32.PACK_AB_MERGE_C R137, R27.reuse, R26, R10 ;  /* 0x0000001a1b89723e */ /* 0x041fe2000480700a */
[----:B------:R-:W-:Y:S01]  /*4180*/  FADD.FTZ R27, R27, R6 ;  /* 0x000000061b1b7221 */ /* 0x000fe20000010000 */
[--C-:B-1----:R-:W-:Y:S02]  /*4190*/  IMAD.MOV.U32 R51, RZ, RZ, R55.reuse ;  /* 0x000000ffff337224 */ /* 0x102fe400078e0037 */
[----:B------:R-:W-:Y:S02]  /*41a0*/  IMAD.MOV.U32 R26, RZ, RZ, R55 ;  /* 0x000000ffff1a7224 */ /* 0x000fe400078e0037 */
[----:B------:R-:W-:-:S01]  /*41b0*/  FADD.FTZ R30, R30, R27 ;  /* 0x0000001b1e1e7221 */ /* 0x000fc20000010000 */
[----:B------:R-:W-:Y:S01]  /*41c0*/  IMAD.MOV.U32 R27, RZ, RZ, R55 ;  /* 0x000000ffff1b7224 */ /* 0x000fe200078e0037 */
[----:B------:R-:W0:Y:S01]  /*41d0*/  MUFU.EX2 R7, R84 ;  /* 0x0000005400077308 */ /* 0x000e220000000800 */
[----:B---3--:R-:W-:-:S01]  /*41e0*/  FADD.FTZ R11, R12, R11 ;  /* 0x0000000b0c0b7221 */ /* 0x008fc20000010000 */
[----:B------:R-:W-:Y:S01]  /*41f0*/  FADD.FTZ R31, R31, R30 ;  /* 0x0000001e1f1f7221 */ /* 0x000fe20000010000 */
[----:B------:R-:W-:-:S05]  /*4200*/  IMAD.MOV.U32 R30, RZ, RZ, R55 ;  /* 0x000000ffff1e7224 */ /* 0x000fca00078e0037 */
[----:B------:R-:W-:Y:S01]  /*4210*/  MUFU.EX2 R38, R38 ;  /* 0x0000002600267308 */ /* 0x000fe20000000800 */
[----:B--2---:R-:W-:-:S07]  /*4220*/  FADD.FTZ R4, R52, R11 ;  /* 0x0000000b34047221 */ /* 0x004fce0000010000 */
[----:B------:R-:W1:Y:S01]  /*4230*/  MUFU.EX2 R39, R39 ;  /* 0x0000002700277308 */ /* 0x000e620000000800 */
[----:B0-----:R-:W-:-:S01]  /*4240*/  FADD.FTZ R4, R7, R4 ;  /* 0x0000000407047221 */ /* 0x001fc20000010000 */
[----:B------:R-:W-:-:S04]  /*4250*/  F2FP.SATFINITE.E4M3.F32.PACK_AB_MERGE_C R52, R7, R52, RZ ;  /* 0x000000340734723e */ /* 0x000fc800048070ff */
[----:B------:R-:W-:Y:S01]  /*4260*/  F2FP.SATFINITE.E4M3.F32.PACK_AB_MERGE_C R136, R12, R9, R52 ;  /* 0x000000090c88723e */ /* 0x000fe20004807034 */
[----:B------:R-:W-:Y:S01]  /*4270*/  IMAD.MOV.U32 R52, RZ, RZ, R55 ;  /* 0x000000ffff347224 */ /* 0x000fe200078e0037 */
[----:B------:R-:W0:Y:S08]  /*4280*/  MUFU.EX2 R34, R34 ;  /* 0x0000002200227308 */ /* 0x000e300000000800 */
[----:B------:R-:W2:Y:S01]  /*4290*/  MUFU.EX2 R53, R53 ;  /* 0x0000003500357308 */ /* 0x000ea20000000800 */
[----:B-1----:R-:W-:-:S07]  /*42a0*/  F2FP.SATFINITE.E4M3.F32.PACK_AB_MERGE_C R7, R39, R38, RZ ;  /* 0x000000262707723e */ /* 0x002fce00048070ff */
[----:B------:R-:W1:Y:S01]  /*42b0*/  MUFU.EX2 R35, R35 ;  /* 0x0000002300237308 */ /* 0x000e620000000800 */
[----:B0-----:R-:W-:-:S01]  /*42c0*/  FADD.FTZ R6, R34, R31 ;  /* 0x0000001f22067221 */ /* 0x001fc20000010000 */
[----:B------:R-:W-:-:S06]  /*42d0*/  IMAD.MOV.U32 R31, RZ, RZ, R55 ;  /* 0x000000ffff1f7224 */ /* 0x000fcc00078e0037 */
[----:B------:R-:W0:Y:S01]  /*42e0*/  MUFU.EX2 R54, R54 ;  /* 0x0000003600367308 */ /* 0x000e220000000800 */
[----:B--2---:R-:W-:-:S07]  /*42f0*/  FADD.FTZ R3, R53, R4 ;  /* 0x0000000435037221 */ /* 0x004fce0000010000 */
[----:B------:R-:W2:Y:S01]  /*4300*/  MUFU.EX2 R58, R58 ;  /* 0x0000003a003a7308 */ /* 0x000ea20000000800 */
[C---:B-1----:R-:W-:Y:S01]  /*4310*/  F2FP.SATFINITE.E4M3.F32.PACK_AB_MERGE_C R139, R35.reuse, R34, R7 ;  /* 0x00000022238b723e */ /* 0x042fe20004807007 */
[----:B------:R-:W-:Y:S01]  /*4320*/  FADD.FTZ R35, R35, R6 ;  /* 0x0000000623237221 */ /* 0x000fe20000010000 */
[----:B------:R-:W-:-:S03]  /*4330*/  IMAD.MOV.U32 R34, RZ, RZ, R55 ;  /* 0x000000ffff227224 */ /* 0x000fc600078e0037 */
[----:B------:R-:W-:Y:S01]  /*4340*/  FADD.FTZ R38, R38, R35 ;  /* 0x0000002326267221 */ /* 0x000fe20000010000 */
[----:B------:R-:W-:Y:S01]  /*4350*/  IMAD.MOV.U32 R35, RZ, RZ, R55 ;  /* 0x000000ffff237224 */ /* 0x000fe200078e0037 */
[----:B------:R-:W1:Y:S01]  /*4360*/  MUFU.EX2 R71, R71 ;  /* 0x0000004700477308 */ /* 0x000e620000000800 */
[----:B0-----:R-:W-:-:S04]  /*4370*/  FADD.FTZ R3, R54, R3 ;  /* 0x0000000336037221 */ /* 0x001fc80000010000 */
[----:B--2---:R-:W-:Y:S01]  /*4380*/  FADD.FTZ R4, R58, R3 ;  /* 0x000000033a047221 */ /* 0x004fe20000010000 */
[----:B------:R-:W-:-:S01]  /*4390*/  FADD.FTZ R3, R39, R38 ;  /* 0x0000002627037221 */ /* 0x000fc20000010000 */
[--C-:B------:R-:W-:Y:S02]  /*43a0*/  IMAD.MOV.U32 R39, RZ, RZ, R55.reuse ;  /* 0x000000ffff277224 */ /* 0x100fe400078e0037 */
[----:B------:R-:W-:Y:S01]  /*43b0*/  IMAD.MOV.U32 R38, RZ, RZ, R55 ;  /* 0x000000ffff267224 */ /* 0x000fe200078e0037 */
[C---:B-1----:R-:W-:Y:S01]  /*43c0*/  F2FP.SATFINITE.E4M3.F32.PACK_AB_MERGE_C R6, R71.reuse, R58, RZ ;  /* 0x0000003a4706723e */ /* 0x042fe200048070ff */
[----:B------:R-:W-:-:S03]  /*43d0*/  FADD.FTZ R4, R71, R4 ;  /* 0x0000000447047221 */ /* 0x000fc60000010000 */
[----:B------:R-:W-:Y:S01]  /*43e0*/  F2FP.SATFINITE.E4M3.F32.PACK_AB_MERGE_C R138, R54, R53, R6 ;  /* 0x00000035368a723e */ /* 0x000fe20004807006 */
        /* <DEDUP_REMOVED lines=22> */
[----:B------:R-:W-:-:S05]  /*4550*/  UMOV UR23, UR36 ;  /* 0x0000002400177c82 */ /* 0x000fca0008000000 */
.L_x_1663:
[----:B------:R-:W-:-:S04]  /*4560*/  UISETP.NE.AND UP0, UPT, UR23, 0x1, UPT ;  /* 0x000000011700788c */ /* 0x000fc8000bf05270 */
[----:B------:R-:W-:-:S04]  /*4570*/  USEL UR46, URZ, 0x1, UP0 ;  /* 0x000000013f2e7887 */ /* 0x000fc80008000000 */
[----:B------:R-:W-:Y:S01]  /*4580*/  ULOP3.LUT UR46, UR24, UR46, URZ, 0x3c, !UPT ;  /* 0x0000002e182e7292 */ /* 0x000fe2000f8e3c3f */
[----:B------:R-:W-:Y:S11]  /*4590*/  @!P0 BRA `(.L_x_1654) ;  /* 0x0000000000048947 */ /* 0x000ff60003800000 */
[----:B------:R-:W-:Y:S01]  /*45a0*/  BPT.TRAP 0x1 ;  /* 0x000000040000795c */ /* 0x000fe20000300000 */
.L_x_1654:
        /* <DEDUP_REMOVED lines=9> */
.L_x_1655:
[----:B-1----:R-:W-:Y:S05]  /*4640*/  @P2 BRA `(.L_x_1656) ;  /* 0x0000000000082947 */ /* 0x002fea0003800000 */
[----:B------:R-:W1:Y:S02]  /*4650*/  SYNCS.PHASECHK.TRANS64.TRYWAIT P2, [UR20+0x13230], R0 ;  /* 0x01323000ff0075a7 */ /* 0x000e640008040154 */
[----:B-1----:R-:W-:Y:S05]  /*4660*/  @!P2 BRA `(.L_x_1657) ;  /* 0x000000b80054a947 */ /* 0x002fea0003800000 */
.L_x_1656:
        /* <DEDUP_REMOVED lines=64> */
.L_x_1658:
[----:B------:R-:W-:Y:S01]  /*4a70*/  ULEA UR11, UR23, UR45, 0x3 ;  /* 0x0000002d170b7291 */ /* 0x000fe2000f8e183f */
[----:B01----:R-:W-:-:S05]  /*4a80*/  IMAD.U32 R0, RZ, RZ, UR24 ;  /* 0x00000018ff007e24 */ /* 0x003fca000f8e00ff */
[----:B------:R-:W-:-:S04]  /*4a90*/  SHF.L.U32 R0, R0, 0x1f, RZ ;  /* 0x0000001f00007819 */ /* 0x000fc800000006ff */
[----:B------:R0:W1:Y:S01]  /*4aa0*/  SYNCS.PHASECHK.TRANS64.TRYWAIT P2, [UR11+0x13250], R0 ;  /* 0x01325000ff0075a7 */ /* 0x000062000804014b */
[----:B------:R-:W-:Y:S05]  /*4ab0*/  @!P0 BRA `(.L_x_1659) ;  /* 0x0000000000048947 */ /* 0x000fea0003800000 */
[----:B------:R-:W-:Y:S01]  /*4ac0*/  BPT.TRAP 0x1 ;  /* 0x000000040000795c */ /* 0x000fe20000300000 */
.L_x_1659:
[----:B-1----:R-:W-:Y:S05]  /*4ad0*/  @P2 BRA `(.L_x_1660) ;  /* 0x0000000000082947 */ /* 0x002fea0003800000 */
[----:B------:R-:W1:Y:S02]  /*4ae0*/  SYNCS.PHASECHK.TRANS64.TRYWAIT P2, [UR11+0x13250], R0 ;  /* 0x01325000ff0075a7 */ /* 0x000e64000804014b */
[----:B-1----:R-:W-:Y:S05]  /*4af0*/  @!P2 BRA `(.L_x_1661) ;  /* 0x000000b40048a947 */ /* 0x002fea0003800000 */
.L_x_1660:
[----:B------:R-:W-:Y:S01]  /*4b00*/  UIMAD UR6, UR51, 0xc0, URZ ;  /* 0x000000c0330678a4 */ /* 0x000fe2000f8e023f */
[----:B-1----:R-:W-:Y:S01]  /*4b10*/  IMAD.MOV.U32 R9, RZ, RZ, -0x2 ;  /* 0xfffffffeff097424 */ /* 0x002fe200078e00ff */
[----:B------:R-:W-:Y:S01]  /*4b20*/  WARPGROUP.ARRIVE ;  /* 0x00000000000079c5 */ /* 0x000fe20000000000 */
[----:B------:R-:W-:Y:S01]  /*4b30*/  UMOV UR7, 0xc0000010 ;  /* 0xc000001000077882 */ /* 0x000fe20000000000 */
[----:B------:R-:W-:-:S04]  /*4b40*/  UIMAD UR6, UR22, -0xa0, UR6 ;  /* 0xffffff60160678a4 */ /* 0x000fc8000f8e0206 */
[----:B------:R-:W-:-:S04]  /*4b50*/  UIADD3 UR6, UR6, 0x1, UR49 ;  /* 0x0000000106067890 */ /* 0x000fc8000fffe031 */
[----:B------:R-:W-:-:S06]  /*4b60*/  UIADD3 UR6, UR6, -UR50, URZ ;  /* 0x8000003206067290 */ /* 0x000fcc000fffe03f */
[----:B0-----:R-:W-:Y:S01]  /*4b70*/  IMAD R0, R18, R9, UR6 ;  /* 0x0000000612007e24 */ /* 0x001fe2000f8e0209 */
[----:B------:R-:W-:-:S03]  /*4b80*/  UIADD3 UR6, UR45, 0x1000, URZ ;  /* 0x000010002d067890 */ /* 0x000fc6000fffe03f */
[----:B------:R-:W-:Y:S01]  /*4b90*/  IMAD.IADD R0, R19, 0x1, R0 ;  /* 0x0000000113007824 */ /* 0x000fe200078e0200 */
[----:B------:R-:W-:-:S04]  /*4ba0*/  USHF.R.U32.HI UR6, URZ, 0x4, UR6 ;  /* 0x000000043f067899 */ /* 0x000fc80008011606 */
[C---:B------:R-:W-:Y:S01]  /*4bb0*/  ISETP.GT.AND P2, PT, R0.reuse, RZ, PT ;  /* 0x000000ff0000720c */ /* 0x040fe20003f44270 */
[----:B------:R-:W-:Y:S01]  /*4bc0*/  ULOP3.LUT UR6, UR6, 0x3fff, URZ, 0xc0, !UPT ;  /* 0x00003fff06067892 */ /* 0x000fe2000f8ec03f */
[----:B------:R-:W-:Y:S02]  /*4bd0*/  ISETP.GT.AND P3, PT, R0, 0x1, PT ;  /* 0x000000010000780c */ /* 0x000fe40003f64270 */
[----:B------:R-:W-:Y:S01]  /*4be0*/  FSEL R9, R120, -INF , P2 ;  /* 0xff80000078097808 */ /* 0x000fe20001000000 */
[----:B------:R-:W-:Y:S01]  /*4bf0*/  ULOP3.LUT UR6, UR6, 0x10000, URZ, 0xfc, !UPT ;  /* 0x0001000006067892 */ /* 0x000fe2000f8efc3f */
[----:B------:R-:W-:Y:S02]  /*4c00*/  ISETP.GT.AND P2, PT, R0, 0x8, PT ;  /* 0x000000080000780c */ /* 0x000fe40003f44270 */
[----:B------:R-:W-:Y:S01]  /*4c10*/  FSEL R121, R121, -INF , P3 ;  /* 0xff80000079797808 */ /* 0x000fe20001800000 */
[----:B------:R-:W-:Y:S01]  /*4c20*/  UIMAD UR10, UR23, 0x280, UR6 ;  /* 0x00000280170a78a4 */ /* 0x000fe2000f8e0206 */
[----:B------:R-:W-:-:S02]  /*4c30*/  FMNMX.FTZ R2, R9, R6, !PT ;  /* 0x0000000609027209 */ /* 0x000fc40007810000 */
[----:B------:R-:W-:Y:S02]  /*4c40*/  ISETP.GT.AND P3, PT, R0, 0x9, PT ;  /* 0x000000090000780c */ /* 0x000fe40003f64270 */
[----:B------:R-:W-:Y:S02]  /*4c50*/  FSEL R124, R124, -INF , P2 ;  /* 0xff8000007c7c7808 */ /* 0x000fe40001000000 */
[----:B------:R-:W-:Y:S01]  /*4c60*/  FMNMX.FTZ R11, R121, R2, !PT ;  /* 0x00000002790b7209 */ /* 0x000fe20007810000 */
[----:B------:R-:W-:Y:S01]  /*4c70*/  UMOV UR6, UR10 ;  /* 0x0000000a00067c82 */ /* 0x000fe20008000000 */
[----:B------:R-:W-:Y:S01]  /*4c80*/  ISETP.GT.AND P2, PT, R0, 0x10, PT ;  /* 0x000000100000780c */ /* 0x000fe20003f44270 */
[----:B------:R-:W-:Y:S01]  /*4c90*/  QGMMA.64x64x32.F32.E4M3.E4M3 R24, R152, gdesc[UR4], R24, gsb0 ;  /* 0x00e0000498187df3 */ /* 0x000fe20008000818 */
[----:B------:R-:W-:Y:S01]  /*4ca0*/  FSEL R125, R125, -INF , P3 ;  /* 0xff8000007d7d7808 */ /* 0x000fe20001800000 */
[----:B------:R-:W-:Y:S01]  /*4cb0*/  UIADD3 UR6, UR10, 0x80, URZ ;  /* 0x000000800a067890 */ /* 0x000fe2000fffe03f */
[----:B------:R-:W-:Y:S01]  /*4cc0*/  FMNMX.FTZ R2, R124, R11, !PT ;  /* 0x0000000b7c027209 */ /* 0x000fe20007810000 */
[----:B------:R-:W-:Y:S01]  /*4cd0*/  UMOV UR7, 0xc0000010 ;  /* 0xc000001000077882 */ /* 0x000fe20000000000 */
        /* <DEDUP_REMOVED lines=36> */
[----:B------:R-:W-:Y:S01]  /*4f20*/  ISETP.GT.AND P3, PT, R0, 0x41, PT ;  /* 0x000000410000780c */ /* 0x000fe20003f64270 */
[----:B------:R-:W-:-:S02]  /*4f30*/  WARPGROUP.DEPBAR.LE gsb0, 0x0 ;  /* 0x00008000000079c5 */ /* 0x000fc40000010000 */
[----:B------:R-:W-:Y:S01]  /*4f40*/  FSEL R88, R88, -INF , P2 ;  /* 0xff80000058587808 */ /* 0x000fe20001000000 */
[----:B------:R-:W-:Y:S01]  /*4f50*/  WARPGROUP.ARRIVE ;  /* 0x00000000000079c5 */ /* 0x000fe20000000000 */
[----:B------:R-:W-:Y:S02]  /*4f60*/  FMNMX.FTZ R11, R117, R2, !PT ;  /* 0x00000002750b7209 */ /* 0x000fe40007810000 */
[----:B------:R-:W-:Y:S02]  /*4f70*/  ISETP.GT.AND P2, PT, R0, 0x48, PT ;  /* 0x000000480000780c */ /* 0x000fe40003f44270 */
[----:B------:R-:W-:Y:S01]  /*4f80*/  FSEL R89, R89, -INF , P3 ;  /* 0xff80000059597808 */ /* 0x000fe20001800000 */
[----:B------:R-:W-:Y:S01]  /*4f90*/  QGMMA.64x64x32.F32.E4M3.E4M3 R24, R148, gdesc[UR4], R24, gsb0 ;  /* 0x00e0000494187df3 */ /* 0x000fe20008000818 */
[----:B------:R-:W-:Y:S01]  /*4fa0*/  FMNMX.FTZ R2, R88, R11, !PT ;  /* 0x0000000b58027209 */ /* 0x000fe20007810000 */
[----:B------:R-:W-:Y:S01]  /*4fb0*/  UIADD3 UR6, UR10, 0x100, URZ ;  /* 0x000001000a067890 */ /* 0x000fe2000fffe03f */
[----:B------:R-:W-:Y:S01]  /*4fc0*/  ISETP.GT.AND P3, PT, R0, 0x49, PT ;  /* 0x000000490000780c */ /* 0x000fe20003f64270 */
[----:B------:R-:W-:Y:S01]  /*4fd0*/  UMOV UR7, 0xc0000010 ;  /* 0xc000001000077882 */ /* 0x000fe20000000000 */
[----:B------:R-:W-:-:S02]  /*4fe0*/  FSEL R92, R92, -INF , P2 ;  /* 0xff8000005c5c7808 */ /* 0x000fc40001000000 */
[----:B------:R-:W-:Y:S02]  /*4ff0*/  FMNMX.FTZ R11, R89, R2, !PT ;  /* 0x00000002590b7209 */ /* 0x000fe40007810000 */
[----:B------:R-:W-:Y:S02]  /*5000*/  ISETP.GT.AND P2, PT, R0, 0x50, PT ;  /* 0x000000500000780c */ /* 0x000fe40003f44270 */
[----:B------:R-:W-:Y:S02]  /*5010*/  FSEL R93, R93, -INF , P3 ;  /* 0xff8000005d5d7808 */ /* 0x000fe40001800000 */
[----:B------:R-:W-:Y:S02]  /*5020*/  FMNMX.FTZ R2, R92, R11, !PT ;  /* 0x0000000b5c027209 */ /* 0x000fe40007810000 */
[----:B------:R-:W-:Y:S02]  /*5030*/  ISETP.GT.AND P3, PT, R0, 0x51, PT ;  /* 0x000000510000780c */ /* 0x000fe40003f64270 */
        /* <DEDUP_REMOVED lines=30> */
[----:B------:R-:W-:Y:S01]  /*5220*/  FSEL R84, R84, -INF , P2 ;  /* 0xff80000054547808 */ /* 0x000fe20001000000 */
[----:B------:R-:W-:-:S02]  /*5230*/  WARPGROUP.DEPBAR.LE gsb0, 0x0 ;  /* 0x00008000000079c5 */ /* 0x000fc40000010000 */
[----:B------:R-:W-:Y:S01]  /*5240*/  FMNMX.FTZ R11, R81, R2, !PT ;  /* 0x00000002510b7209 */ /* 0x000fe20007810000 */
[----:B------:R-:W-:Y:S01]  /*5250*/  WARPGROUP.ARRIVE ;  /* 0x00000000000079c5 */ /* 0x000fe20000000000 */
[----:B------:R-:W-:Y:S02]  /*5260*/  ISETP.GT.AND P2, PT, R0, 0x80, PT ;  /* 0x000000800000780c */ /* 0x000fe40003f44270 */
[----:B------:R-:W-:Y:S02]  /*5270*/  FSEL R85, R85, -INF , P3 ;  /* 0xff80000055557808 */ /* 0x000fe40001800000 */
[----:B------:R-:W-:Y:S01]  /*5280*/  FMNMX.FTZ R2, R84, R11, !PT ;  /* 0x0000000b54027209 */ /* 0x000fe20007810000 */
[----:B------:R-:W-:Y:S01]  /*5290*/  QGMMA.64x64x32.F32.E4M3.E4M3 R24, R144, gdesc[UR4], R24, gsb0 ;  /* 0x00e0000490187df3 */ /* 0x000fe20008000818 */
[----:B------:R-:W-:Y:S01]  /*52a0*/  ISETP.GT.AND P3, PT, R0, 0x81, PT ;  /* 0x000000810000780c */ /* 0x000fe20003f64270 */
        /* <DEDUP_REMOVED lines=19> */
[C---:B------:R-:W-:Y:S01]  /*53e0*/  ISETP.GT.AND P3, PT, R0.reuse, 0x99, PT ;  /* 0x000000990000780c */ /* 0x040fe20003f64270 */
[----:B------:R-:W-:Y:S01]  /*53f0*/  VIADD R0, R0, 0x8 ;  /* 0x0000000800007836 */ /* 0x000fe20000000000 */
[----:B------:R-:W-:Y:S02]  /*5400*/  FSEL R68, R68, -INF , P2 ;  /* 0xff80000044447808 */ /* 0x000fe40001000000 */
[----:B------:R-:W-:-:S02]  /*5410*/  FMNMX.FTZ R11, R65, R2, !PT ;  /* 0x00000002410b7209 */ /* 0x000fc40007810000 */
[----:B------:R-:W-:Y:S02]  /*5420*/  FSEL R69, R69, -INF , P3 ;  /* 0xff80000045457808 */ /* 0x000fe40001800000 */
[----:B------:R-:W-:Y:S02]  /*5430*/  FMNMX.FTZ R2, R68, R11, !PT ;  /* 0x0000000b44027209 */ /* 0x000fe40007810000 */
[C---:B------:R-:W-:Y:S02]  /*5440*/  ISETP.GT.AND P3, PT, R0.reuse, RZ, PT ;  /* 0x000000ff0000720c */ /* 0x040fe40003f64270 */
[----:B------:R-:W-:Y:S02]  /*5450*/  FMNMX.FTZ R2, R69, R2, !PT ;  /* 0x0000000245027209 */ /* 0x000fe40007810000 */
[----:B------:R-:W-:Y:S02]  /*5460*/  ISETP.GT.AND P6, PT, R0, 0x1, PT ;  /* 0x000000010000780c */ /* 0x000fe40003fc4270 */
[----:B------:R-:W-:Y:S01]  /*5470*/  FSEL R122, R122, -INF , P3 ;  /* 0xff8000007a7a7808 */ /* 0x000fe20001800000 */
[----:B------:R-:W0:Y:S01]  /*5480*/  SHFL.BFLY PT, R11, R2, 0x2, 0x1f ;  /* 0x0c401f00020b7f89 */ /* 0x000e2200000e0000 */
[----:B------:R-:W-:-:S02]  /*5490*/  FSEL R123, R123, -INF , P6 ;  /* 0xff8000007b7b7808 */ /* 0x000fc40003000000 */
[C---:B------:R-:W-:Y:S02]  /*54a0*/  ISETP.GT.AND P5, PT, R0.reuse, 0x8, PT ;  /* 0x000000080000780c */ /* 0x040fe40003fa4270 */
[C---:B------:R-:W-:Y:S02]  /*54b0*/  ISETP.GT.AND P4, PT, R0.reuse, 0x10, PT ;  /* 0x000000100000780c */ /* 0x040fe40003f84270 */
[C---:B------:R-:W-:Y:S02]  /*54c0*/  ISETP.GT.AND P3, PT, R0.reuse, 0x11, PT ;  /* 0x000000110000780c */ /* 0x040fe40003f64270 */
[----:B------:R-:W-:Y:S02]  /*54d0*/  ISETP.GT.AND P6, PT, R0, 0x18, PT ;  /* 0x000000180000780c */ /* 0x000fe40003fc4270 */
[----:B------:R-:W-:Y:S02]  /*54e0*/  FSEL R126, R126, -INF , P5 ;  /* 0xff8000007e7e7808 */ /* 0x000fe40002800000 */
[----:B------:R-:W-:-:S02]  /*54f0*/  FSEL R130, R130, -INF , P4 ;  /* 0xff80000082827808 */ /* 0x000fc40002000000 */
[----:B------:R-:W-:Y:S02]  /*5500*/  FSEL R131, R131, -INF , P3 ;  /* 0xff80000083837808 */ /* 0x000fe40001800000 */
[----:B------:R-:W-:Y:S02]  /*5510*/  FSEL R134, R134, -INF , P6 ;  /* 0xff80000086867808 */ /* 0x000fe40003000000 */
[C---:B------:R-:W-:Y:S02]  /*5520*/  ISETP.GT.AND P5, PT, R0.reuse, 0x19, PT ;  /* 0x000000190000780c */ /* 0x040fe40003fa4270 */
[C---:B------:R-:W-:Y:S02]  /*5530*/  ISETP.GT.AND P6, PT, R0.reuse, 0x21, PT ;  /* 0x000000210000780c */ /* 0x040fe40003fc4270 */
[----:B------:R-:W-:Y:S01]  /*5540*/  ISETP.GT.AND P3, PT, R0, 0x28, PT ;  /* 0x000000280000780c */ /* 0x000fe20003f64270 */
[----:B------:R-:W-:Y:S02]  /*5550*/  WARPGROUP.DEPBAR.LE gsb0, 0x0 ;  /* 0x00008000000079c5 */ /* 0x000fe40000010000 */
[----:B0-----:R-:W-:Y:S01]  /*5560*/  FMNMX.FTZ R11, R2, R11, !PT ;  /* 0x0000000b020b7209 */ /* 0x001fe20007810000 */
[----:B------:R-:W-:Y:S01]  /*5570*/  WARPGROUP.ARRIVE ;  /* 0x00000000000079c5 */ /* 0x000fe20000000000 */
[----:B------:R-:W-:-:S02]  /*5580*/  ISETP.GT.AND P4, PT, R0, 0x29, PT ;  /* 0x000000290000780c */ /* 0x000fc40003f84270 */
[----:B------:R-:W-:Y:S01]  /*5590*/  FSEL R135, R135, -INF , P5 ;  /* 0xff80000087877808 */ /* 0x000fe20002800000 */
[----:B------:R-:W0:Y:S01]  /*55a0*/  SHFL.BFLY PT, R8, R11, 0x1, 0x1f ;  /* 0x0c201f000b087f89 */ /* 0x000e2200000e0000 */
[----:B------:R-:W-:Y:S01]  /*55b0*/  FSEL R107, R107, -INF , P6 ;  /* 0xff8000006b6b7808 */ /* 0x000fe20003000000 */
[----:B------:R-:W-:Y:S01]  /*55c0*/  QGMMA.64x64x32.F32.E4M3.E4M3 R24, R140, gdesc[UR4], R24, gsb0 ;  /* 0x00e000048c187df3 */ /* 0x000fe20008000818 */
[----:B------:R-:W-:Y:S01]  /*55d0*/  FSEL R110, R110, -INF , P3 ;  /* 0xff8000006e6e7808 */ /* 0x000fe20001800000 */
[----:B------:R-:W-:Y:S01]  /*55e0*/  UIADD3 UR6, UR10, 0x200, URZ ;  /* 0x000002000a067890 */ /* 0x000fe2000fffe03f */
[----:B------:R-:W-:Y:S01]  /*55f0*/  FSEL R111, R111, -INF , P4 ;  /* 0xff8000006f6f7808 */ /* 0x000fe20002000000 */
[----:B------:R-:W-:Y:S01]  /*5600*/  UMOV UR7, 0xc0000010 ;  /* 0xc000001000077882 */ /* 0x000fe20000000000 */
[C---:B------:R-:W-:Y:S02]  /*5610*/  ISETP.GT.AND P5, PT, R0.reuse, 0x30, PT ;  /* 0x000000300000780c */ /* 0x040fe40003fa4270 */
[----:B------:R-:W-:-:S02]  /*5620*/  ISETP.GT.AND P6, PT, R0, 0x31, PT ;  /* 0x000000310000780c */ /* 0x000fc40003fc4270 */
[C---:B------:R-:W-:Y:S02]  /*5630*/  ISETP.GT.AND P3, PT, R0.reuse, 0x38, PT ;  /* 0x000000380000780c */ /* 0x040fe40003f64270 */
[----:B------:R-:W-:Y:S02]  /*5640*/  ISETP.GT.AND P4, PT, R0, 0x39, PT ;  /* 0x000000390000780c */ /* 0x000fe40003f84270 */
[----:B------:R-:W-:Y:S02]  /*5650*/  FSEL R114, R114, -INF , P5 ;  /* 0xff80000072727808 */ /* 0x000fe40002800000 */
[----:B------:R-:W-:Y:S02]  /*5660*/  FSEL R115, R115, -INF , P6 ;  /* 0xff80000073737808 */ /* 0x000fe40003000000 */
[----:B------:R-:W-:Y:S02]  /*5670*/  FSEL R118, R118, -INF , P3 ;  /* 0xff80000076767808 */ /* 0x000fe40001800000 */
        /* <DEDUP_REMOVED lines=11> */
[C---:B------:R-:W-:Y:S02]  /*5730*/  ISETP.GT.AND P3, PT, R0.reuse, 0x58, PT ;  /* 0x000000580000780c */ /* 0x040fe40003f64270 */
[----:B------:R-:W-:-:S02]  /*5740*/  ISETP.GT.AND P4, PT, R0, 0x59, PT ;  /* 0x000000590000780c */ /* 0x000fc40003f84270 */
[----:B------:R-:W-:Y:S02]  /*5750*/  FSEL R98, R98, -INF , P5 ;  /* 0xff80000062627808 */ /* 0x000fe40002800000 */
[----:B------:R-:W-:Y:S02]  /*5760*/  FSEL R99, R99, -INF , P6 ;  /* 0xff80000063637808 */ /* 0x000fe40003000000 */
[----:B------:R-:W-:Y:S02]  /*5770*/  FSEL R102, R102, -INF , P3 ;  /* 0xff80000066667808 */ /* 0x000fe40001800000 */
[----:B------:R-:W-:Y:S02]  /*5780*/  FSEL R103, R103, -INF , P4 ;  /* 0xff80000067677808 */ /* 0x000fe40002000000 */
[C---:B------:R-:W-:Y:S02]  /*5790*/  ISETP.GT.AND P2, PT, R0.reuse, 0x9, PT ;  /* 0x000000090000780c */ /* 0x040fe40003f44270 */
[----:B------:R-:W-:-:S02]  /*57a0*/  ISETP.GT.AND P5, PT, R0, 0x60, PT ;  /* 0x000000600000780c */ /* 0x000fc40003fa4270 */
[C---:B------:R-:W-:Y:S02]  /*57b0*/  ISETP.GT.AND P6, PT, R0.reuse, 0x61, PT ;  /* 0x000000610000780c */ /* 0x040fe40003fc4270 */
[C---:B------:R-:W-:Y:S02]  /*57c0*/  ISETP.GT.AND P3, PT, R0.reuse, 0x68, PT ;  /* 0x000000680000780c */ /* 0x040fe40003f64270 */
[----:B------:R-:W-:Y:S02]  /*57d0*/  ISETP.GT.AND P4, PT, R0, 0x69, PT ;  /* 0x000000690000780c */ /* 0x000fe40003f84270 */
[----:B0-----:R-:W-:Y:S01]  /*57e0*/  FMNMX.FTZ R2, R11, R8, !PT ;  /* 0x000000080b027209 */ /* 0x001fe20007810000 */
[----:B------:R-:W-:Y:S01]  /*57f0*/  IMAD.U32 R11, RZ, RZ, UR43 ;  /* 0x0000002bff0b7e24 */ /* 0x000fe2000f8e00ff */
[----:B------:R-:W-:Y:S02]  /*5800*/  FSEL R127, R127, -INF , P2 ;  /* 0xff8000007f7f7808 */ /* 0x000fe40001000000 */
[----:B------:R-:W-:Y:S01]  /*5810*/  FSEL R74, R74, -INF , P5 ;  /* 0xff8000004a4a7808 */ /* 0x000fe20002800000 */
[----:B------:R-:W-:-:S01]  /*5820*/  FFMA.FTZ R8, R2, R11, -8 ;  /* 0xc100000002087423 */ /* 0x000fc2000001000b */
[----:B------:R-:W-:-:S02]  /*5830*/  FSEL R75, R75, -INF , P6 ;  /* 0xff8000004b4b7808 */ /* 0x000fc40003000000 */
[----:B------:R-:W-:Y:S02]  /*5840*/  FSEL R78, R78, -INF , P3 ;  /* 0xff8000004e4e7808 */ /* 0x000fe40001800000 */
[----:B------:R-:W-:Y:S02]  /*5850*/  FSEL R79, R79, -INF , P4 ;  /* 0xff8000004f4f7808 */ /* 0x000fe40002000000 */
[C---:B------:R-:W-:Y:S02]  /*5860*/  ISETP.GT.AND P2, PT, R0.reuse, 0x20, PT ;  /* 0x000000200000780c */ /* 0x040fe40003f44270 */
[C---:B------:R-:W-:Y:S01]  /*5870*/  ISETP.GT.AND P5, PT, R0.reuse, 0x70, PT ;  /* 0x000000700000780c */ /* 0x040fe20003fa4270 */
[----:B------:R-:W-:Y:S02]  /*5880*/  WARPGROUP.DEPBAR.LE gsb0, 0x0 ;  /* 0x00008000000079c5 */ /* 0x000fe40000010000 */
[C---:B------:R-:W-:Y:S01]  /*5890*/  ISETP.GT.AND P6, PT, R0.reuse, 0x71, PT ;  /* 0x000000710000780c */ /* 0x040fe20003fc4270 */
[----:B------:R-:W-:Y:S01]  /*58a0*/  WARPGROUP.ARRIVE ;  /* 0x00000000000079c5 */ /* 0x000fe20000000000 */
[----:B------:R-:W-:-:S02]  /*58b0*/  ISETP.GT.AND P3, PT, R0, 0x78, PT ;  /* 0x000000780000780c */ /* 0x000fc40003f64270 */
[----:B------:R-:W-:Y:S02]  /*58c0*/  ISETP.GT.AND P4, PT, R0, 0x79, PT ;  /* 0x000000790000780c */ /* 0x000fe40003f84270 */
[----:B------:R-:W-:Y:S01]  /*58d0*/  FSEL R106, R106, -INF , P2 ;  /* 0xff8000006a6a7808 */ /* 0x000fe20001000000 */
[----:B------:R-:W-:Y:S01]  /*58e0*/  QGMMA.64x64x32.F32.E4M3.E4M3 R24, R136, gdesc[UR4], R24, gsb0 ;  /* 0x00e0000488187df3 */ /* 0x000fe20008000818 */
[----:B------:R-:W-:Y:S02]  /*58f0*/  FSEL R82, R82, -INF , P5 ;  /* 0xff80000052527808 */ /* 0x000fe40002800000 */
[----:B------:R-:W-:Y:S02]  /*5900*/  FSEL R83, R83, -INF , P6 ;  /* 0xff80000053537808 */ /* 0x000fe40003000000 */
[----:B------:R-:W-:Y:S02]  /*5910*/  FSEL R86, R86, -INF , P3 ;  /* 0xff80000056567808 */ /* 0x000fe40001800000 */
[----:B------:R-:W-:-:S02]  /*5920*/  FSEL R87, R87, -INF , P4 ;  /* 0xff80000057577808 */ /* 0x000fc40002000000 */
[----:B------:R-:W-:Y:S02]  /*5930*/  FSETP.NEU.FTZ.AND P2, PT, R2, -INF , PT ;  /* 0xff8000000200780b */ /* 0x000fe40003f5d000 */
[C---:B------:R-:W-:Y:S02]  /*5940*/  ISETP.GT.AND P5, PT, R0.reuse, 0x80, PT ;  /* 0x000000800000780c */ /* 0x040fe40003fa4270 */
[C---:B------:R-:W-:Y:S02]  /*5950*/  ISETP.GT.AND P6, PT, R0.reuse, 0x81, PT ;  /* 0x000000810000780c */ /* 0x040fe40003fc4270 */
[C---:B------:R-:W-:Y:S02]  /*5960*/  ISETP.GT.AND P3, PT, R0.reuse, 0x88, PT ;  /* 0x000000880000780c */ /* 0x040fe40003f64270 */
[----:B------:R-:W-:Y:S02]  /*5970*/  ISETP.GT.AND P4, PT, R0, 0x89, PT ;  /* 0x000000890000780c */ /* 0x000fe40003f84270 */
[----:B------:R-:W-:-:S02]  /*5980*/  FSEL R8, R8, RZ, P2 ;  /* 0x000000ff08087208 */ /* 0x000fc40001000000 */
[----:B------:R-:W-:Y:S02]  /*5990*/  FSEL R58, R58, -INF , P5 ;  /* 0xff8000003a3a7808 */ /* 0x000fe40002800000 */
[----:B------:R-:W-:Y:S01]  /*59a0*/  FSEL R59, R59, -INF , P6 ;  /* 0xff8000003b3b7808 */ /* 0x000fe20003000000 */
[----:B------:R-:W-:-:S01]  /*59b0*/  FFMA.FTZ R10, R121, UR43, -R8 ;  /* 0x0000002b790a7c23 */ /* 0x000fc20008010808 */
[----:B------:R-:W-:Y:S01]  /*59c0*/  FSEL R62, R62, -INF , P3 ;  /* 0xff8000003e3e7808 */ /* 0x000fe20001800000 */
[----:B------:R-:W-:-:S01]  /*59d0*/  FFMA.FTZ R21, R104, UR43, -R8 ;  /* 0x0000002b68157c23 */ /* 0x000fc20008010808 */
[----:B------:R-:W-:Y:S01]  /*59e0*/  FSEL R63, R63, -INF , P4 ;  /* 0xff8000003f3f7808 */ /* 0x000fe20002000000 */
[----:B------:R-:W-:-:S01]  /*59f0*/  FFMA.FTZ R104, R105, UR43, -R8 ;  /* 0x0000002b69687c23 */ /* 0x000fc20008010808 */
[----:B------:R-:W-:Y:S01]  /*5a00*/  ISETP.GT.AND P5, PT, R0, 0x90, PT ;  /* 0x000000900000780c */ /* 0x000fe20003fa4270 */
[----:B------:R-:W-:-:S01]  /*5a10*/  FFMA.FTZ R120, R108, UR43, -R8 ;  /* 0x0000002b6c787c23 */ /* 0x000fc20008010808 */
[----:B------:R-:W-:Y:S01]  /*5a20*/  ISETP.GT.AND P6, PT, R0, 0x91, PT ;  /* 0x000000910000780c */ /* 0x000fe20003fc4270 */
[----:B------:R-:W-:-:S01]  /*5a30*/  FFMA.FTZ R108, R109, UR43, -R8 ;  /* 0x0000002b6d6c7c23 */ /* 0x000fc20008010808 */
[----:B------:R-:W-:Y:S01]  /*5a40*/  ISETP.GT.AND P3, PT, R0, 0x98, PT ;  /* 0x000000980000780c */ /* 0x000fe20003f64270 */
        /* <DEDUP_REMOVED lines=17> */
[--C-:B------:R-:W-:Y:S01]  /*5b60*/  FFMA.FTZ R88, R88, UR43, -R8.reuse ;  /* 0x0000002b58587c23 */ /* 0x100fe20008010808 */
[----:B------:R-:W-:-:S01]  /*5b70*/  FFMA.FTZ R89, R89, UR43, -R8 ;  /* 0x0000002b59597c23 */ /* 0x000fc20008010808 */
[----:B------:R-:W-:Y:S01]  /*5b80*/  FMNMX.FTZ R0, R130, R105, !PT ;  /* 0x0000006982007209 */ /* 0x000fe20007810000 */
[----:B------:R-:W-:-:S01]  /*5b90*/  FFMA.FTZ R92, R92, UR43, -R8 ;  /* 0x0000002b5c5c7c23 */ /* 0x000fc20008010808 */
[----:B------:R0:W-:Y:S01]  /*5ba0*/  MUFU.EX2 R105, R120 ;  /* 0x0000007800697308 */ /* 0x0001e20000000800 */
        /* <DEDUP_REMOVED lines=8> */
[----:B0-----:R-:W-:-:S01]  /*5c30*/  FFMA.FTZ R120, R116, UR43, -R8 ;  /* 0x0000002b74787c23 */ /* 0x001fc20008010808 */
        /* <DEDUP_REMOVED lines=18> */
[----:B------:R-:W-:Y:S01]  /*5d60*/  FSEL R69, R2, RZ, P2 ;  /* 0x000000ff02457208 */ /* 0x000fe20001000000 */
[----:B------:R-:W-:-:S01]  /*5d70*/  FFMA.FTZ R64, R64, UR43, -R8 ;  /* 0x0000002b40407c23 */ /* 0x000fc20008010808 */
[----:B------:R-:W-:Y:S01]  /*5d80*/  FMNMX.FTZ R0, R114, R113, !PT ;  /* 0x0000007172007209 */ /* 0x000fe20007810000 */
[----:B------:R-:W-:-:S01]  /*5d90*/  FFMA.FTZ R65, R65, UR43, -R8 ;  /* 0x0000002b41417c23 */ /* 0x000fc20008010808 */
[----:B------:R0:W-:Y:S01]  /*5da0*/  MUFU.EX2 R113, R120 ;  /* 0x0000007800717308 */ /* 0x0001e20000000800 */
[----:B------:R-:W-:-:S01]  /*5db0*/  FADD.FTZ R6, -R69, R6 ;  /* 0x0000000645067221 */ /* 0x000fc20000010100 */
[----:B------:R-:W-:Y:S01]  /*5dc0*/  FMNMX.FTZ R121, R115, R0, !PT ;  /* 0x0000000073797209 */ /* 0x000fe20007810000 */
[----:B------:R-:W-:Y:S01]  /*5dd0*/  IMAD.U32 R129, RZ, RZ, UR20 ;  /* 0x00000014ff817e24 */ /* 0x000fe2000f8e00ff */
[----:B------:R-:W-:-:S02]  /*5de0*/  WARPGROUP.DEPBAR.LE gsb0, 0x0 ;  /* 0x00008000000079c5 */ /* 0x000fc40000010000 */
[----:B------:R-:W-:Y:S01]  /*5df0*/  FMNMX.FTZ R0, R118, R121, !PT ;  /* 0x0000007976007209 */ /* 0x000fe20007810000 */
[----:B------:R-:W-:Y:S01]  /*5e00*/  FMUL.FTZ R6, R6, UR43 ;  /* 0x0000002b06067c20 */ /* 0x000fe20008410000 */
[----:B------:R-:W-:Y:S01]  /*5e10*/  MUFU.EX2 R9, R9 ;  /* 0x0000000900097308 */ /* 0x000fe20000000800 */
[----:B0-----:R-:W-:-:S01]  /*5e20*/  FFMA.FTZ R120, R76, UR43, -R8 ;  /* 0x0000002b4c787c23 */ /* 0x001fc20008010808 */
[----:B------:R-:W-:Y:S02]  /*5e30*/  FMNMX.FTZ R117, R119, R0, !PT ;  /* 0x0000000077757209 */ /* 0x000fe40007810000 */
[----:B------:R-:W-:Y:S02]  /*5e40*/  FSEL R76, R70, -INF , P3 ;  /* 0xff800000464c7808 */ /* 0x000fe40001800000 */
[----:B------:R-:W-:Y:S02]  /*5e50*/  FMNMX.FTZ R0, R90, R117, !PT ;  /* 0x000000755a007209 */ /* 0x000fe40007810000 */
[----:B------:R0:W-:Y:S02]  /*5e60*/  MUFU.EX2 R70, R120 ;  /* 0x0000007800467308 */ /* 0x0001e40000000800 */
[----:B------:R-:W-:-:S04]  /*5e70*/  FMNMX.FTZ R117, R91, R0, !PT ;  /* 0x000000005b757209 */ /* 0x000fc80007810000 */
[----:B------:R-:W-:Y:S02]  /*5e80*/  FMNMX.FTZ R0, R94, R117, !PT ;  /* 0x000000755e007209 */ /* 0x000fe40007810000 */
[----:B------:R-:W1:Y:S01]  /*5e90*/  MUFU.EX2 R6, R6 ;  /* 0x0000000600067308 */ /* 0x000e620000000800 */
[----:B0-----:R-:W-:-:S01]  /*5ea0*/  FFMA.FTZ R120, R68, UR43, -R8 ;  /* 0x0000002b44787c23 */ /* 0x001fc20008010808 */
        /* <DEDUP_REMOVED lines=14> */
[----:B------:R2:W-:Y:S02]  /*5f90*/  MUFU.EX2 R69, R124 ;  /* 0x0000007c00457308 */ /* 0x0005e40000000800 */
        /* <DEDUP_REMOVED lines=15> */
[----:B------:R-:W-:-:S05]  /*6090*/  FMNMX.FTZ R0, R71, R0, !PT ;  /* 0x0000000047007209 */ /* 0x000fca0007810000 */
[----:B------:R-:W3:Y:S01]  /*60a0*/  SHFL.BFLY PT, R117, R0, 0x2, 0x1f ;  /* 0x0c401f0000757f89 */ /* 0x000ee200000e0000 */
[----:B------:R-:W-:Y:S08]  /*60b0*/  MUFU.EX2 R104, R104 ;  /* 0x0000006800687308 */ /* 0x000ff00000000800 */
[----:B------:R-:W-:Y:S08]  /*60c0*/  MUFU.EX2 R108, R108 ;  /* 0x0000006c006c7308 */ /* 0x000ff00000000800 */
[----:B------:R-:W-:Y:S01]  /*60d0*/  MUFU.EX2 R112, R112 ;  /* 0x0000007000707308 */ /* 0x000fe20000000800 */
[----:B---3--:R-:W-:-:S07]  /*60e0*/  FMNMX.FTZ R117, R0, R117, !PT ;  /* 0x0000007500757209 */ /* 0x008fce0007810000 */
[----:B------:R-:W-:Y:S01]  /*60f0*/  MUFU.EX2 R116, R116 ;  /* 0x0000007400747308 */ /* 0x000fe20000000800 */
[----:B------:R-:W3:Y:S07]  /*6100*/  SHFL.BFLY PT, R0, R117, 0x1, 0x1f ;  /* 0x0c201f0075007f89 */ /* 0x000eee00000e0000 */
[----:B------:R-:W-:Y:S08]  /*6110*/  MUFU.EX2 R88, R88 ;  /* 0x0000005800587308 */ /* 0x000ff00000000800 */
[----:B------:R-:W-:Y:S08]  /*6120*/  MUFU.EX2 R89, R89 ;  /* 0x0000005900597308 */ /* 0x000ff00000000800 */
[----:B------:R-:W-:Y:S01]  /*6130*/  MUFU.EX2 R92, R92 ;  /* 0x0000005c005c7308 */ /* 0x000fe20000000800 */
[----:B---3--:R-:W-:Y:S01]  /*6140*/  FMNMX.FTZ R0, R117, R0, !PT ;  /* 0x0000000075007209 */ /* 0x008fe20007810000 */
[----:B------:R-:W-:-:S03]  /*6150*/  IMAD.U32 R117, RZ, RZ, UR43 ;  /* 0x0000002bff757e24 */ /* 0x000fc6000f8e00ff */
[C---:B------:R-:W-:Y:S01]  /*6160*/  FSETP.NEU.FTZ.AND P2, PT, R0.reuse, -INF , PT ;  /* 0xff8000000000780b */ /* 0x040fe20003f5d000 */
[----:B------:R-:W-:-:S02]  /*6170*/  FFMA.FTZ R68, R0, R117, -8 ;  /* 0xc100000000447423 */ /* 0x000fc40000010075 */
[----:B------:R-:W-:Y:S01]  /*6180*/  MUFU.EX2 R93, R93 ;  /* 0x0000005d005d7308 */ /* 0x000fe20000000800 */
[----:B------:R-:W-:Y:S02]  /*6190*/  FSEL R128, R0, RZ, P2 ;  /* 0x000000ff00807208 */ /* 0x000fe40001000000 */
[----:B------:R-:W-:-:S03]  /*61a0*/  FSEL R68, R68, RZ, P2 ;  /* 0x000000ff44447208 */ /* 0x000fc60001000000 */
[----:B------:R-:W-:Y:S02]  /*61b0*/  FADD.FTZ R128, -R128, R7 ;  /* 0x0000000780807221 */ /* 0x000fe40000010100 */
[----:B------:R-:W-:Y:S01]  /*61c0*/  MUFU.EX2 R96, R96 ;  /* 0x0000006000607308 */ /* 0x000fe20000000800 */
[----:B------:R-:W-:-:S01]  /*61d0*/  FFMA.FTZ R125, R122, UR43, -R68 ;  /* 0x0000002b7a7d7c23 */ /* 0x000fc20008010844 */
[--C-:B------:R-:W-:Y:S01]  /*61e0*/  FFMA.FTZ R117, R123, UR43, -R68.reuse ;  /* 0x0000002b7b757c23 */ /* 0x100fe20008010844 */
[----:B------:R-:W-:Y:S01]  /*61f0*/  FMUL.FTZ R7, R128, UR43 ;  /* 0x0000002b80077c20 */ /* 0x000fe20008410000 */
[--C-:B------:R-:W-:Y:S01]  /*6200*/  FFMA.FTZ R121, R126, UR43, -R68.reuse ;  /* 0x0000002b7e797c23 */ /* 0x100fe20008010844 */
[----:B------:R-:W-:-:S01]  /*6210*/  FFMA.FTZ R122, R127, UR43, -R68 ;  /* 0x0000002b7f7a7c23 */ /* 0x000fc20008010844 */
[--C-:B------:R-:W-:Y:S01]  /*6220*/  FFMA.FTZ R123, R130, UR43, -R68.reuse ;  /* 0x0000002b827b7c23 */ /* 0x100fe20008010844 */
[----:B--2---:R-:W-:-:S01]  /*6230*/  FFMA.FTZ R124, R131, UR43, -R68 ;  /* 0x0000002b837c7c23 */ /* 0x004fc20008010844 */
[----:B------:R2:W-:Y:S01]  /*6240*/  MUFU.EX2 R120, R125 ;  /* 0x0000007d00787308 */ /* 0x0005e20000000800 */
[----:B-1----:R-:W-:-:S01]  /*6250*/  FFMA.FTZ R127, R6, R4, R9 ;  /* 0x00000004067f7223 */ /* 0x002fc20000010009 */
[--C-:B------:R-:W-:Y:S01]  /*6260*/  FFMA.FTZ R126, R135, UR43, -R68.reuse ;  /* 0x0000002b877e7c23 */ /* 0x100fe20008010844 */
[----:B------:R-:W-:-:S01]  /*6270*/  FFMA.FTZ R106, R106, UR43, -R68 ;  /* 0x0000002b6a6a7c23 */ /* 0x000fc20008010844 */
[----:B------:R-:W-:Y:S01]  /*6280*/  FFMA.FTZ R107, R107, UR43, -R68 ;  /* 0x0000002b6b6b7c23 */ /* 0x000fe20008010844 */
[----:B0-----:R-:W-:-:S01]  /*6290*/  FADD.FTZ R128, R10, R127 ;  /* 0x0000007f0a807221 */ /* 0x001fc20000010000 */
[--C-:B------:R-:W-:Y:S01]  /*62a0*/  FFMA.FTZ R110, R110, UR43, -R68.reuse ;  /* 0x0000002b6e6e7c23 */ /* 0x100fe20008010844 */
[----:B------:R-:W-:-:S01]  /*62b0*/  FFMA.FTZ R111, R111, UR43, -R68 ;  /* 0x0000002b6f6f7c23 */ /* 0x000fc20008010844 */
[----:B------:R-:W0:Y:S01]  /*62c0*/  MUFU.EX2 R7, R7 ;  /* 0x0000000700077308 */ /* 0x000e220000000800 */
[----:B--2---:R-:W-:-:S01]  /*62d0*/  FFMA.FTZ R125, R134, UR43, -R68 ;  /* 0x0000002b867d7c23 */ /* 0x004fc20008010844 */
        /* <DEDUP_REMOVED lines=50> */
[----:B------:R-:W-:-:S06]  /*6600*/  FADD.FTZ R128, R104, R3 ;  /* 0x0000000368807221 */ /* 0x000fcc0000010000 */
[----:B------:R-:W0:Y:S01]  /*6610*/  MUFU.EX2 R107, R107 ;  /* 0x0000006b006b7308 */ /* 0x000e220000000800 */
[----:B-1----:R-:W-:-:S07]  /*6620*/  FADD.FTZ R127, R126, R127 ;  /* 0x0000007f7e7f7221 */ /* 0x002fce0000010000 */
        /* <DEDUP_REMOVED lines=22> */
[----:B------:R-:W-:-:S06]  /*6790*/  FADD.FTZ R4, R88, R127 ;  /* 0x0000007f58047221 */ /* 0x000fcc0000010000 */
        /* <DEDUP_REMOVED lines=59> */
[----:B------:R-:W-:-:S05]  /*6b50*/  @!P1 VIADD R3, R129, 0x13240 ;  /* 0x0001324081039836 */ /* 0x000fca0000000000 */
[----:B------:R-:W-:Y:S01]  /*6b60*/  @!P1 PRMT R3, RZ, 0x654, R3 ;  /* 0x00000654ff039816 */ /* 0x000fe20000000003 */
[----:B------:R-:W0:Y:S01]  /*6b70*/  MUFU.EX2 R59, R59 ;  /* 0x0000003b003b7308 */ /* 0x000e220000000800 */
[----:B-1----:R-:W-:-:S02]  /*6b80*/  FADD.FTZ R128, R58, R127 ;  /* 0x0000007f3a807221 */ /* 0x002fc40000010000 */
[----:B------:R1:W-:Y:S05]  /*6b90*/  @!P1 SYNCS.ARRIVE.TRANS64.RED.A1T0 RZ, [R3+URZ], RZ ;  /* 0x000000ff03ff99a7 */ /* 0x0003ea000810043f */
[----:B------:R-:W3:Y:S01]  /*6ba0*/  MUFU.EX2 R60, R60 ;  /* 0x0000003c003c7308 */ /* 0x000ee20000000800 */
[----:B--2---:R-:W-:-:S07]  /*6bb0*/  FADD.FTZ R127, R57, R4 ;  /* 0x00000004397f7221 */ /* 0x004fce0000010000 */
[----:B------:R-:W2:Y:S01]  /*6bc0*/  MUFU.EX2 R62, R62 ;  /* 0x0000003e003e7308 */ /* 0x000ea20000000800 */
[----:B0-----:R-:W-:-:S07]  /*6bd0*/  FADD.FTZ R129, R59, R128 ;  /* 0x000000803b817221 */ /* 0x001fce0000010000 */
[----:B------:R-:W1:Y:S01]  /*6be0*/  MUFU.EX2 R61, R61 ;  /* 0x0000003d003d7308 */ /* 0x000e620000000800 */
[----:B---3--:R-:W-:-:S07]  /*6bf0*/  FADD.FTZ R4, R60, R127 ;  /* 0x0000007f3c047221 */ /* 0x008fce0000010000 */
        /* <DEDUP_REMOVED lines=11> */
[----:B0-----:R-:W-:-:S04]  /*6cb0*/  FADD.FTZ R3, R65, R4 ;  /* 0x0000000441037221 */ /* 0x001fc80000010000 */
[----:B------:R-:W-:-:S03]  /*6cc0*/  FADD.FTZ R4, R8, R3 ;  /* 0x0000000308047221 */ /* 0x000fc60000010000 */
[----:B------:R-:W0:Y:S01]  /*6cd0*/  MUFU.EX2 R71, R71 ;  /* 0x0000004700477308 */ /* 0x000e220000000800 */
[----:B--2---:R-:W-:-:S01]  /*6ce0*/  FADD.FTZ R127, R67, R68 ;  /* 0x00000044437f7221 */ /* 0x004fc20000010000 */
[----:B------:R-:W-:-:S03]  /*6cf0*/  FADD.FTZ R4, R69, R4 ;  /* 0x0000000445047221 */ /* 0x000fc60000010000 */
[----:B-1----:R-:W-:-:S04]  /*6d00*/  FADD.FTZ R68, R76, R127 ;  /* 0x0000007f4c447221 */ /* 0x002fc80000010000 */
[----:B0-----:R-:W-:Y:S01]  /*6d10*/  FADD.FTZ R3, R71, R68 ;  /* 0x0000004447037221 */ /* 0x001fe20000010000 */
[----:B------:R-:W-:Y:S06]  /*6d20*/  @!P0 BRA `(.L_x_1662) ;  /* 0x0000000000048947 */ /* 0x000fec0003800000 */
[----:B------:R-:W-:Y:S01]  /*6d30*/  BPT.TRAP 0x1 ;  /* 0x000000040000795c */ /* 0x000fe20000300000 */
.L_x_1662:
[----:B------:R-:W-:Y:S01]  /*6d40*/  UISETP.GT.AND UP0, UPT, UR22, UR21, UPT ;  /* 0x000000151600728c */ /* 0x000fe2000bf04270 */
[----:B------:R-:W-:Y:S01]  /*6d50*/  F2FP.SATFINITE.E4M3.F32.PACK_AB_MERGE_C R11, R12, R11, RZ ;  /* 0x0000000b0c0b723e */ /* 0x000fe200048070ff */
[----:B------:R-:W-:Y:S01]  /*6d60*/  UIADD3 UR6, UR11, 0x13260, URZ ;  /* 0x000132600b067890 */ /* 0x000fe2000fffe03f */
[----:B------:R-:W-:Y:S01]  /*6d70*/  F2FP.SATFINITE.E4M3.F32.PACK_AB_MERGE_C R121, R122, R121, RZ ;  /* 0x000000797a79723e */ /* 0x000fe200048070ff */
[----:B------:R-:W-:Y:S01]  /*6d80*/  UIADD3 UR22, UR22, -0x1, URZ ;  /* 0xffffffff16167890 */ /* 0x000fe2000fffe03f */
[----:B------:R-:W-:Y:S01]  /*6d90*/  F2FP.SATFINITE.E4M3.F32.PACK_AB_MERGE_C R15, R20, R15, RZ ;  /* 0x0000000f140f723e */ /* 0x000fe200048070ff */
[----:B------:R-:W-:Y:S01]  /*6da0*/  UPRMT UR6, UR44, 0x654, UR6 ;  /* 0x000006542c067896 */ /* 0x000fe20008000006 */
[----:B------:R-:W-:Y:S01]  /*6db0*/  PLOP3.LUT P2, PT, PT, PT, UP0, 0x80, 0x0 ;  /* 0x000000000000781c */ /* 0x000fe20003f4f008 */
[----:B------:R-:W-:Y:S01]  /*6dc0*/  UMOV UR24, UR46 ;  /* 0x0000002e00187c82 */ /* 0x000fe20008000000 */
[----:B------:R-:W-:Y:S01]  /*6dd0*/  F2FP.SATFINITE.E4M3.F32.PACK_AB_MERGE_C R125, R126, R125, RZ ;  /* 0x0000007d7e7d723e */ /* 0x000fe200048070ff */
[----:B------:R-:W-:Y:S01]  /*6de0*/  UMOV UR23, UR36 ;  /* 0x0000002400177c82 */ /* 0x000fe20008000000 */
        /* <DEDUP_REMOVED lines=70> */
[----:B------:R-:W-:Y:S01]  /*7250*/  F2FP.SATFINITE.E4M3.F32.PACK_AB_MERGE_C R139, R67, R66, R71 ;  /* 0x00000042438b723e */ /* 0x000fe20004807047 */
[----:B------:R-:W-:Y:S06]  /*7260*/  @P2 BRA `(.L_x_1663) ;  /* 0xffffffd000bc2947 */ /* 0x000fec000383ffff */
.L_x_1653:
[----:B------:R-:W-:-:S13]  /*7270*/  ISETP.LE.AND P2, PT, RZ, UR22, PT ;  /* 0x00000016ff007c0c */ /* 0x000fda000bf43270 */
[----:B------:R-:W-:Y:S05]  /*7280*/  @!P2 BRA `(.L_x_1664) ;  /* 0x00000020009ca947 */ /* 0x000fea0003800000 */
[----:B------:R-:W-:Y:S01]  /*7290*/  IMAD.MOV.U32 R9, RZ, RZ, R0 ;  /* 0x000000ffff097224 */ /* 0x000fe200078e0000 */
[----:B------:R-:W-:Y:S01]  /*72a0*/  UMOV UR21, UR46 ;  /* 0x0000002e00157c82 */ /* 0x000fe20008000000 */
[----:B------:R-:W-:Y:S01]  /*72b0*/  IMAD.MOV.U32 R7, RZ, RZ, R2 ;  /* 0x000000ffff077224 */ /* 0x000fe200078e0002 */
[----:B------:R-:W-:-:S06]  /*72c0*/  UMOV UR20, UR36 ;  /* 0x0000002400147c82 */ /* 0x000fcc0008000000 */
.L_x_1674:
[----:B------:R-:W-:-:S04]  /*72d0*/  UIADD3 UR36, UR20, 0x1, URZ ;  /* 0x0000000114247890 */ /* 0x000fc8000fffe03f */
[----:B------:R-:W-:-:S04]  /*72e0*/  UISETP.NE.AND UP0, UPT, UR36, 0x2, UPT ;  /* 0x000000022400788c */ /* 0x000fc8000bf05270 */
[----:B------:R-:W-:Y:S02]  /*72f0*/  USEL UR46, URZ, 0x1, UP0 ;  /* 0x000000013f2e7887 */ /* 0x000fe40008000000 */
[----:B------:R-:W-:Y:S02]  /*7300*/  USEL UR36, UR36, URZ, UP0 ;  /* 0x0000003f24247287 */ /* 0x000fe40008000000 */
[----:B------:R-:W-:Y:S01]  /*7310*/  ULOP3.LUT UR46, UR21, UR46, URZ, 0x3c, !UPT ;  /* 0x0000002e152e7292 */ /* 0x000fe2000f8e3c3f */
[----:B------:R-:W-:Y:S11]  /*7320*/  @!P0 BRA `(.L_x_1665) ;  /* 0x0000000000048947 */ /* 0x000ff60003800000 */
[----:B------:R-:W-:Y:S01]  /*7330*/  BPT.TRAP 0x1 ;  /* 0x000000040000795c */ /* 0x000fe20000300000 */
.L_x_1665:
[----:B------:R-:W-:Y:S01]  /*7340*/  ULEA UR6, UR36, UR45, 0x3 ;  /* 0x0000002d24067291 */ /* 0x000fe2000f8e183f */
[----:B------:R-:W-:-:S05]  /*7350*/  IMAD.U32 R0, RZ, RZ, UR46 ;  /* 0x0000002eff007e24 */ /* 0x000fca000f8e00ff */
[----:B------:R-:W-:-:S04]  /*7360*/  SHF.L.U32 R0, R0, 0x1f, RZ ;  /* 0x0000001f00007819 */ /* 0x000fc800000006ff */
[----:B------:R0:W1:Y:S01]  /*7370*/  SYNCS.PHASECHK.TRANS64.TRYWAIT P2, [UR6+0x13230], R0 ;  /* 0x01323000ff0075a7 */ /* 0x0000620008040146 */
[----:B------:R-:W-:Y:S05]  /*7380*/  @!P0 BRA `(.L_x_1666) ;  /* 0x0000000000048947 */ /* 0x000fea0003800000 */
[----:B------:R-:W-:Y:S01]  /*7390*/  BPT.TRAP 0x1 ;  /* 0x000000040000795c */ /* 0x000fe20000300000 */
.L_x_1666:
[----:B-1----:R-:W-:Y:S05]  /*73a0*/  @P2 BRA `(.L_x_1667) ;  /* 0x0000000000082947 */ /* 0x002fea0003800000 */
[----:B------:R-:W1:Y:S02]  /*73b0*/  SYNCS.PHASECHK.TRANS64.TRYWAIT P2, [UR6+0x13230], R0 ;  /* 0x01323000ff0075a7 */ /* 0x000e640008040146 */
[----:B-1----:R-:W-:Y:S05]  /*73c0*/  @!P2 BRA `(.L_x_1668) ;  /* 0x0000008c002ca947 */ /* 0x002fea0003800000 */
.L_x_1667:
        /* <DEDUP_REMOVED lines=64> */
.L_x_1669:
[----:B------:R-:W-:Y:S01]  /*77d0*/  ULEA UR11, UR20, UR45, 0x3 ;  /* 0x0000002d140b7291 */ /* 0x000fe2000f8e183f */
[----:B01----:R-:W-:-:S05]  /*77e0*/  IMAD.U32 R0, RZ, RZ, UR21 ;  /* 0x00000015ff007e24 */ /* 0x003fca000f8e00ff */
[----:B------:R-:W-:-:S04]  /*77f0*/  SHF.L.U32 R0, R0, 0x1f, RZ ;  /* 0x0000001f00007819 */ /* 0x000fc800000006ff */
[----:B------:R0:W1:Y:S01]  /*7800*/  SYNCS.PHASECHK.TRANS64.TRYWAIT P2, [UR11+0x13250], R0 ;  /* 0x01325000ff0075a7 */ /* 0x000062000804014b */
[----:B------:R-:W-:Y:S05]  /*7810*/  @!P0 BRA `(.L_x_1670) ;  /* 0x0000000000048947 */ /* 0x000fea0003800000 */
[----:B------:R-:W-:Y:S01]  /*7820*/  BPT.TRAP 0x1 ;  /* 0x000000040000795c */ /* 0x000fe20000300000 */
.L_x_1670:
[----:B-1----:R-:W-:Y:S05]  /*7830*/  @P2 BRA `(.L_x_1671) ;  /* 0x0000000000082947 */ /* 0x002fea0003800000 */
[----:B------:R-:W1:Y:S02]  /*7840*/  SYNCS.PHASECHK.TRANS64.TRYWAIT P2, [UR11+0x13250], R0 ;  /* 0x01325000ff0075a7 */ /* 0x000e64000804014b */
[----:B-1----:R-:W-:Y:S05]  /*7850*/  @!P2 BRA `(.L_x_1672) ;  /* 0x000000880020a947 */ /* 0x002fea0003800000 */
.L_x_1671:
        /* <DEDUP_REMOVED lines=95> */
[----:B------:R-:W-:-:S03]  /*7e50*/  FMNMX.FTZ R2, R71, R2, !PT ;  /* 0x0000000247027209 */ /* 0x000fc60007810000 */
[----:B------:R-:W0:Y:S04]  /*7e60*/  SHFL.BFLY PT, R11, R0, 0x2, 0x1f ;  /* 0x0c401f00000b7f89 */ /* 0x000e2800000e0000 */
[----:B------:R-:W1:Y:S01]  /*7e70*/  SHFL.BFLY PT, R13, R2, 0x2, 0x1f ;  /* 0x0c401f00020d7f89 */ /* 0x000e6200000e0000 */
[----:B0-----:R-:W-:Y:S02]  /*7e80*/  FMNMX.FTZ R11, R0, R11, !PT ;  /* 0x0000000b000b7209 */ /* 0x001fe40007810000 */
        /* <DEDUP_REMOVED lines=18> */
[--C-:B------:R-:W-:Y:S01]  /*7fb0*/  FFMA.FTZ R104, R105, UR43, -R8.reuse ;  /* 0x0000002b69687c23 */ /* 0x100fe20008010808 */
[----:B------:R-:W-:-:S01]  /*7fc0*/  FFMA.FTZ R105, R108, UR43, -R8 ;  /* 0x0000002b6c697c23 */ /* 0x000fc20008010808 */
[--C-:B------:R-:W-:Y:S01]  /*7fd0*/  FFMA.FTZ R108, R109, UR43, -R8.reuse ;  /* 0x0000002b6d6c7c23 */ /* 0x100fe20008010808 */
[----:B------:R-:W-:-:S01]  /*7fe0*/  FFMA.FTZ R109, R112, UR43, -R8 ;  /* 0x0000002b706d7c23 */ /* 0x000fc20008010808 */
[--C-:B------:R-:W-:Y:S01]  /*7ff0*/  FFMA.FTZ R112, R113, UR43, -R8.reuse ;  /* 0x0000002b71707c23 */ /* 0x100fe20008010808 */
[----:B------:R-:W-:-:S01]  /*8000*/  FFMA.FTZ R113, R116, UR43, -R8 ;  /* 0x0000002b74717c23 */ /* 0x000fc20008010808 */
[----:B------:R-:W-:Y:S01]  /*8010*/  FFMA.FTZ R116, R117, UR43, -R8 ;  /* 0x0000002b75747c23 */ /* 0x000fe20008010808 */
        /* <DEDUP_REMOVED lines=34> */
[----:B------:R-:W0:Y:S01]  /*8240*/  MUFU.EX2 R10, R10 ;  /* 0x0000000a000a7308 */ /* 0x000e220000000800 */
[----:B------:R-:W-:-:S02]  /*8250*/  WARPGROUP.DEPBAR.LE gsb0, 0x0 ;  /* 0x00008000000079c5 */ /* 0x000fc40000010000 */
[--C-:B------:R-:W-:Y:S01]  /*8260*/  FFMA.FTZ R117, R122, UR43, -R8.reuse ;  /* 0x0000002b7a757c23 */ /* 0x100fe20008010808 */
[----:B------:R-:W-:-:S01]  /*8270*/  FFMA.FTZ R120, R123, UR43, -R8 ;  /* 0x0000002b7b787c23 */ /* 0x000fc20008010808 */
[--C-:B------:R-:W-:Y:S01]  /*8280*/  FFMA.FTZ R121, R126, UR43, -R8.reuse ;  /* 0x0000002b7e797c23 */ /* 0x100fe20008010808 */
[----:B------:R-:W-:-:S02]  /*8290*/  FFMA.FTZ R122, R127, UR43, -R8 ;  /* 0x0000002b7f7a7c23 */ /* 0x000fc40008010808 */
[----:B------:R-:W-:Y:S01]  /*82a0*/  MUFU.EX2 R6, R6 ;  /* 0x0000000600067308 */ /* 0x000fe20000000800 */
[----:B------:R-:W-:-:S01]  /*82b0*/  FFMA.FTZ R123, R130, UR43, -R8 ;  /* 0x0000002b827b7c23 */ /* 0x000fc20008010808 */
[----:B------:R-:W-:Y:S01]  /*82c0*/  WARPGROUP.ARRIVE ;  /* 0x00000000000079c5 */ /* 0x000fe20000000000 */
[----:B------:R-:W-:-:S01]  /*82d0*/  FFMA.FTZ R124, R131, UR43, -R8 ;  /* 0x0000002b837c7c23 */ /* 0x000fc20008010808 */
[--C-:B------:R-:W-:Y:S01]  /*82e0*/  FFMA.FTZ R125, R134, UR43, -R8.reuse ;  /* 0x0000002b867d7c23 */ /* 0x100fe20008010808 */
[----:B------:R-:W-:-:S01]  /*82f0*/  FFMA.FTZ R126, R135, UR43, -R8 ;  /* 0x0000002b877e7c23 */ /* 0x000fc20008010808 */
[--C-:B------:R-:W-:Y:S01]  /*8300*/  FFMA.FTZ R106, R106, UR43, -R8.reuse ;  /* 0x0000002b6a6a7c23 */ /* 0x100fe20008010808 */
[----:B------:R-:W-:-:S01]  /*8310*/  FFMA.FTZ R107, R107, UR43, -R8 ;  /* 0x0000002b6b6b7c23 */ /* 0x000fc20008010808 */
        /* <DEDUP_REMOVED lines=18> */
[----:B------:R-:W-:Y:S01]  /*8440*/  UIADD3 UR6, UR10, 0x200, URZ ;  /* 0x000002000a067890 */ /* 0x000fe2000fffe03f */
[----:B------:R-:W-:-:S01]  /*8450*/  FFMA.FTZ R102, R102, UR43, -R8 ;  /* 0x0000002b66667c23 */ /* 0x000fc20008010808 */
[--C-:B------:R-:W-:Y:S01]  /*8460*/  FFMA.FTZ R103, R103, UR43, -R8.reuse ;  /* 0x0000002b67677c23 */ /* 0x100fe20008010808 */
[----:B------:R-:W-:Y:S01]  /*8470*/  UMOV UR7, 0xc0000010 ;  /* 0xc000001000077882 */ /* 0x000fe20000000000 */
        /* <DEDUP_REMOVED lines=21> */
[----:B------:R-:W-:-:S05]  /*85d0*/  FFMA.FTZ R71, R71, UR43, -R8 ;  /* 0x0000002b47477c23 */ /* 0x000fca0008010808 */
        /* <DEDUP_REMOVED lines=159> */
.L_x_1673:
        /* <DEDUP_REMOVED lines=83> */
.L_x_1664:
[----:B------:R-:W-:Y:S06]  /*9500*/  BAR.ARV 0x8, 0x1a0 ;  /* 0x0206800000007b1d */ /* 0x000fec0000002000 */
[----:B------:R-:W-:Y:S05]  /*9510*/  @!P0 BRA `(.L_x_1675) ;  /* 0x0000000000048947 */ /* 0x000fea0003800000 */
[----:B------:R-:W-:Y:S01]  /*9520*/  BPT.TRAP 0x1 ;  /* 0x000000040000795c */ /* 0x000fe20000300000 */
.L_x_1675:
[----:B------:R-:W-:Y:S01]  /*9530*/  ULEA UR14, UR36, UR45, 0x3 ;  /* 0x0000002d240e7291 */ /* 0x000fe2000f8e183f */
[----:B------:R-:W-:-:S05]  /*9540*/  IMAD.U32 R5, RZ, RZ, UR46 ;  /* 0x0000002eff057e24 */ /* 0x000fca000f8e00ff */
[----:B------:R-:W-:-:S04]  /*9550*/  SHF.L.U32 R5, R5, 0x1f, RZ ;  /* 0x0000001f05057819 */ /* 0x000fc800000006ff */
[----:B------:R0:W1:Y:S01]  /*9560*/  SYNCS.PHASECHK.TRANS64.TRYWAIT P1, [UR14+0x13250], R5 ;  /* 0x01325005ff0075a7 */ /* 0x000062000802014e */
[----:B------:R-:W-:Y:S05]  /*9570*/  @!P0 BRA `(.L_x_1676) ;  /* 0x0000000000048947 */ /* 0x000fea0003800000 */
[----:B------:R-:W-:Y:S01]  /*9580*/  BPT.TRAP 0x1 ;  /* 0x000000040000795c */ /* 0x000fe20000300000 */
.L_x_1676:
[----:B-1----:R-:W-:Y:S05]  /*9590*/  @P1 BRA `(.L_x_1677) ;  /* 0x0000000000081947 */ /* 0x002fea0003800000 */
[----:B------:R-:W1:Y:S02]  /*95a0*/  SYNCS.PHASECHK.TRANS64.TRYWAIT P1, [UR14+0x13250], R5 ;  /* 0x01325005ff0075a7 */ /* 0x000e64000802014e */
[----:B-1----:R-:W-:Y:S05]  /*95b0*/  @!P1 BRA `(.L_x_1678) ;  /* 0x0000006800e09947 */ /* 0x002fea0003800000 */
.L_x_1677:
        /* <DEDUP_REMOVED lines=10> */
[----:B------:R-:W-:Y:S01]  /*9660*/  @UP0 ULDC.64 UR10, c[0x0][0x9c8] ;  /* 0x00027200000a0ab9 */ /* 0x000fe20000000a00 */
[----:B------:R-:W-:Y:S02]  /*9670*/  @UP0 USHF.R.S32.HI UR6, URZ, 0x1f, UR42 ;  /* 0x0000001f3f060899 */ /* 0x000fe4000801142a */
[----:B------:R-:W-:Y:S01]  /*9680*/  @UP0 UIMAD UR7, UR38, UR10, URZ ;  /* 0x0000000a260702a4 */ /* 0x000fe2000f8e023f */
[----:B------:R-:W-:Y:S01]  /*9690*/  @UP0 ULDC.64 UR12, c[0x0][0x9d0] ;  /* 0x00027400000c0ab9 */ /* 0x000fe20000000a00 */
[----:B------:R-:W-:Y:S02]  /*96a0*/  @UP0 UIMAD.WIDE.U32 UR8, UR37, UR10, URZ ;  /* 0x0000000a250802a5 */ /* 0x000fe4000f8e003f */
[----:B------:R-:W-:Y:S02]  /*96b0*/  @UP0 UIMAD UR7, UR37, UR11, UR7 ;  /* 0x0000000b250702a4 */ /* 0x000fe4000f8e0207 */
[----:B------:R-:W-:Y:S02]  /*96c0*/  UIMAD UR10, UR36, 0x280, UR45 ;  /* 0x00000280240a78a4 */ /* 0x000fe4000f8e022d */
[----:B------:R-:W-:-:S02]  /*96d0*/  @UP0 UIMAD UR6, UR6, UR12, URZ ;  /* 0x0000000c060602a4 */ /* 0x000fc4000f8e023f */
        /* <DEDUP_REMOVED lines=65> */
[-C--:B--2---:R-:W-:Y:S01]  /*9af0*/  FMUL.FTZ R6, R6, R5.reuse ;  /* 0x0000000506067220 */ /* 0x084fe20000410000 */
[----:B---3--:R-:W-:Y:S01]  /*9b00*/  FMUL.FTZ R0, R10, R5 ;  /* 0x000000050a007220 */ /* 0x008fe20000410000 */
[----:B------:R-:W-:-:S02]  /*9b10*/  WARPGROUP.DEPBAR.LE gsb0, 0x0 ;  /* 0x00008000000079c5 */ /* 0x000fc40000010000 */
[----:B------:R-:W-:Y:S05]  /*9b20*/  @!P0 BRA `(.L_x_1679) ;  /* 0x0000000000048947 */ /* 0x000fea0003800000 */
[----:B------:R-:W-:Y:S01]  /*9b30*/  BPT.TRAP 0x1 ;  /* 0x000000040000795c */ /* 0x000fe20000300000 */
.L_x_1679:
        /* <DEDUP_REMOVED lines=11> */
[----:B------:R-:W-:Y:S01]  /*9bf0*/  FMUL.FTZ R61, R24, R6 ;  /* 0x00000006183d7220 */ /* 0x000fe20000410000 */
[-C--:B------:R-:W-:Y:S01]  /*9c00*/  FMUL.FTZ R44, R26, R0.reuse ;  /* 0x000000001a2c7220 */ /* 0x080fe20000410000 */
[----:B------:R-:W-:Y:S01]  /*9c10*/  SYNCS.ARRIVE.TRANS64.RED.A1T0 RZ, [UR4], RZ ;  /* 0x000000ffffff79a7 */ /* 0x000fe20008100404 */
[-C--:B------:R-:W-:Y:S01]  /*9c20*/  FMUL.FTZ R40, R27, R0.reuse ;  /* 0x000000001b287220 */ /* 0x080fe20000410000 */
[-C--:B------:R-:W-:Y:S01]  /*9c30*/  FMUL.FTZ R41, R30, R0.reuse ;  /* 0x000000001e297220 */ /* 0x080fe20000410000 */
[----:B------:R-:W-:Y:S01]  /*9c40*/  FMUL.FTZ R37, R31, R0 ;  /* 0x000000001f257220 */ /* 0x000fe20000410000 */
        /* <DEDUP_REMOVED lines=25> */
.L_x_1646:
[----:B------:R-:W0:Y:S01]  /*9de0*/  S2R R7, SR_CgaCtaId ;  /* 0x0000000000077919 */ /* 0x000e220000008800 */
[----:B------:R-:W-:Y:S01]  /*9df0*/  MOV R0, 0x400 ;  /* 0x0000040000007802 */ /* 0x000fe20000000f00 */
[----:B------:R-:W-:Y:S01]  /*9e00*/  BSSY B0, `(.L_x_1680) ;  /* 0x00001c9000007945 */ /* 0x000fe20003800000 */
[----:B------:R-:W-:Y:S02]  /*9e10*/  BAR.SYNC.DEFER_BLOCKING 0x5, 0x200 ;  /* 0x0148000000007b1d */ /* 0x000fe40000010000 */
[----:B0-----:R-:W-:-:S05]  /*9e20*/  LEA R0, R7, R0, 0x18 ;  /* 0x0000000007007211 */ /* 0x001fca00078ec0ff */
[----:B------:R-:W0:Y:S02]  /*9e30*/  LDS.128 R32, [R0+0x132d0] ;  /* 0x0132d00000207984 */ /* 0x000e240000000c00 */
[----:B0-----:R-:W-:Y:S02]  /*9e40*/  R2UR UR51, R33 ;  /* 0x00000000213372ca */ /* 0x001fe400000e0000 */
[----:B------:R-:W-:Y:S01]  /*9e50*/  R2UR UR42, R34 ;  /* 0x00000000222a72ca */ /* 0x000fe200000e0000 */
[----:B------:R-:W-:Y:S06]  /*9e60*/  BAR.ARV 0x4, 0x200 ;  /* 0x0108000000007b1d */ /* 0x000fec0000002000 */
[----:B------:R-:W-:Y:S08]  /*9e70*/  @P0 BRA `(.L_x_1681) ;  /* 0x0000001000900947 */ /* 0x000ff00003800000 */
[----:B------:R-:W0:Y:S01]  /*9e80*/  S2R R38, SR_TID.X ;  /* 0x0000000000267919 */ /* 0x000e220000002100 */
[----:B------:R-:W-:Y:S01]  /*9e90*/  ULDC.64 UR4, c[0x4][0x38] ;  /* 0x01000e0000047ab9 */ /* 0x000fe20000000a00 */
[----:B------:R-:W1:Y:S01]  /*9ea0*/  S2R R43, SR_SWINHI ;  /* 0x00000000002b7919 */ /* 0x000e620000002f00 */
[----:B------:R-:W-:Y:S01]  /*9eb0*/  F2FP.BF16.F32.PACK_AB R11, R11, R12 ;  /* 0x0000000c0b0b723e */ /* 0x000fe200000010ff */
[----:B------:R-:W-:Y:S01]  /*9ec0*/  ULDC.64 UR6, c[0x0][0xbd8] ;  /* 0x0002f60000067ab9 */ /* 0x000fe20000000a00 */
[----:B0-----:R-:W-:-:S05]  /*9ed0*/  IMAD.SHL.U32 R6, R38, 0x4, RZ ;  /* 0x0000000426067824 */ /* 0x001fca00078e00ff */
[----:B------:R-:W-:-:S04]  /*9ee0*/  LOP3.LUT R6, R6, 0xc, RZ, 0xc0, !PT ;  /* 0x0000000c06067812 */ /* 0x000fc800078ec0ff */
[----:B------:R-:W-:-:S05]  /*9ef0*/  IADD3 R6, P0, R6, UR4, RZ ;  /* 0x0000000406067c10 */ /* 0x000fca000ff1e0ff */
[----:B------:R-:W-:Y:S01]  /*9f00*/  IMAD.X R7, RZ, RZ, UR5, P0 ;  /* 0x00000005ff077e24 */ /* 0x000fe200080e06ff */
[----:B------:R-:W-:Y:S01]  /*9f10*/  F2FP.BF16.F32.PACK_AB R8, R5, R8 ;  /* 0x000000080508723e */ /* 0x000fe200000010ff */
[----:B------:R-:W-:-:S03]  /*9f20*/  ULDC.64 UR4, c[0x0][0xbe0] ;  /* 0x0002f80000047ab9 */ /* 0x000fc60000000a00 */
[----:B------:R0:W2:Y:S01]  /*9f30*/  LDG.E.CONSTANT R32, desc[UR52][R6.64] ;  /* 0x0000003406207981 */ /* 0x0000a2000c1e9900 */
[----:B------:R-:W-:Y:S01]  /*9f40*/  F2FP.BF16.F32.PACK_AB R40, R37, R40 ;  /* 0x000000282528723e */ /* 0x000fe200000010ff */
[----:B------:R-:W-:Y:S01]  /*9f50*/  UISETP.NE.U32.AND UP1, UPT, UR4, URZ, UPT ;  /* 0x0000003f0400728c */ /* 0x000fe2000bf25070 */
[----:B------:R-:W-:Y:S01]  /*9f60*/  F2FP.BF16.F32.PACK_AB R10, R9, R10 ;  /* 0x0000000a090a723e */ /* 0x000fe200000010ff */
[----:B------:R-:W-:Y:S01]  /*9f70*/  UISETP.NE.U32.AND UP0, UPT, UR6, URZ, UPT ;  /* 0x0000003f0600728c */ /* 0x000fe2000bf05070 */
[----:B------:R-:W-:Y:S01]  /*9f80*/  F2FP.BF16.F32.PACK_AB R55, R55, R2 ;  /* 0x000000023737723e */ /* 0x000fe200000010ff */
[----:B------:R-:W-:Y:S01]  /*9f90*/  UISETP.NE.AND.EX UP1, UPT, UR5, URZ, UPT, UP1 ;  /* 0x0000003f0500728c */ /* 0x000fe2000bf25310 */
[----:B------:R-:W-:Y:S01]  /*9fa0*/  F2FP.BF16.F32.PACK_AB R25, R25, R28 ;  /* 0x0000001c1919723e */ /* 0x000fe200000010ff */
[----:B------:R-:W-:Y:S01]  /*9fb0*/  USHF.L.U32 UR8, UR37, 0x2, URZ ;  /* 0x0000000225087899 */ /* 0x000fe2000800063f */
[----:B------:R-:W-:Y:S01]  /*9fc0*/  F2FP.BF16.F32.PACK_AB R20, R15, R20 ;  /* 0x000000140f14723e */ /* 0x000fe200000010ff */
[----:B------:R-:W-:Y:S01]  /*9fd0*/  UISETP.NE.AND.EX UP0, UPT, UR7, URZ, UPT, UP0 ;  /* 0x0000003f0700728c */ /* 0x000fe2000bf05300 */
[----:B0-----:R-:W-:Y:S01]  /*9fe0*/  LOP3.LUT P0, R6, R38, 0x3, RZ, 0xc0, !PT ;  /* 0x0000000326067812 */ /* 0x001fe2000780c0ff */
[----:B------:R-:W-:Y:S01]  /*9ff0*/  USHF.L.U64.HI UR9, UR37, 0x2, UR38 ;  /* 0x0000000225097899 */ /* 0x000fe20008010226 */
[----:B------:R-:W-:Y:S01]  /*a000*/  F2FP.BF16.F32.PACK_AB R36, R36, R57 ;  /* 0x000000392424723e */ /* 0x000fe200000010ff */
[----:B------:R-:W-:Y:S01]  /*a010*/  UIADD3 UR6, UP2, UR8, UR6, URZ ;  /* 0x0000000608067290 */ /* 0x000fe2000ff5e03f */
[----:B------:R-:W-:-:S02]  /*a020*/  ISETP.EQ.OR P0, PT, R6, 0x3, !P0 ;  /* 0x000000030600780c */ /* 0x000fc40004702670 */
[----:B------:R-:W-:Y:S02]  /*a030*/  MOV R6, R0 ;  /* 0x0000000000067202 */ /* 0x000fe40000000f00 */
[----:B-1----:R-:W-:Y:S01]  /*a040*/  MOV R7, R43 ;  /* 0x0000002b00077202 */ /* 0x002fe20000000f00 */
[----:B------:R-:W-:Y:S01]  /*a050*/  @UP1 UIADD3 UR4, UP3, UR8, UR4, URZ ;  /* 0x0000000408041290 */ /* 0x000fe2000ff7e03f */
[----:B------:R-:W-:Y:S01]  /*a060*/  SEL R37, R11, R8, P0 ;  /* 0x000000080b257207 */ /* 0x000fe20000000000 */
[----:B------:R-:W-:Y:S01]  /*a070*/  UIADD3.X UR7, UR9, UR7, URZ, UP2, !UPT ;  /* 0x0000000709077290 */ /* 0x000fe200097fe43f */
[----:B------:R-:W-:Y:S01]  /*a080*/  SEL R39, R8, R11, P0 ;  /* 0x0000000b08277207 */ /* 0x000fe20000000000 */
[----:B------:R-:W-:Y:S01]  /*a090*/  IMAD.WIDE R8, R157, 0x2, R6 ;  /* 0x000000029d087825 */ /* 0x000fe200078e0206 */
[----:B------:R-:W-:Y:S01]  /*a0a0*/  F2FP.BF16.F32.PACK_AB R21, R21, R24 ;  /* 0x000000181515723e */ /* 0x000fe200000010ff */
[----:B------:R-:W-:Y:S01]  /*a0b0*/  @UP1 UIADD3.X UR5, UR9, UR5, URZ, UP3, !UPT ;  /* 0x0000000509051290 */ /* 0x000fe20009ffe43f */
[----:B------:R-:W-:-:S02]  /*a0c0*/  F2FP.BF16.F32.PACK_AB R14, R13, R14 ;  /* 0x0000000e0d0e723e */ /* 0x000fc400000010ff */
[C---:B------:R-:W-:Y:S02]  /*a0d0*/  IADD3 R51, P3, R8.reuse, 0x20, RZ ;  /* 0x0000002008337810 */ /* 0x040fe40007f7e0ff */
[C---:B------:R-:W-:Y:S02]  /*a0e0*/  LOP3.LUT R15, R8.reuse, 0x380, RZ, 0xc0, !PT ;  /* 0x00000380080f7812 */ /* 0x040fe400078ec0ff */
[----:B------:R-:W-:Y:S02]  /*a0f0*/  LOP3.LUT R2, R51, 0x380, RZ, 0xc0, !PT ;  /* 0x0000038033027812 */ /* 0x000fe400078ec0ff */
[C---:B------:R-:W-:Y:S02]  /*a100*/  IADD3 R57, P1, R8.reuse, 0x60, RZ ;  /* 0x0000006008397810 */ /* 0x040fe40007f3e0ff */
[----:B------:R-:W-:Y:S02]  /*a110*/  IADD3 R53, P2, R8, 0x40, RZ ;  /* 0x0000004008357810 */ /* 0x000fe40007f5e0ff */
[----:B------:R-:W-:Y:S01]  /*a120*/  SEL R33, R25, R20, P0 ;  /* 0x0000001419217207 */ /* 0x000fe20000000000 */
[--C-:B------:R-:W-:Y:S01]  /*a130*/  IMAD.X R11, RZ, RZ, R9.reuse, P1 ;  /* 0x000000ffff0b7224 */ /* 0x100fe200008e0609 */
[----:B------:R-:W-:Y:S01]  /*a140*/  SEL R49, R10, R55, P0 ;  /* 0x000000370a317207 */ /* 0x000fe20000000000 */
[----:B------:R-:W-:Y:S01]  /*a150*/  IMAD.X R13, RZ, RZ, R9, P2 ;  /* 0x000000ffff0d7224 */ /* 0x000fe200010e0609 */
[----:B------:R-:W-:-:S02]  /*a160*/  SHF.R.U64 R2, R2, 0x3, RZ ;  /* 0x0000000302027819 */ /* 0x000fc400000012ff */
[----:B------:R-:W-:Y:S02]  /*a170*/  F2FP.BF16.F32.PACK_AB R60, R60, R61 ;  /* 0x0000003d3c3c723e */ /* 0x000fe400000010ff */
[----:B------:R-:W-:Y:S02]  /*a180*/  F2FP.BF16.F32.PACK_AB R41, R41, R44 ;  /* 0x0000002c2929723e */ /* 0x000fe400000010ff */
[----:B------:R-:W-:Y:S02]  /*a190*/  F2FP.BF16.F32.PACK_AB R59, R58, R59 ;  /* 0x0000003b3a3b723e */ /* 0x000fe400000010ff */
[----:B------:R-:W-:Y:S02]  /*a1a0*/  SEL R25, R20, R25, P0 ;  /* 0x0000001914197207 */ /* 0x000fe40000000000 */
[----:B------:R-:W-:Y:S02]  /*a1b0*/  SEL R55, R55, R10, P0 ;  /* 0x0000000a37377207 */ /* 0x000fe40000000000 */
[----:B------:R-:W-:-:S02]  /*a1c0*/  SHF.R.U64 R15, R15, 0x3, RZ ;  /* 0x000000030f0f7819 */ /* 0x000fc400000012ff */
[----:B------:R-:W-:Y:S02]  /*a1d0*/  F2FP.BF16.F32.PACK_AB R30, R30, R31 ;  /* 0x0000001f1e1e723e */ /* 0x000fe400000010ff */
[----:B------:R-:W-:Y:S02]  /*a1e0*/  F2FP.BF16.F32.PACK_AB R29, R29, R56 ;  /* 0x000000381d1d723e */ /* 0x000fe400000010ff */
[----:B------:R-:W-:Y:S02]  /*a1f0*/  F2FP.BF16.F32.PACK_AB R27, R26, R27 ;  /* 0x0000001b1a1b723e */ /* 0x000fe400000010ff */
[----:B------:R-:W-:Y:S02]  /*a200*/  SEL R47, R21, R14, P0 ;  /* 0x0000000e152f7207 */ /* 0x000fe40000000000 */
[----:B------:R-:W-:Y:S02]  /*a210*/  LOP3.LUT R10, R53, 0x380, RZ, 0xc0, !PT ;  /* 0x00000380350a7812 */ /* 0x000fe400078ec0ff */
[----:B------:R-:W-:-:S02]  /*a220*/  LOP3.LUT R20, R57, 0x380, RZ, 0xc0, !PT ;  /* 0x0000038039147812 */ /* 0x000fc400078ec0ff */
[----:B------:R-:W-:Y:S02]  /*a230*/  SEL R21, R14, R21, P0 ;  /* 0x000000150e157207 */ /* 0x000fe40000000000 */
[----:B------:R-:W-:Y:S02]  /*a240*/  LOP3.LUT R14, R2, R51, RZ, 0x3c, !PT ;  /* 0x00000033020e7212 */ /* 0x000fe400078e3cff */
[----:B------:R-:W-:Y:S02]  /*a250*/  SEL R5, R60, R59, P0 ;  /* 0x0000003b3c057207 */ /* 0x000fe40000000000 */
[----:B------:R-:W-:Y:S02]  /*a260*/  SEL R43, R41, R40, P0 ;  /* 0x00000028292b7207 */ /* 0x000fe40000000000 */
[----:B------:R-:W-:Y:S01]  /*a270*/  LOP3.LUT R8, R15, R8, RZ, 0x3c, !PT ;  /* 0x000000080f087212 */ /* 0x000fe200078e3cff */
[----:B------:R-:W-:Y:S01]  /*a280*/  IMAD.X R15, RZ, RZ, R9, P3 ;  /* 0x000000ffff0f7224 */ /* 0x000fe200018e0609 */
[----:B------:R-:W-:-:S02]  /*a290*/  SEL R59, R59, R60, P0 ;  /* 0x0000003c3b3b7207 */ /* 0x000fc40000000000 */
[----:B------:R-:W-:Y:S02]  /*a2a0*/  SEL R31, R36, R29, P0 ;  /* 0x0000001d241f7207 */ /* 0x000fe40000000000 */
[----:B------:R-:W-:Y:S02]  /*a2b0*/  SEL R41, R40, R41, P0 ;  /* 0x0000002928297207 */ /* 0x000fe40000000000 */
[----:B------:R-:W-:Y:S02]  /*a2c0*/  SEL R45, R30, R27, P0 ;  /* 0x0000001b1e2d7207 */ /* 0x000fe40000000000 */
[----:B------:R-:W-:Y:S02]  /*a2d0*/  SHF.R.U64 R10, R10, 0x3, RZ ;  /* 0x000000030a0a7819 */ /* 0x000fe400000012ff */
[----:B------:R-:W-:Y:S02]  /*a2e0*/  SHF.R.U64 R20, R20, 0x3, RZ ;  /* 0x0000000314147819 */ /* 0x000fe400000012ff */
[----:B------:R-:W-:-:S02]  /*a2f0*/  SEL R29, R29, R36, P0 ;  /* 0x000000241d1d7207 */ /* 0x000fc40000000000 */
[----:B------:R-:W-:Y:S02]  /*a300*/  SEL R27, R27, R30, P0 ;  /* 0x0000001e1b1b7207 */ /* 0x000fe40000000000 */
[----:B------:R-:W-:Y:S02]  /*a310*/  LOP3.LUT R12, R10, R53, RZ, 0x3c, !PT ;  /* 0x000000350a0c7212 */ /* 0x000fe400078e3cff */
[----:B------:R-:W-:Y:S02]  /*a320*/  MOV R9, R8 ;  /* 0x0000000800097202 */ /* 0x000fe40000000f00 */
[----:B------:R-:W-:Y:S02]  /*a330*/  LOP3.LUT R10, R20, R57, RZ, 0x3c, !PT ;  /* 0x00000039140a7212 */ /* 0x000fe400078e3cff */
[----:B------:R-:W-:Y:S02]  /*a340*/  MOV R44, R14 ;  /* 0x0000000e002c7202 */ /* 0x000fe40000000f00 */
[----:B------:R-:W-:-:S02]  /*a350*/  MOV R42, R12 ;  /* 0x0000000c002a7202 */ /* 0x000fc40000000f00 */
[----:B------:R-:W-:Y:S02]  /*a360*/  PLOP3.LUT P1, PT, PT, PT, UP0, 0x80, 0x0 ;  /* 0x000000000000781c */ /* 0x000fe40003f2f008 */
[----:B--2---:R-:W-:Y:S01]  /*a370*/  LOP3.LUT R2, R32, 0x2, RZ, 0x3c, !PT ;  /* 0x0000000220027812 */ /* 0x004fe200078e3cff */
[----:B------:R-:W-:Y:S04]  /*a380*/  SHFL.IDX PT, R33, R33, R32, 0x1c1f ;  /* 0x001c1f2021217589 */ /* 0x000fe800000e0000 */
[----:B------:R-:W0:Y:S04]  /*a390*/  SHFL.IDX PT, R28, R25, R2, 0x1c1f ;  /* 0x001c1f02191c7589 */ /* 0x000e2800000e0000 */
[----:B------:R-:W-:Y:S04]  /*a3a0*/  SHFL.IDX PT, R5, R5, R32, 0x1c1f ;  /* 0x001c1f2005057589 */ /* 0x000fe800000e0000 */
[----:B------:R-:W1:Y:S04]  /*a3b0*/  SHFL.IDX PT, R8, R59, R2, 0x1c1f ;  /* 0x001c1f023b087589 */ /* 0x000e6800000e0000 */
[----:B------:R-:W-:Y:S04]  /*a3c0*/  SHFL.IDX PT, R43, R43, R32, 0x1c1f ;  /* 0x001c1f202b2b7589 */ /* 0x000fe800000e0000 */
[----:B------:R-:W2:Y:S04]  /*a3d0*/  SHFL.IDX PT, R24, R41, R2, 0x1c1f ;  /* 0x001c1f0229187589 */ /* 0x000ea800000e0000 */
[----:B------:R-:W-:Y:S04]  /*a3e0*/  SHFL.IDX PT, R37, R37, R32, 0x1c1f ;  /* 0x001c1f2025257589 */ /* 0x000fe800000e0000 */
[----:B------:R-:W3:Y:S01]  /*a3f0*/  SHFL.IDX PT, R30, R39, R2, 0x1c1f ;  /* 0x001c1f02271e7589 */ /* 0x000ee200000e0000 */
[----:B0-----:R-:W-:-:S02]  /*a400*/  SEL R36, R33, R28, P0 ;  /* 0x0000001c21247207 */ /* 0x001fc40000000000 */
[----:B------:R-:W-:Y:S01]  /*a410*/  SEL R38, R28, R33, P0 ;  /* 0x000000211c267207 */ /* 0x000fe20000000000 */
[----:B------:R-:W-:Y:S04]  /*a420*/  SHFL.IDX PT, R31, R31, R32, 0x1c1f ;  /* 0x001c1f201f1f7589 */ /* 0x000fe800000e0000 */
[----:B------:R-:W-:Y:S01]  /*a430*/  SHFL.IDX PT, R45, R45, R32, 0x1c1f ;  /* 0x001c1f202d2d7589 */ /* 0x000fe200000e0000 */
[----:B-1----:R-:W-:Y:S02]  /*a440*/  SEL R12, R5, R8, P0 ;  /* 0x00000008050c7207 */ /* 0x002fe40000000000 */
[----:B------:R-:W-:Y:S01]  /*a450*/  SEL R14, R8, R5, P0 ;  /* 0x00000005080e7207 */ /* 0x000fe20000000000 */
[----:B------:R-:W-:Y:S01]  /*a460*/  SHFL.IDX PT, R47, R47, R32, 0x1c1f ;  /* 0x001c1f202f2f7589 */ /* 0x000fe200000e0000 */
[----:B------:R-:W-:Y:S01]  /*a470*/  MOV R5, R10 ;  /* 0x0000000a00057202 */ /* 0x000fe20000000f00 */
[----:B------:R-:W-:-:S02]  /*a480*/  IMAD.U32 R10, RZ, RZ, UR4 ;  /* 0x00000004ff0a7e24 */ /* 0x000fc4000f8e00ff */
[----:B------:R-:W-:Y:S01]  /*a490*/  SHFL.IDX PT, R49, R49, R32, 0x1c1f ;  /* 0x001c1f2031317589 */ /* 0x000fe200000e0000 */
[----:B--2---:R-:W-:Y:S01]  /*a4a0*/  SEL R13, R43, R24, P0 ;  /* 0x000000182b0d7207 */ /* 0x004fe20000000000 */
[----:B------:R-:W-:Y:S01]  /*a4b0*/  IMAD.U32 R8, RZ, RZ, UR6 ;  /* 0x00000006ff087e24 */ /* 0x000fe2000f8e00ff */
[----:B------:R-:W-:Y:S01]  /*a4c0*/  SEL R15, R24, R43, P0 ;  /* 0x0000002b180f7207 */ /* 0x000fe20000000000 */
[----:B------:R-:W0:Y:S01]  /*a4d0*/  SHFL.IDX PT, R20, R29, R2, 0x1c1f ;  /* 0x001c1f021d147589 */ /* 0x000e2200000e0000 */
[----:B------:R-:W-:-:S03]  /*a4e0*/  IMAD.U32 R11, RZ, RZ, UR5 ;  /* 0x00000005ff0b7e24 */ /* 0x000fc6000f8e00ff */
[----:B------:R-:W1:Y:S01]  /*a4f0*/  SHFL.IDX PT, R34, R27, R2, 0x1c1f ;  /* 0x001c1f021b227589 */ /* 0x000e6200000e0000 */
[----:B---3--:R-:W-:Y:S02]  /*a500*/  SEL R28, R37, R30, P0 ;  /* 0x0000001e251c7207 */ /* 0x008fe40000000000 */
[----:B------:R-:W-:Y:S01]  /*a510*/  SEL R30, R30, R37, P0 ;  /* 0x000000251e1e7207 */ /* 0x000fe20000000000 */
[----:B------:R-:W2:Y:S04]  /*a520*/  SHFL.IDX PT, R32, R21, R2, 0x1c1f ;  /* 0x001c1f0215207589 */ /* 0x000ea800000e0000 */
[----:B------:R-:W3:Y:S01]  /*a530*/  SHFL.IDX PT, R40, R55, R2, 0x1c1f ;  /* 0x001c1f0237287589 */ /* 0x000ee200000e0000 */
[----:B------:R-:W-:Y:S01]  /*a540*/  BAR.SYNC.DEFER_BLOCKING 0x1, 0x180 ;  /* 0x0046000000007b1d */ /* 0x000fe20000010000 */
[----:B0-----:R-:W-:-:S02]  /*a550*/  SEL R24, R31, R20, P0 ;  /* 0x000000141f187207 */ /* 0x001fc40000000000 */
[----:B------:R-:W-:Y:S02]  /*a560*/  SEL R26, R20, R31, P0 ;  /* 0x0000001f141a7207 */ /* 0x000fe40000000000 */
[----:B-1----:R-:W-:Y:S02]  /*a570*/  SEL R25, R45, R34, P0 ;  /* 0x000000222d197207 */ /* 0x002fe40000000000 */
[----:B------:R-:W-:Y:S02]  /*a580*/  SEL R27, R34, R45, P0 ;  /* 0x0000002d221b7207 */ /* 0x000fe40000000000 */
[----:B--2---:R-:W-:Y:S02]  /*a590*/  SEL R37, R47, R32, P0 ;  /* 0x000000202f257207 */ /* 0x004fe40000000000 */
[----:B------:R-:W-:Y:S02]  /*a5a0*/  SEL R39, R32, R47, P0 ;  /* 0x0000002f20277207 */ /* 0x000fe40000000000 */
[----:B---3--:R-:W-:-:S02]  /*a5b0*/  SEL R29, R49, R40, P0 ;  /* 0x00000028311d7207 */ /* 0x008fc40000000000 */
[----:B------:R-:W-:Y:S01]  /*a5c0*/  SEL R31, R40, R49, P0 ;  /* 0x00000031281f7207 */ /* 0x000fe20000000000 */
[----:B------:R0:W-:Y:S01]  /*a5d0*/  STSM.16.M88.4 [R9], R12 ;  /* 0x0000000c09007844 */ /* 0x0001e20000000200 */
[----:B------:R-:W-:-:S03]  /*a5e0*/  PLOP3.LUT P0, PT, PT, PT, UP1, 0x80, 0x0 ;  /* 0x000000000000781c */ /* 0x000fc60003f0f018 */
[----:B------:R1:W-:Y:S04]  /*a5f0*/  STSM.16.M88.4 [R44], R24 ;  /* 0x000000182c007844 */ /* 0x0003e80000000200 */
[----:B------:R1:W-:Y:S04]  /*a600*/  STSM.16.M88.4 [R42], R36 ;  /* 0x000000242a007844 */ /* 0x0003e80000000200 */
[----:B------:R1:W-:Y:S01]  /*a610*/  STSM.16.M88.4 [R5], R28 ;  /* 0x0000001c05007844 */ /* 0x0003e20000000200 */
[----:B------:R-:W-:Y:S01]  /*a620*/  BAR.SYNC.DEFER_BLOCKING 0x1, 0x180 ;  /* 0x0046000000007b1d */ /* 0x000fe20000010000 */
[----:B0-----:R-:W-:-:S05]  /*a630*/  IMAD.U32 R9, RZ, RZ, UR7 ;  /* 0x00000007ff097e24 */ /* 0x001fca000f8e00ff */
[----:B------:R-:W2:Y:S04]  /*a640*/  @P1 LDG.E R2, desc[UR52][R8.64] ;  /* 0x0000003408021981 */ /* 0x000ea8000c1e1900 */
[----:B------:R-:W3:Y:S01]  /*a650*/  @P0 LDG.E R10, desc[UR52][R10.64] ;  /* 0x000000340a0a0981 */ /* 0x000ee2000c1e1900 */
[----:B------:R-:W-:Y:S01]  /*a660*/  UMOV UR4, URZ ;  /* 0x0000003f00047c82 */ /* 0x000fe20008000000 */
[----:B------:R-:W-:Y:S01]  /*a670*/  ULDC UR8, c[0x0][0xa88] ;  /* 0x0002a20000087ab9 */ /* 0x000fe20000000800 */
[----:B--2---:R-:W-:Y:S02]  /*a680*/  @P1 R2UR UR4, R2 ;  /* 0x00000000020412ca */ /* 0x004fe400000e0000 */
[----:B---3--:R-:W-:Y:S01]  /*a690*/  @P0 R2UR UR8, R10 ;  /* 0x000000000a0802ca */ /* 0x008fe200000e0000 */
[----:B-1----:R-:W-:-:S14]  /*a6a0*/  @P0 BRA `(.L_x_1682) ;  /* 0x0000000000180947 */ /* 0x002fdc0003800000 */
[----:B------:R-:W-:Y:S05]  /*a6b0*/  @!P1 BRA `(.L_x_1682) ;  /* 0x0000000000149947 */ /* 0x000fea0003800000 */
[----:B------:R-:W2:Y:S04]  /*a6c0*/  LDG.E R5, desc[UR52][R8.64] ;  /* 0x0000003408057981 */ /* 0x000ea8000c1e1900 */
[----:B------:R-:W3:Y:S01]  /*a6d0*/  LDG.E R2, desc[UR52][R8.64+0x4] ;  /* 0x0000043408027981 */ /* 0x000ee2000c1e1900 */
[----:B--2---:R-:W-:Y:S02]  /*a6e0*/  R2UR UR5, R5 ;  /* 0x00000000050572ca */ /* 0x004fe400000e0000 */
[----:B---3--:R-:W-:-:S13]  /*a6f0*/  R2UR UR8, R2 ;  /* 0x00000000020872ca */ /* 0x008fda00000e0000 */
[----:B------:R-:W-:-:S12]  /*a700*/  UIADD3 UR8, -UR5, UR8, URZ ;  /* 0x0000000805087290 */ /* 0x000fd8000fffe13f */
.L_x_1682:
[----:B------:R-:W-:Y:S01]  /*a710*/  USHF.R.S32.HI UR12, URZ, 0x1f, UR41 ;  /* 0x0000001f3f0c7899 */ /* 0x000fe20008011429 */
[----:B------:R-:W-:Y:S01]  /*a720*/  IMAD.U32 R2, RZ, RZ, UR39 ;  /* 0x00000027ff027e24 */ /* 0x000fe2000f8e00ff */
[----:B------:R-:W-:Y:S01]  /*a730*/  ULDC.64 UR10, c[0x0][0xb70] ;  /* 0x0002dc00000a7ab9 */ /* 0x000fe20000000a00 */
[----:B------:R-:W-:Y:S01]  /*a740*/  USHF.R.S32.HI UR5, URZ, 0x1f, UR4 ;  /* 0x0000001f3f057899 */ /* 0x000fe20008011404 */
[----:B------:R-:W-:Y:S01]  /*a750*/  IMAD R5, R16, 0x40, R22 ;  /* 0x0000004010057824 */ /* 0x000fe200078e0216 */
[----:B------:R-:W-:Y:S01]  /*a760*/  UIMAD UR9, UR12, UR10, URZ ;  /* 0x0000000a0c0972a4 */ /* 0x000fe2000f8e023f */
[----:B------:R-:W-:Y:S01]  /*a770*/  IMAD R9, R2, 0xc0, R19 ;  /* 0x000000c002097824 */ /* 0x000fe200078e0213 */
[----:B------:R-:W-:Y:S01]  /*a780*/  UIMAD.WIDE.U32 UR6, UR41, UR10, UR4 ;  /* 0x0000000a290672a5 */ /* 0x000fe2000f8e0004 */
[----:B------:R-:W-:Y:S01]  /*a790*/  IMAD.WIDE R6, R5, 0x2, R6 ;  /* 0x0000000205067825 */ /* 0x000fe200078e0206 */
[----:B------:R-:W-:Y:S01]  /*a7a0*/  UIMAD UR9, UR41, UR11, UR9 ;  /* 0x0000000b290972a4 */ /* 0x000fe2000f8e0209 */
[----:B------:R-:W-:Y:S01]  /*a7b0*/  LOP3.LUT P0, RZ, R23, 0x3, RZ, 0xc0, !PT ;  /* 0x0000000317ff7812 */ /* 0x000fe2000780c0ff */
[----:B------:R-:W-:Y:S01]  /*a7c0*/  USEL UR38, UR38, URZ, !UP0 ;  /* 0x0000003f26267287 */ /* 0x000fe2000c000000 */
[----:B------:R-:W-:Y:S01]  /*a7d0*/  SHF.R.S32.HI R2, RZ, 0x1f, R9 ;  /* 0x0000001fff027819 */ /* 0x000fe20000011409 */
[----:B------:R-:W-:Y:S01]  /*a7e0*/  ULDC.64 UR10, c[0x0][0xb78] ;  /* 0x0002de00000a7ab9 */ /* 0x000fe20000000a00 */
[----:B------:R-:W-:-:S02]  /*a7f0*/  UIADD3 UR7, UR7, UR9, URZ ;  /* 0x0000000907077290 */ /* 0x000fc4000fffe03f */
[----:B------:R-:W-:Y:S02]  /*a800*/  USEL UR37, UR37, URZ, !UP0 ;  /* 0x0000003f25257287 */ /* 0x000fe4000c000000 */
[----:B------:R-:W-:Y:S02]  /*a810*/  UIMAD UR9, UR38, UR10, URZ ;  /* 0x0000000a260972a4 */ /* 0x000fe4000f8e023f */
[----:B------:R-:W-:Y:S02]  /*a820*/  UIMAD.WIDE.U32 UR6, UR37, UR10, UR6 ;  /* 0x0000000a250672a5 */ /* 0x000fe4000f8e0006 */
[----:B------:R-:W-:-:S04]  /*a830*/  UIMAD UR9, UR37, UR11, UR9 ;  /* 0x0000000b250972a4 */ /* 0x000fc8000f8e0209 */
[----:B------:R-:W-:Y:S02]  /*a840*/  IADD3 R8, P1, R9, UR6, RZ ;  /* 0x0000000609087c10 */ /* 0x000fe4000ff3e0ff */
[----:B------:R-:W-:-:S05]  /*a850*/  IMAD.U32 R11, RZ, RZ, UR9 ;  /* 0x00000009ff0b7e24 */ /* 0x000fca000f8e00ff */
[----:B------:R-:W-:Y:S01]  /*a860*/  IADD3.X R5, R2, UR7, R11, P1, !PT ;  /* 0x0000000702057c10 */ /* 0x000fe20008ffe40b */
[----:B------:R-:W-:Y:S01]  /*a870*/  ULDC.64 UR6, c[0x0][0xb40] ;  /* 0x0002d00000067ab9 */ /* 0x000fe20000000a00 */
[----:B------:R-:W-:Y:S01]  /*a880*/  VIADD R2, R9, 0x8 ;  /* 0x0000000809027836 */ /* 0x000fe20000000000 */
[----:B------:R-:W-:Y:S02]  /*a890*/  LEA R32, P2, R8, UR6, 0x2 ;  /* 0x0000000608207c11 */ /* 0x000fe4000f8410ff */
[----:B------:R-:W-:Y:S02]  /*a8a0*/  IADD3 R11, P3, R6, 0x3000, RZ ;  /* 0x00003000060b7810 */ /* 0x000fe40007f7e0ff */
[----:B------:R-:W-:Y:S01]  /*a8b0*/  LEA.HI.X R33, R8, UR7, R5, 0x2, P2 ;  /* 0x0000000708217c11 */ /* 0x000fe200090f1405 */
[----:B------:R-:W-:Y:S01]  /*a8c0*/  ULDC.64 UR6, c[0x0][0xaa0] ;  /* 0x0002a80000067ab9 */ /* 0x000fe20000000a00 */
[C---:B------:R-:W-:Y:S01]  /*a8d0*/  IADD3 R5, P4, R6.reuse, 0x4800, RZ ;  /* 0x0000480006057810 */ /* 0x040fe20007f9e0ff */
[----:B------:R-:W-:Y:S01]  /*a8e0*/  IMAD.X R13, RZ, RZ, R7, P3 ;  /* 0x000000ffff0d7224 */ /* 0x000fe200018e0607 */
[----:B------:R-:W-:-:S02]  /*a8f0*/  IADD3 R15, P2, R6, 0x1800, RZ ;  /* 0x00001800060f7810 */ /* 0x000fc40007f5e0ff */
[----:B------:R-:W-:Y:S02]  /*a900*/  ISETP.GE.OR P1, PT, R9, UR8, P0 ;  /* 0x0000000809007c0c */ /* 0x000fe40008726670 */
[----:B------:R-:W-:Y:S02]  /*a910*/  ISETP.GE.OR P0, PT, R2, UR8, P0 ;  /* 0x0000000802007c0c */ /* 0x000fe40008706670 */
[----:B------:R-:W-:Y:S01]  /*a920*/  LOP3.LUT R8, R11, 0x380, RZ, 0xc0, !PT ;  /* 0x000003800b087812 */ /* 0x000fe200078ec0ff */
[----:B------:R-:W-:Y:S01]  /*a930*/  UIMAD UR5, UR5, UR6, URZ ;  /* 0x00000006050572a4 */ /* 0x000fe2000f8e023f */
[----:B------:R-:W-:Y:S01]  /*a940*/  LOP3.LUT R9, R6, 0x380, RZ, 0xc0, !PT ;  /* 0x0000038006097812 */ /* 0x000fe200078ec0ff */
[----:B------:R-:W-:Y:S01]  /*a950*/  IMAD.X R25, RZ, RZ, R7, P2 ;  /* 0x000000ffff197224 */ /* 0x000fe200010e0607 */
[----:B------:R-:W-:Y:S02]  /*a960*/  LOP3.LUT R2, R5, 0x380, RZ, 0xc0, !PT ;  /* 0x0000038005027812 */ /* 0x000fe400078ec0ff */
[----:B------:R-:W-:-:S02]  /*a970*/  LOP3.LUT R10, R15, 0x380, RZ, 0xc0, !PT ;  /* 0x000003800f0a7812 */ /* 0x000fc400078ec0ff */
[----:B------:R-:W-:Y:S01]  /*a980*/  SHF.R.U64 R8, R8, 0x3, RZ ;  /* 0x0000000308087819 */ /* 0x000fe200000012ff */
[--C-:B------:R-:W-:Y:S01]  /*a990*/  IMAD.MOV.U32 R20, RZ, RZ, R22.reuse ;  /* 0x000000ffff147224 */ /* 0x100fe200078e0016 */
[----:B------:R-:W-:Y:S01]  /*a9a0*/  SHF.R.U64 R9, R9, 0x3, RZ ;  /* 0x0000000309097819 */ /* 0x000fe200000012ff */
[----:B------:R0:W-:Y:S01]  /*a9b0*/  @!P0 STG.E desc[UR52][R32.64+0x20], R3 ;  /* 0x0000200320008986 */ /* 0x0001e2000c101934 */
[----:B------:R-:W-:Y:S02]  /*a9c0*/  SHF.R.U64 R2, R2, 0x3, RZ ;  /* 0x0000000302027819 */ /* 0x000fe400000012ff */
[----:B------:R-:W-:Y:S01]  /*a9d0*/  SHF.R.U64 R10, R10, 0x3, RZ ;  /* 0x000000030a0a7819 */ /* 0x000fe200000012ff */
[----:B------:R1:W-:Y:S01]  /*a9e0*/  @!P1 STG.E desc[UR52][R32.64], R4 ;  /* 0x0000000420009986 */ /* 0x0003e2000c101934 */
[----:B------:R-:W-:Y:S02]  /*a9f0*/  LOP3.LUT R12, R8, R11, RZ, 0x3c, !PT ;  /* 0x0000000b080c7212 */ /* 0x000fe400078e3cff */
[----:B------:R-:W-:Y:S01]  /*aa00*/  LOP3.LUT R6, R9, R6, RZ, 0x3c, !PT ;  /* 0x0000000609067212 */ /* 0x000fe200078e3cff */
[----:B------:R-:W-:Y:S01]  /*aa10*/  IMAD.X R9, RZ, RZ, R7, P4 ;  /* 0x000000ffff097224 */ /* 0x000fe200020e0607 */
[----:B------:R-:W-:Y:S01]  /*aa20*/  LOP3.LUT R8, R2, R5, RZ, 0x3c, !PT ;  /* 0x0000000502087212 */ /* 0x000fe200078e3cff */
[----:B------:R-:W-:Y:S01]  /*aa30*/  IMAD.U32 R5, RZ, RZ, UR6 ;  /* 0x00000006ff057e24 */ /* 0x000fe2000f8e00ff */
[----:B------:R-:W-:Y:S01]  /*aa40*/  SHF.R.S32.HI R21, RZ, 0x1f, R22 ;  /* 0x0000001fff157819 */ /* 0x000fe20000011416 */
[----:B------:R-:W-:Y:S01]  /*aa50*/  UIMAD UR5, UR4, UR7, UR5 ;  /* 0x00000007040572a4 */ /* 0x000fe2000f8e0205 */
[----:B------:R-:W-:Y:S01]  /*aa60*/  LOP3.LUT R24, R10, R15, RZ, 0x3c, !PT ;  /* 0x0000000f0a187212 */ /* 0x000fe200078e3cff */
[----:B------:R2:W5:Y:S01]  /*aa70*/  LD.E.128 R28, desc[UR52][R6.64] ;  /* 0x00000034061c7980 */ /* 0x000562000c101d00 */
[----:B------:R-:W-:Y:S01]  /*aa80*/  ULDC.64 UR6, c[0x0][0xae0] ;  /* 0x0002b80000067ab9 */ /* 0x000fe20000000a00 */
[----:B0-----:R-:W-:Y:S01]  /*aa90*/  IMAD.WIDE.U32 R2, R5, UR4, R20 ;  /* 0x0000000405027c25 */ /* 0x001fe2000f8e0014 */
[----:B------:R-:W-:Y:S01]  /*aaa0*/  UIMAD UR4, UR12, UR6, URZ ;  /* 0x000000060c0472a4 */ /* 0x000fe2000f8e023f */
[----:B------:R-:W5:Y:S02]  /*aab0*/  LD.E.128 R12, desc[UR52][R12.64] ;  /* 0x000000340c0c7980 */ /* 0x000f64000c101d00 */
[----:B------:R-:W-:-:S02]  /*aac0*/  VIADD R3, R3, UR5 ;  /* 0x0000000503037c36 */ /* 0x000fc40008000000 */
[----:B------:R-:W5:Y:S01]  /*aad0*/  LD.E.128 R24, desc[UR52][R24.64] ;  /* 0x0000003418187980 */ /* 0x000f62000c101d00 */
[----:B------:R-:W-:-:S03]  /*aae0*/  IMAD.U32 R5, RZ, RZ, UR6 ;  /* 0x00000006ff057e24 */ /* 0x000fc6000f8e00ff */
[----:B------:R-:W5:Y:S01]  /*aaf0*/  LD.E.128 R8, desc[UR52][R8.64] ;  /* 0x0000003408087980 */ /* 0x000f62000c101d00 */
[----:B------:R-:W-:Y:S01]  /*ab00*/  UIMAD UR4, UR41, UR7, UR4 ;  /* 0x00000007290472a4 */ /* 0x000fe2000f8e0204 */
[----:B-1----:R-:W-:Y:S01]  /*ab10*/  VIADD R4, R16, 0x30 ;  /* 0x0000003010047836 */ /* 0x002fe20000000000 */
[----:B------:R-:W-:Y:S01]  /*ab20*/  ULDC UR5, c[0x0][0xa8c] ;  /* 0x0002a30000057ab9 */ /* 0x000fe20000000800 */
[----:B------:R-:W-:Y:S01]  /*ab30*/  @!PT LDS RZ, [RZ] ;  /* 0x00000000fffff984 */ /* 0x000fe20000000800 */
[----:B------:R-:W-:Y:S01]  /*ab40*/  @!PT LDS RZ, [RZ] ;  /* 0x00000000fffff984 */ /* 0x000fe20000000800 */
[----:B------:R-:W-:Y:S01]  /*ab50*/  @!PT LDS RZ, [RZ] ;  /* 0x00000000fffff984 */ /* 0x000fe20000000800 */
[----:B------:R-:W-:Y:S01]  /*ab60*/  @!PT LDS RZ, [RZ] ;  /* 0x00000000fffff984 */ /* 0x000fe20000000800 */
[----:B------:R0:W-:Y:S06]  /*ab70*/  MEMBAR.ALL.CTA ;  /* 0x0000000000007992 */ /* 0x0001ec0000008000 */
[----:B0-----:R-:W0:Y:S01]  /*ab80*/  FENCE.VIEW.ASYNC.S ;  /* 0x00000000000073c6 */ /* 0x001e220000000000 */
[----:B------:R-:W-:Y:S01]  /*ab90*/  IMAD.WIDE.U32 R2, R5, UR41, R2 ;  /* 0x0000002905027c25 */ /* 0x000fe2000f8e0002 */
[----:B------:R-:W-:Y:S01]  /*aba0*/  UIMAD UR8, UR39, -0xc0, UR8 ;  /* 0xffffff40270878a4 */ /* 0x000fe2000f8e0208 */
[----:B------:R-:W-:-:S02]  /*abb0*/  ISETP.GE.AND P0, PT, R22, UR5, PT ;  /* 0x0000000516007c0c */ /* 0x000fc4000bf06270 */
[C---:B------:R-:W-:Y:S02]  /*abc0*/  VIADD R5, R16.reuse, 0x60 ;  /* 0x0000006010057836 */ /* 0x040fe40000000000 */
[----:B--2---:R-:W-:Y:S01]  /*abd0*/  VIADD R6, R16, 0x90 ;  /* 0x0000009010067836 */ /* 0x004fe20000000000 */
[----:B------:R-:W-:Y:S01]  /*abe0*/  ISETP.GE.OR P3, PT, R4, UR8, P0 ;  /* 0x0000000804007c0c */ /* 0x000fe20008766670 */
[----:B------:R-:W-:Y:S01]  /*abf0*/  VIADD R3, R3, UR4 ;  /* 0x0000000403037c36 */ /* 0x000fe20008000000 */
[----:B------:R-:W-:Y:S01]  /*ac00*/  ISETP.GE.OR P1, PT, R5, UR8, P0 ;  /* 0x0000000805007c0c */ /* 0x000fe20008726670 */
[----:B------:R-:W-:Y:S01]  /*ac10*/  ULDC.64 UR4, c[0x0][0xae8] ;  /* 0x0002ba0000047ab9 */ /* 0x000fe20000000a00 */
[----:B------:R-:W-:Y:S01]  /*ac20*/  ISETP.GE.OR P2, PT, R6, UR8, P0 ;  /* 0x0000000806007c0c */ /* 0x000fe20008746670 */
[----:B------:R-:W-:Y:S01]  /*ac30*/  IMAD.U32 R21, RZ, RZ, UR4 ;  /* 0x00000004ff157e24 */ /* 0x000fe2000f8e00ff */
[----:B------:R-:W-:Y:S01]  /*ac40*/  ISETP.GE.OR P0, PT, R16, UR8, P0 ;  /* 0x0000000810007c0c */ /* 0x000fe20008706670 */
[----:B------:R-:W-:Y:S01]  /*ac50*/  UIMAD UR4, UR38, UR4, URZ ;  /* 0x00000004260472a4 */ /* 0x000fe2000f8e023f */
[----:B------:R-:W-:-:S03]  /*ac60*/  VIADD R0, R0, 0x13220 ;  /* 0x0001322000007836 */ /* 0x000fc60000000000 */
[----:B------:R-:W-:Y:S02]  /*ac70*/  UIMAD UR4, UR37, UR5, UR4 ;  /* 0x00000005250472a4 */ /* 0x000fe4000f8e0204 */
[----:B------:R-:W-:Y:S01]  /*ac80*/  IMAD.WIDE.U32 R20, R21, UR37, R2 ;  /* 0x0000002515147c25 */ /* 0x000fe2000f8e0002 */
[----:B------:R-:W-:Y:S02]  /*ac90*/  PRMT R0, RZ, 0x654, R0 ;  /* 0x00000654ff007816 */ /* 0x000fe40000000000 */
[--C-:B------:R-:W-:Y:S01]  /*aca0*/  SHF.R.S32.HI R17, RZ, 0x1f, R16.reuse ;  /* 0x0000001fff117819 */ /* 0x100fe20000011410 */
[----:B------:R-:W-:Y:S01]  /*acb0*/  IMAD.U32 R7, RZ, RZ, UR39 ;  /* 0x00000027ff077e24 */ /* 0x000fe2000f8e00ff */
[----:B0-----:R0:W-:Y:S01]  /*acc0*/  SYNCS.ARRIVE.TRANS64.RED.A1T0 RZ, [R0+URZ], RZ ;  /* 0x000000ff00ff79a7 */ /* 0x0011e2000810043f */
[----:B------:R-:W-:Y:S01]  /*acd0*/  VIADD R33, R21, UR4 ;  /* 0x0000000415217c36 */ /* 0x000fe20008000000 */
[----:B------:R-:W-:Y:S01]  /*ace0*/  BSSY B1, `(.L_x_1683) ;  /* 0x000000e000017945 */ /* 0x000fe20003800000 */
[----:B------:R-:W-:-:S03]  /*acf0*/  IMAD.WIDE R6, R7, 0xc0, R16 ;  /* 0x000000c007067825 */ /* 0x000fc600078e0210 */
        /* <DEDUP_REMOVED lines=12> */
.L_x_1684:
[----:B------:R-:W-:Y:S05]  /*adc0*/  BSYNC B1 ;  /* 0x0000000000017941 */ /* 0x000fea0003800000 */
.L_x_1683:
[----:B------:R-:W-:Y:S04]  /*add0*/  BSSY B1, `(.L_x_1685) ;  /* 0x000000f000017945 */ /* 0x000fe80003800000 */
[----:B------:R-:W-:Y:S05]  /*ade0*/  @P3 BRA `(.L_x_1686) ;  /* 0x0000000000343947 */ /* 0x000fea0003800000 */
[----:B-1----:R-:W-:Y:S01]  /*adf0*/  IADD3 R5, P0, R6, 0x30, RZ ;  /* 0x0000003006057810 */ /* 0x002fe20007f1e0ff */
[----:B------:R-:W-:Y:S01]  /*ae00*/  ULDC.64 UR4, c[0x0][0xad8] ;  /* 0x0002b60000047ab9 */ /* 0x000fe20000000a00 */
[----:B------:R-:W-:Y:S02]  /*ae10*/  IMAD.MOV.U32 R2, RZ, RZ, R20 ;  /* 0x000000ffff027224 */ /* 0x000fe400078e0014 */
[----:B------:R-:W-:Y:S02]  /*ae20*/  IMAD.MOV.U32 R3, RZ, RZ, R33 ;  /* 0x000000ffff037224 */ /* 0x000fe400078e0021 */
[----:B0-----:R-:W-:Y:S02]  /*ae30*/  IMAD.X R0, RZ, RZ, R7, P0 ;  /* 0x000000ffff007224 */ /* 0x001fe400000e0607 */
[----:B------:R-:W-:-:S04]  /*ae40*/  IMAD.WIDE.U32 R2, R5, UR4, R2 ;  /* 0x0000000405027c25 */ /* 0x000fc8000f8e0002 */
[----:B------:R-:W-:-:S04]  /*ae50*/  IMAD R0, R0, UR4, RZ ;  /* 0x0000000400007c24 */ /* 0x000fc8000f8e02ff */
[----:B------:R-:W-:Y:S01]  /*ae60*/  IMAD R5, R5, UR5, R0 ;  /* 0x0000000505057c24 */ /* 0x000fe2000f8e0200 */
[----:B------:R-:W-:Y:S02]  /*ae70*/  ULDC.64 UR4, c[0x0][0xa80] ;  /* 0x0002a00000047ab9 */ /* 0x000fe40000000a00 */
[----:B------:R-:W-:Y:S01]  /*ae80*/  LEA R4, P0, R2, UR4, 0x1 ;  /* 0x0000000402047c11 */ /* 0x000fe2000f8008ff */
[----:B------:R-:W-:-:S05]  /*ae90*/  IMAD.IADD R3, R3, 0x1, R5 ;  /* 0x0000000103037824 */ /* 0x000fca00078e0205 */
[----:B------:R-:W-:-:S05]  /*aea0*/  LEA.HI.X R5, R2, UR5, R3, 0x1, P0 ;  /* 0x0000000502057c11 */ /* 0x000fca00080f0c03 */
[----:B-----5:R2:W-:Y:S02]  /*aeb0*/  STG.E.128 desc[UR52][R4.64], R24 ;  /* 0x0000001804007986 */ /* 0x0205e4000c101d34 */
.L_x_1686:
[----:B------:R-:W-:Y:S05]  /*aec0*/  BSYNC B1 ;  /* 0x0000000000017941 */ /* 0x000fea0003800000 */
.L_x_1685:
[----:B------:R-:W-:Y:S04]  /*aed0*/  BSSY B1, `(.L_x_1687) ;  /* 0x000000f000017945 */ /* 0x000fe80003800000 */
[----:B------:R-:W-:Y:S05]  /*aee0*/  @P1 BRA `(.L_x_1688) ;  /* 0x0000000000341947 */ /* 0x000fea0003800000 */
[----:B-12---:R-:W-:Y:S01]  /*aef0*/  IADD3 R5, P0, R6, 0x60, RZ ;  /* 0x0000006006057810 */ /* 0x006fe20007f1e0ff */
        /* <DEDUP_REMOVED lines=12> */
.L_x_1688:
[----:B------:R-:W-:Y:S05]  /*afc0*/  BSYNC B1 ;  /* 0x0000000000017941 */ /* 0x000fea0003800000 */
.L_x_1687:
[----:B------:R-:W-:Y:S05]  /*afd0*/  @P2 BRA `(.L_x_1689) ;  /* 0x0000000800ac2947 */ /* 0x000fea0003800000 */
[----:B-123--:R-:W-:Y:S01]  /*afe0*/  IADD3 R5, P0, R6, 0x90, RZ ;  /* 0x0000009006057810 */ /* 0x00efe20007f1e0ff */
        /* <DEDUP_REMOVED lines=11> */
[----:B-----5:R4:W-:Y:S01]  /*b0a0*/  STG.E.128 desc[UR52][R4.64], R8 ;  /* 0x0000000804007986 */ /* 0x0209e2000c101d34 */
[----:B------:R-:W-:Y:S05]  /*b0b0*/  BRA `(.L_x_1689) ;  /* 0x0000000800747947 */ /* 0x000fea0003800000 */
.L_x_1681:
[----:B------:R-:W-:Y:S01]  /*b0c0*/  ULDC.64 UR4, c[0x0][0xbe0] ;  /* 0x0002f80000047ab9 */ /* 0x000fe20000000a00 */
[----:B------:R-:W-:Y:S01]  /*b0d0*/  ULDC.64 UR6, c[0x0][0xbd8] ;  /* 0x0002f60000067ab9 */ /* 0x000fe20000000a00 */
[----:B------:R-:W-:Y:S01]  /*b0e0*/  UISETP.NE.U32.AND UP0, UPT, UR4, URZ, UPT ;  /* 0x0000003f0400728c */ /* 0x000fe2000bf05070 */
[----:B------:R-:W0:Y:S01]  /*b0f0*/  S2R R0, SR_TID.X ;  /* 0x0000000000007919 */ /* 0x000e220000002100 */
[----:B------:R-:W-:Y:S02]  /*b100*/  UIMAD.WIDE UR6, UR37, 0x4, UR6 ;  /* 0x00000004250678a5 */ /* 0x000fe4000f8e0206 */
[----:B------:R-:W-:-:S03]  /*b110*/  UISETP.NE.AND.EX UP1, UPT, UR5, URZ, UPT, UP0 ;  /* 0x0000003f0500728c */ /* 0x000fc6000bf25300 */
[----:B------:R-:W-:Y:S02]  /*b120*/  ULDC.64 UR4, c[0x0][0xbd8] ;  /* 0x0002f60000047ab9 */ /* 0x000fe40000000a00 */
[----:B------:R-:W-:Y:S01]  /*b130*/  UISETP.NE.U32.AND UP0, UPT, UR4, URZ, UPT ;  /* 0x0000003f0400728c */ /* 0x000fe2000bf05070 */
[----:B------:R-:W-:-:S03]  /*b140*/  PLOP3.LUT P2, PT, PT, PT, UP1, 0x80, 0x0 ;  /* 0x000000000000781c */ /* 0x000fc60003f4f018 */
[----:B------:R-:W-:-:S03]  /*b150*/  UISETP.NE.AND.EX UP0, UPT, UR5, URZ, UPT, UP0 ;  /* 0x0000003f0500728c */ /* 0x000fc6000bf05300 */
[----:B------:R-:W-:Y:S02]  /*b160*/  @UP1 ULDC.64 UR4, c[0x0][0xbe0] ;  /* 0x0002f80000041ab9 */ /* 0x000fe40000000a00 */
[----:B------:R-:W-:Y:S01]  /*b170*/  @UP1 UIMAD.WIDE UR4, UR37, 0x4, UR4 ;  /* 0x00000004250418a5 */ /* 0x000fe2000f8e0204 */
[----:B------:R-:W-:-:S05]  /*b180*/  PLOP3.LUT P1, PT, PT, PT, UP0, 0x80, 0x0 ;  /* 0x000000000000781c */ /* 0x000fca0003f2f008 */
[----:B------:R-:W-:Y:S02]  /*b190*/  IMAD.U32 R4, RZ, RZ, UR4 ;  /* 0x00000004ff047e24 */ /* 0x000fe4000f8e00ff */
[----:B------:R-:W-:Y:S02]  /*b1a0*/  IMAD.U32 R5, RZ, RZ, UR5 ;  /* 0x00000005ff057e24 */ /* 0x000fe4000f8e00ff */
[----:B------:R-:W-:-:S03]  /*b1b0*/  IMAD.MOV.U32 R7, RZ, RZ, RZ ;  /* 0x000000ffff077224 */ /* 0x000fc600078e00ff */
[----:B------:R-:W2:Y:S01]  /*b1c0*/  @P2 LDG.E R4, desc[UR52][R4.64] ;  /* 0x0000003404042981 */ /* 0x000ea2000c1e1900 */
[----:B------:R-:W-:Y:S02]  /*b1d0*/  IMAD.U32 R2, RZ, RZ, UR6 ;  /* 0x00000006ff027e24 */ /* 0x000fe4000f8e00ff */
[----:B------:R-:W-:Y:S02]  /*b1e0*/  IMAD.U32 R3, RZ, RZ, UR7 ;  /* 0x00000007ff037e24 */ /* 0x000fe4000f8e00ff */
[----:B0-----:R-:W-:-:S03]  /*b1f0*/  VIADD R0, R0, 0xffffff80 ;  /* 0xffffff8000007836 */ /* 0x001fc60000000000 */
[----:B------:R0:W5:Y:S01]  /*b200*/  @P1 LDG.E R7, desc[UR52][R2.64] ;  /* 0x0000003402071981 */ /* 0x000162000c1e1900 */
[----:B------:R-:W-:Y:S01]  /*b210*/  ULDC UR4, c[0x0][0xa88] ;  /* 0x0002a20000047ab9 */ /* 0x000fe20000000800 */
[----:B------:R-:W-:Y:S02]  /*b220*/  ISETP.GT.AND P0, PT, R0, 0xbf, PT ;  /* 0x000000bf0000780c */ /* 0x000fe40003f04270 */
[----:B--2---:R-:W-:Y:S01]  /*b230*/  @P2 R2UR UR4, R4 ;  /* 0x00000000040422ca */ /* 0x004fe200000e0000 */
[----:B0-----:R-:W-:-:S14]  /*b240*/  @P2 BRA `(.L_x_1690) ;  /* 0x0000000000182947 */ /* 0x001fdc0003800000 */
[----:B------:R-:W-:Y:S05]  /*b250*/  @!P1 BRA `(.L_x_1690) ;  /* 0x0000000000149947 */ /* 0x000fea0003800000 */
[----:B------:R-:W2:Y:S04]  /*b260*/  LDG.E R4, desc[UR52][R2.64] ;  /* 0x0000003402047981 */ /* 0x000ea8000c1e1900 */
[----:B------:R-:W3:Y:S01]  /*b270*/  LDG.E R0, desc[UR52][R2.64+0x4] ;  /* 0x0000043402007981 */ /* 0x000ee2000c1e1900 */
[----:B--2---:R-:W-:Y:S02]  /*b280*/  R2UR UR5, R4 ;  /* 0x00000000040572ca */ /* 0x004fe400000e0000 */
[----:B---3--:R-:W-:-:S13]  /*b290*/  R2UR UR4, R0 ;  /* 0x00000000000472ca */ /* 0x008fda00000e0000 */
[----:B------:R-:W-:-:S12]  /*b2a0*/  UIADD3 UR4, -UR5, UR4, URZ ;  /* 0x0000000405047290 */ /* 0x000fd8000fffe13f */
.L_x_1690:
[----:B------:R-:W-:Y:S01]  /*b2b0*/  USHF.R.S32.HI UR7, URZ, 0x1f, UR41 ;  /* 0x0000001f3f077899 */ /* 0x000fe20008011429 */
[----:B------:R-:W-:Y:S01]  /*b2c0*/  BSSY B1, `(.L_x_1691) ;  /* 0x000001f000017945 */ /* 0x000fe20003800000 */
[----:B------:R-:W-:Y:S01]  /*b2d0*/  USEL UR37, UR37, URZ, !UP0 ;  /* 0x0000003f25257287 */ /* 0x000fe2000c000000 */
[----:B------:R-:W-:Y:S01]  /*b2e0*/  SHF.R.S32.HI R9, RZ, 0x1f, R22 ;  /* 0x0000001fff097819 */ /* 0x000fe20000011416 */
[----:B------:R-:W-:Y:S01]  /*b2f0*/  USEL UR38, UR38, URZ, !UP0 ;  /* 0x0000003f26267287 */ /* 0x000fe2000c000000 */
[----:B-----5:R-:W-:Y:S01]  /*b300*/  SHF.R.S32.HI R6, RZ, 0x1f, R7 ;  /* 0x0000001fff067819 */ /* 0x020fe20000011407 */
[----:B------:R-:W-:Y:S10]  /*b310*/  @P0 BRA `(.L_x_1692) ;  /* 0x0000000000640947 */ /* 0x000ff40003800000 */
[----:B------:R-:W0:Y:S01]  /*b320*/  S2R R2, SR_TID.X ;  /* 0x0000000000027919 */ /* 0x000e220000002100 */
[----:B------:R-:W-:-:S04]  /*b330*/  IMAD.U32 R0, RZ, RZ, UR39 ;  /* 0x00000027ff007e24 */ /* 0x000fc8000f8e00ff */
[----:B0-----:R-:W-:-:S04]  /*b340*/  IMAD R0, R0, 0xc0, R2 ;  /* 0x000000c000007824 */ /* 0x001fc800078e0202 */
[----:B------:R-:W-:-:S05]  /*b350*/  VIADD R0, R0, 0xffffff80 ;  /* 0xffffff8000007836 */ /* 0x000fca0000000000 */
[----:B------:R-:W-:-:S13]  /*b360*/  ISETP.GE.AND P0, PT, R0, UR4, PT ;  /* 0x0000000400007c0c */ /* 0x000fda000bf06270 */
        /* <DEDUP_REMOVED lines=20> */
.L_x_1692:
[----:B------:R-:W-:Y:S05]  /*b4b0*/  BSYNC B1 ;  /* 0x0000000000017941 */ /* 0x000fea0003800000 */
.L_x_1691:
[----:B------:R-:W-:Y:S01]  /*b4c0*/  ULDC.64 UR8, c[0x0][0xaa0] ;  /* 0x0002a80000087ab9 */ /* 0x000fe20000000a00 */
[----:B------:R-:W-:Y:S01]  /*b4d0*/  IMAD.MOV.U32 R2, RZ, RZ, R22 ;  /* 0x000000ffff027224 */ /* 0x000fe200078e0016 */
[----:B------:R-:W-:Y:S01]  /*b4e0*/  UIMAD UR6, UR39, -0xc0, UR4 ;  /* 0xffffff40270678a4 */ /* 0x000fe2000f8e0204 */
[----:B0-----:R-:W-:Y:S01]  /*b4f0*/  IMAD.MOV.U32 R3, RZ, RZ, R9 ;  /* 0x000000ffff037224 */ /* 0x001fe200078e0009 */
[----:B------:R-:W-:Y:S01]  /*b500*/  ULDC.64 UR10, c[0x0][0xae0] ;  /* 0x0002b800000a7ab9 */ /* 0x000fe20000000a00 */
[----:B------:R-:W-:Y:S01]  /*b510*/  IMAD R0, R6, UR8, RZ ;  /* 0x0000000806007c24 */ /* 0x000fe2000f8e02ff */
[----:B------:R-:W-:Y:S01]  /*b520*/  UIMAD UR5, UR7, UR10, URZ ;  /* 0x0000000a070572a4 */ /* 0x000fe2000f8e023f */
[C---:B------:R-:W-:Y:S01]  /*b530*/  IMAD.WIDE.U32 R2, R7.reuse, UR8, R2 ;  /* 0x0000000807027c25 */ /* 0x040fe2000f8e0002 */
[----:B------:R-:W-:Y:S01]  /*b540*/  ULDC UR8, c[0x0][0xa8c] ;  /* 0x0002a30000087ab9 */ /* 0x000fe20000000800 */
[----:B------:R-:W-:Y:S01]  /*b550*/  BSSY B1, `(.L_x_1693) ;  /* 0x0000025000017945 */ /* 0x000fe20003800000 */
[----:B------:R-:W-:Y:S01]  /*b560*/  ISETP.GE.AND P0, PT, R22, UR8, PT ;  /* 0x0000000816007c0c */ /* 0x000fe2000bf06270 */
[----:B------:R-:W-:Y:S01]  /*b570*/  IMAD R7, R7, UR9, R0 ;  /* 0x0000000907077c24 */ /* 0x000fe2000f8e0200 */
[----:B------:R-:W-:Y:S01]  /*b580*/  UIMAD UR5, UR41, UR11, UR5 ;  /* 0x0000000b290572a4 */ /* 0x000fe2000f8e0205 */
[C---:B------:R-:W-:Y:S01]  /*b590*/  VIADD R0, R16.reuse, 0x30 ;  /* 0x0000003010007836 */ /* 0x040fe20000000000 */
[----:B------:R-:W-:Y:S01]  /*b5a0*/  ULDC.64 UR8, c[0x0][0xae8] ;  /* 0x0002ba0000087ab9 */ /* 0x000fe20000000a00 */
[----:B------:R-:W-:Y:S01]  /*b5b0*/  VIADD R4, R16, 0x90 ;  /* 0x0000009010047836 */ /* 0x000fe20000000000 */
[----:B------:R-:W-:Y:S01]  /*b5c0*/  UIMAD UR4, UR38, UR8, URZ ;  /* 0x00000008260472a4 */ /* 0x000fe2000f8e023f */
[----:B------:R-:W-:Y:S01]  /*b5d0*/  IMAD.IADD R3, R3, 0x1, R7 ;  /* 0x0000000103037824 */ /* 0x000fe200078e0207 */
[----:B------:R-:W-:Y:S01]  /*b5e0*/  ISETP.GE.OR P3, PT, R0, UR6, P0 ;  /* 0x0000000600007c0c */ /* 0x000fe20008766670 */
[----:B------:R-:W-:Y:S01]  /*b5f0*/  VIADD R0, R16, 0x60 ;  /* 0x0000006010007836 */ /* 0x000fe20000000000 */
[----:B------:R-:W-:Y:S01]  /*b600*/  ISETP.GE.OR P2, PT, R4, UR6, P0 ;  /* 0x0000000604007c0c */ /* 0x000fe20008746670 */
[----:B------:R-:W-:Y:S01]  /*b610*/  IMAD.U32 R5, RZ, RZ, UR10 ;  /* 0x0000000aff057e24 */ /* 0x000fe2000f8e00ff */
[----:B------:R-:W-:Y:S01]  /*b620*/  UIMAD UR4, UR37, UR9, UR4 ;  /* 0x00000009250472a4 */ /* 0x000fe2000f8e0204 */
[----:B------:R-:W-:Y:S01]  /*b630*/  SHF.R.S32.HI R7, RZ, 0x1f, R16 ;  /* 0x0000001fff077819 */ /* 0x000fe20000011410 */
[----:B------:R-:W-:Y:S01]  /*b640*/  IMAD.U32 R9, RZ, RZ, UR39 ;  /* 0x00000027ff097e24 */ /* 0x000fe2000f8e00ff */
[----:B------:R-:W-:Y:S01]  /*b650*/  ISETP.GE.OR P1, PT, R0, UR6, P0 ;  /* 0x0000000600007c0c */ /* 0x000fe20008726670 */
[----:B------:R-:W-:Y:S01]  /*b660*/  IMAD.WIDE.U32 R2, R5, UR41, R2 ;  /* 0x0000002905027c25 */ /* 0x000fe2000f8e0002 */
[----:B------:R-:W-:-:S03]  /*b670*/  ISETP.GE.OR P0, PT, R16, UR6, P0 ;  /* 0x0000000610007c0c */ /* 0x000fc60008706670 */
[----:B------:R-:W-:Y:S02]  /*b680*/  VIADD R3, R3, UR5 ;  /* 0x0000000503037c36 */ /* 0x000fe40008000000 */
[----:B------:R-:W-:Y:S02]  /*b690*/  IMAD.U32 R5, RZ, RZ, UR8 ;  /* 0x00000008ff057e24 */ /* 0x000fe4000f8e00ff */
[----:B------:R-:W-:Y:S02]  /*b6a0*/  IMAD.MOV.U32 R6, RZ, RZ, R16 ;  /* 0x000000ffff067224 */ /* 0x000fe400078e0010 */
[----:B------:R-:W-:-:S04]  /*b6b0*/  IMAD.WIDE.U32 R4, R5, UR37, R2 ;  /* 0x0000002505047c25 */ /* 0x000fc8000f8e0002 */
[----:B------:R-:W-:Y:S02]  /*b6c0*/  VIADD R11, R5, UR4 ;  /* 0x00000004050b7c36 */ /* 0x000fe40008000000 */
[----:B------:R-:W-:Y:S01]  /*b6d0*/  IMAD.WIDE R6, R9, 0xc0, R6 ;  /* 0x000000c009067825 */ /* 0x000fe200078e0206 */
        /* <DEDUP_REMOVED lines=12> */
.L_x_1694:
[----:B------:R-:W-:Y:S05]  /*b7a0*/  BSYNC B1 ;  /* 0x0000000000017941 */ /* 0x000fea0003800000 */
.L_x_1693:
        /* <DEDUP_REMOVED lines=15> */
.L_x_1696:
[----:B------:R-:W-:Y:S05]  /*b8a0*/  BSYNC B1 ;  /* 0x0000000000017941 */ /* 0x000fea0003800000 */
.L_x_1695:
        /* <DEDUP_REMOVED lines=15> */
.L_x_1698:
[----:B------:R-:W-:Y:S05]  /*b9a0*/  BSYNC B1 ;  /* 0x0000000000017941 */ /* 0x000fea0003800000 */
.L_x_1697:
        /* <DEDUP_REMOVED lines=14> */
.L_x_1689:
[----:B------:R-:W-:Y:S05]  /*ba90*/  BSYNC B0 ;  /* 0x0000000000007941 */ /* 0x000fea0003800000 */
.L_x_1680:
[----:B------:R-:W-:Y:S02]  /*baa0*/  ULDC UR4, c[0x0][0xc14] ;  /* 0x0003050000047ab9 */ /* 0x000fe40000000800 */
[----:B------:R-:W-:-:S13]  /*bab0*/  ISETP.GE.AND P0, PT, R35, UR4, PT ;  /* 0x0000000423007c0c */ /* 0x000fda000bf06270 */
[----:B------:R-:W-:Y:S05]  /*bac0*/  @!P0 BRA `(.L_x_1699) ;  /* 0xffffff5000a48947 */ /* 0x000fea000383ffff */
[----:B------:R-:W-:Y:S05]  /*bad0*/  EXIT ;  /* 0x000000000000794d */ /* 0x000fea0003800000 */
.L_x_1641:
[----:B------:R-:W-:-:S08]  /*bae0*/  NOP ;  /* 0x0000000000007918 */ /* 0x000fd00000000000 */
[----:B------:R-:W0:-:S00]  /*baf0*/  USETMAXREG.DEALLOC.CTAPOOL 0x20 ;  /* 0x00000020000079c8 */ /* 0x000e0000080e0500 */
[----:B0-----:R-:W-:-:S06]  /*bb00*/  LOP3.LUT R0, R0, 0x3, RZ, 0xc0, !PT ;  /* 0x0000000300007812 */ /* 0x001fcc00078ec0ff */
[----:B------:R-:W0:Y:S02]  /*bb10*/  SHFL.IDX PT, R0, R0, RZ, 0x1f ;  /* 0x00001fff00007589 */ /* 0x000e2400000e0000 */
[----:B0-----:R-:W-:Y:S01]  /*bb20*/  ISETP.NE.AND P0, PT, R0, RZ, PT ;  /* 0x000000ff0000720c */ /* 0x001fe20003f05270 */
[----:B------:R-:W-:-:S03]  /*bb30*/  IMAD.MOV.U32 R0, RZ, RZ, RZ ;  /* 0x000000ffff007224 */ /* 0x000fc600078e00ff */
[----:B------:R-:W-:-:S05]  /*bb40*/  P2R R2, PR, RZ, 0x1 ;  /* 0x00000001ff027803 */ /* 0x000fca0000000000 */
[----:B------:R0:W-:Y:S04]  /*bb50*/  STL [R1], R2 ;  /* 0x0000000201007387 */ /* 0x0001e80000100800 */
        /* <DEDUP_REMOVED lines=10> */
.L_x_1700:
        /* <DEDUP_REMOVED lines=41> */
.L_x_1706:
        /* <DEDUP_REMOVED lines=14> */
.L_x_1705:
[----:B------:R-:W-:Y:S05]  /*bf70*/  BSYNC B0 ;  /* 0x0000000000007941 */ /* 0x000fea0003800000 */
.L_x_1704:
        /* <DEDUP_REMOVED lines=21> */
.L_x_1702:
        /* <DEDUP_REMOVED lines=25> */
.L_x_1707:
        /* <DEDUP_REMOVED lines=60> */
.L_x_1703:
[----:B------:R-:W-:Y:S01]  /*c620*/  IMAD.MOV.U32 R24, RZ, RZ, R7 ;  /* 0x000000ffff187224 */ /* 0x000fe200078e0007 */
[----:B------:R-:W-:Y:S01]  /*c630*/  UMOV UR38, URZ ;  /* 0x0000003f00267c82 */ /* 0x000fe20008000000 */
[----:B------:R-:W-:-:S07]  /*c640*/  IMAD.MOV.U32 R25, RZ, RZ, RZ ;  /* 0x000000ffff197224 */ /* 0x000fce00078e00ff */
.L_x_1708:
        /* <DEDUP_REMOVED lines=8> */
.L_x_1701:
[----:B------:R-:W-:Y:S01]  /*c6d0*/  ULDC UR4, c[0x0][0xc14] ;  /* 0x0003050000047ab9 */ /* 0x000fe20000000800 */
[----:B------:R-:W-:Y:S01]  /*c6e0*/  IMAD.MOV.U32 R17, RZ, RZ, 0x1 ;  /* 0x00000001ff117424 */ /* 0x000fe200078e00ff */
[----:B------:R-:W-:Y:S01]  /*c6f0*/  UISETP.GE.AND UP0, UPT, UR48, UR4, UPT ;  /* 0x000000043000728c */ /* 0x000fe2000bf06270 */
[----:B------:R-:W-:Y:S02]  /*c700*/  IMAD.MOV.U32 R29, RZ, RZ, RZ ;  /* 0x000000ffff1d7224 */ /* 0x000fe400078e00ff */
[----:B------:R-:W-:-:S03]  /*c710*/  IMAD.MOV.U32 R16, RZ, RZ, RZ ;  /* 0x000000ffff107224 */ /* 0x000fc600078e00ff */
[----:B------:R-:W-:-:S13]  /*c720*/  PLOP3.LUT P0, PT, PT, PT, UP0, 0x80, 0x0 ;  /* 0x000000000000781c */ /* 0x000fda0003f0f008 */
[----:B------:R-:W-:Y:S05]  /*c730*/  @P0 BRA `(.L_x_1709) ;  /* 0x0000003000f40947 */ /* 0x000fea0003800000 */
[----:B-1----:R-:W1:Y:S01]  /*c740*/  S2R R0, SR_TID.X ;  /* 0x0000000000007919 */ /* 0x002e620000002100 */
[----:B------:R-:W-:Y:S01]  /*c750*/  IMAD.MOV.U32 R17, RZ, RZ, 0x1 ;  /* 0x00000001ff117424 */ /* 0x000fe200078e00ff */
[----:B------:R-:W-:Y:S01]  /*c760*/  ULOP3.LUT UR42, UR40, 0x1, URZ, 0xfc, !UPT ;  /* 0x00000001282a7892 */ /* 0x000fe2000f8efc3f */
[----:B------:R-:W-:Y:S01]  /*c770*/  IMAD.MOV.U32 R16, RZ, RZ, RZ ;  /* 0x000000ffff107224 */ /* 0x000fe200078e00ff */
[----:B------:R-:W2:Y:S01]  /*c780*/  S2R R6, SR_TID.X ;  /* 0x0000000000067919 */ /* 0x000ea20000002100 */
[----:B------:R-:W-:Y:S01]  /*c790*/  IMAD.MOV.U32 R29, RZ, RZ, RZ ;  /* 0x000000ffff1d7224 */ /* 0x000fe200078e00ff */
[----:B------:R-:W-:Y:S01]  /*c7a0*/  ULOP3.LUT UR47, UR40, 0x2, URZ, 0xfc, !UPT ;  /* 0x00000002282f7892 */ /* 0x000fe2000f8efc3f */
[----:B------:R-:W-:Y:S01]  /*c7b0*/  ULDC UR46, c[0x0][0xc] ;  /* 0x00000300002e7ab9 */ /* 0x000fe20000000800 */
[----:B------:R-:W-:Y:S01]  /*c7c0*/  ULDC.64 UR50, c[0x0][0x198] ;  /* 0x0000660000327ab9 */ /* 0x000fe20000000a00 */
[----:B-1----:R-:W-:Y:S01]  /*c7d0*/  LOP3.LUT R0, R0, 0x7f, RZ, 0xc0, !PT ;  /* 0x0000007f00007812 */ /* 0x002fe200078ec0ff */
[----:B--2---:R-:W-:Y:S01]  /*c7e0*/  IMAD.SHL.U32 R28, R6, 0x40, RZ ;  /* 0x00000040061c7824 */ /* 0x004fe200078e00ff */
[----:B------:R-:W-:-:S03]  /*c7f0*/  SHF.R.U32.HI R3, RZ, 0x1, R6 ;  /* 0x00000001ff037819 */ /* 0x000fc60000011606 */
[----:B------:R-:W-:Y:S02]  /*c800*/  IMAD.SHL.U32 R4, R0, 0x10, RZ ;  /* 0x0000001000047824 */ /* 0x000fe400078e00ff */
[----:B0-----:R-:W-:Y:S01]  /*c810*/  IMAD.SHL.U32 R2, R6, 0x20, RZ ;  /* 0x0000002006027824 */ /* 0x001fe200078e00ff */
        /* <DEDUP_REMOVED lines=13> */
.L_x_1769:
[----:B------:R-:W-:Y:S01]  /*c8f0*/  ULDC.64 UR4, c[0x0][0xc60] ;  /* 0x0003180000047ab9 */ /* 0x000fe20000000a00 */
[----:B------:R-:W-:Y:S01]  /*c900*/  ULDC.64 UR6, c[0x0][0xa18] ;  /* 0x0002860000067ab9 */ /* 0x000fe20000000a00 */
[----:B------:R-:W-:Y:S01]  /*c910*/  UIMAD.WIDE UR4, UR48, 0x4, UR4 ;  /* 0x00000004300478a5 */ /* 0x000fe2000f8e0204 */
[----:B------:R-:W-:-:S05]  /*c920*/  ULDC.64 UR10, c[0x0][0xa00] ;  /* 0x00028000000a7ab9 */ /* 0x000fca0000000a00 */
[----:B------:R-:W-:Y:S02]  /*c930*/  IMAD.U32 R2, RZ, RZ, UR4 ;  /* 0x00000004ff027e24 */ /* 0x000fe4000f8e00ff */
[----:B0-----:R-:W-:Y:S01]  /*c940*/  IMAD.U32 R3, RZ, RZ, UR5 ;  /* 0x00000005ff037e24 */ /* 0x001fe2000f8e00ff */
[----:B------:R-:W-:-:S04]  /*c950*/  ULDC.64 UR4, c[0x0][0xa28] ;  /* 0x00028a0000047ab9 */ /* 0x000fc80000000a00 */
[----:B------:R-:W2:Y:S01]  /*c960*/  LDG.E R2, desc[UR52][R2.64] ;  /* 0x0000003402027981 */ /* 0x000ea2000c1e1900 */
[----:B------:R-:W-:Y:S01]  /*c970*/  UISETP.NE.U32.AND UP0, UPT, UR4, URZ, UPT ;  /* 0x0000003f0400728c */ /* 0x000fe2000bf05070 */
[----:B-1----:R-:W-:Y:S01]  /*c980*/  IMAD.MOV.U32 R0, RZ, RZ, RZ ;  /* 0x000000ffff007224 */ /* 0x002fe200078e00ff */
[----:B------:R-:W-:Y:S01]  /*c990*/  UISETP.NE.U32.AND UP1, UPT, UR6, URZ, UPT ;  /* 0x0000003f0600728c */ /* 0x000fe2000bf25070 */
[----:B------:R-:W0:Y:S01]  /*c9a0*/  LDC R8, c[0x0][0x288] ;  /* 0x0000a200ff087b82 */ /* 0x000e220000000800 */
[----:B------:R-:W-:Y:S01]  /*c9b0*/  UISETP.NE.AND.EX UP0, UPT, UR5, URZ, UPT, UP0 ;  /* 0x0000003f0500728c */ /* 0x000fe2000bf05300 */
[----:B------:R-:W-:Y:S01]  /*c9c0*/  ISETP.NE.U32.AND P0, PT, RZ, UR10, PT ;  /* 0x0000000aff007c0c */ /* 0x000fe2000bf05070 */
[----:B------:R-:W-:-:S04]  /*c9d0*/  UISETP.NE.AND.EX UP1, UPT, UR7, URZ, UPT, UP1 ;  /* 0x0000003f0700728c */ /* 0x000fc8000bf25310 */
[----:B------:R-:W-:Y:S02]  /*c9e0*/  PLOP3.LUT P1, PT, PT, PT, UP0, 0x80, 0x0 ;  /* 0x000000000000781c */ /* 0x000fe40003f2f008 */
[----:B------:R-:W-:Y:S02]  /*c9f0*/  ISETP.NE.AND.EX P0, PT, RZ, UR11, PT, P0 ;  /* 0x0000000bff007c0c */ /* 0x000fe4000bf05300 */
[----:B------:R-:W-:Y:S01]  /*ca00*/  PLOP3.LUT P3, PT, PT, PT, UP1, 0x80, 0x0 ;  /* 0x000000000000781c */ /* 0x000fe20003f6f018 */
[----:B------:R-:W-:Y:S02]  /*ca10*/  IMAD.MOV.U32 R19, RZ, RZ, RZ ;  /* 0x000000ffff137224 */ /* 0x000fe400078e00ff */
[----:B------:R-:W-:Y:S01]  /*ca20*/  IMAD.MOV.U32 R9, RZ, RZ, RZ ;  /* 0x000000ffff097224 */ /* 0x000fe200078e00ff */
[----:B--2---:R-:W-:-:S13]  /*ca30*/  R2UR UR45, R2 ;  /* 0x00000000022d72ca */ /* 0x004fda00000e0000 */
[----:B------:R-:W-:Y:S02]  /*ca40*/  USHF.R.S32.HI UR44, URZ, 0x1f, UR45 ;  /* 0x0000001f3f2c7899 */ /* 0x000fe4000801142d */
[----:B------:R-:W-:Y:S02]  /*ca50*/  @UP0 ULEA UR4, UP2, UR45, UR4, 0x2 ;  /* 0x000000042d040291 */ /* 0x000fe4000f84103f */
[----:B------:R-:W-:Y:S02]  /*ca60*/  USHF.L.U32 UR43, UR45, 0x2, URZ ;  /* 0x000000022d2b7899 */ /* 0x000fe4000800063f */
[----:B------:R-:W-:Y:S02]  /*ca70*/  @UP0 ULEA.HI.X UR5, UR45, UR5, UR44, 0x2, UP2 ;  /* 0x000000052d050291 */ /* 0x000fe400090f142c */
[----:B------:R-:W-:Y:S01]  /*ca80*/  IMAD.U32 R2, RZ, RZ, UR4 ;  /* 0x00000004ff027e24 */ /* 0x000fe2000f8e00ff */
[----:B------:R-:W-:Y:S02]  /*ca90*/  USHF.L.U64.HI UR44, UR45, 0x2, UR44 ;  /* 0x000000022d2c7899 */ /* 0x000fe4000801022c */
[----:B------:R-:W-:Y:S01]  /*caa0*/  UIADD3 UR8, UP0, UR43, UR10, URZ ;  /* 0x0000000a2b087290 */ /* 0x000fe2000ff1e03f */
[----:B------:R-:W-:Y:S01]  /*cab0*/  IMAD.U32 R3, RZ, RZ, UR5 ;  /* 0x00000005ff037e24 */ /* 0x000fe2000f8e00ff */
[----:B------:R-:W-:-:S02]  /*cac0*/  ULDC.64 UR4, c[0x0][0xa08] ;  /* 0x0002820000047ab9 */ /* 0x000fc40000000a00 */
[----:B------:R-:W-:Y:S02]  /*cad0*/  UIADD3.X UR9, UR44, UR11, URZ, UP0, !UPT ;  /* 0x0000000b2c097290 */ /* 0x000fe400087fe43f */
[----:B------:R1:W5:Y:S01]  /*cae0*/  @P1 LDG.E R0, desc[UR52][R2.64] ;  /* 0x0000003402001981 */ /* 0x000362000c1e1900 */
[----:B------:R-:W-:Y:S01]  /*caf0*/  ISETP.NE.U32.AND P1, PT, RZ, UR4, PT ;  /* 0x00000004ff007c0c */ /* 0x000fe2000bf25070 */
[----:B------:R-:W-:Y:S02]  /*cb00*/  UIADD3 UR10, UP0, UR43, UR4, URZ ;  /* 0x000000042b0a7290 */ /* 0x000fe4000ff1e03f */
[----:B------:R-:W-:Y:S01]  /*cb10*/  @UP1 UIADD3 UR4, UP2, UR43, UR6, URZ ;  /* 0x000000062b041290 */ /* 0x000fe2000ff5e03f */
[----:B------:R-:W-:Y:S01]  /*cb20*/  ISETP.NE.AND.EX P1, PT, RZ, UR5, PT, P1 ;  /* 0x00000005ff007c0c */ /* 0x000fe2000bf25310 */
[----:B------:R-:W-:Y:S02]  /*cb30*/  UIADD3.X UR6, UR44, UR5, URZ, UP0, !UPT ;  /* 0x000000052c067290 */ /* 0x000fe400087fe43f */
[----:B------:R-:W-:Y:S01]  /*cb40*/  @UP1 UIADD3.X UR5, UR44, UR7, URZ, UP2, !UPT ;  /* 0x000000072c051290 */ /* 0x000fe200097fe43f */
[----:B------:R-:W-:-:S02]  /*cb50*/  IMAD.U32 R4, RZ, RZ, UR10 ;  /* 0x0000000aff047e24 */ /* 0x000fc4000f8e00ff */
[----:B-1----:R-:W-:Y:S02]  /*cb60*/  IMAD.U32 R2, RZ, RZ, UR8 ;  /* 0x00000008ff027e24 */ /* 0x002fe4000f8e00ff */
[----:B------:R-:W-:Y:S02]  /*cb70*/  IMAD.U32 R3, RZ, RZ, UR9 ;  /* 0x00000009ff037e24 */ /* 0x000fe4000f8e00ff */
[----:B------:R-:W-:Y:S01]  /*cb80*/  IMAD.U32 R5, RZ, RZ, UR6 ;  /* 0x00000006ff057e24 */ /* 0x000fe2000f8e00ff */
[----:B------:R-:W-:Y:S01]  /*cb90*/  ULDC.64 UR6, c[0x0][0xa20] ;  /* 0x0002880000067ab9 */ /* 0x000fe20000000a00 */
[----:B------:R-:W-:Y:S01]  /*cba0*/  IMAD.U32 R6, RZ, RZ, UR4 ;  /* 0x00000004ff067e24 */ /* 0x000fe2000f8e00ff */
[----:B------:R1:W5:Y:S01]  /*cbb0*/  @P0 LDG.E R19, desc[UR52][R2.64] ;  /* 0x0000003402130981 */ /* 0x000362000c1e1900 */
[----:B------:R-:W-:Y:S01]  /*cbc0*/  IMAD.U32 R7, RZ, RZ, UR5 ;  /* 0x00000005ff077e24 */ /* 0x000fe2000f8e00ff */
[----:B------:R-:W-:Y:S02]  /*cbd0*/  ULDC.64 UR4, c[0x0][0x3f8] ;  /* 0x0000fe0000047ab9 */ /* 0x000fe40000000a00 */
[----:B------:R1:W5:Y:S04]  /*cbe0*/  @P1 LDG.E R9, desc[UR52][R4.64] ;  /* 0x0000003404091981 */ /* 0x000368000c1e1900 */
[----:B0-----:R1:W5:Y:S01]  /*cbf0*/  @P3 LDG.E R8, desc[UR52][R6.64] ;  /* 0x0000003406083981 */ /* 0x001362000c1e1900 */
[----:B------:R-:W-:Y:S01]  /*cc00*/  UISETP.NE.U32.AND UP0, UPT, UR4, URZ, UPT ;  /* 0x0000003f0400728c */ /* 0x000fe2000bf05070 */
[----:B------:R-:W-:-:S02]  /*cc10*/  ISETP.NE.U32.AND P2, PT, RZ, UR6, PT ;  /* 0x00000006ff007c0c */ /* 0x000fc4000bf45070 */
[----:B------:R-:W-:Y:S01]  /*cc20*/  ULDC UR4, c[0x0][0x404] ;  /* 0x0001010000047ab9 */ /* 0x000fe20000000800 */
[----:B------:R-:W-:Y:S01]  /*cc30*/  UISETP.NE.AND.EX UP0, UPT, UR5, URZ, UPT, UP0 ;  /* 0x0000003f0500728c */ /* 0x000fe2000bf05300 */
[----:B------:R-:W-:Y:S02]  /*cc40*/  ISETP.NE.AND.EX P2, PT, RZ, UR7, PT, P2 ;  /* 0x00000007ff007c0c */ /* 0x000fe4000bf45320 */
[----:B------:R-:W-:Y:S01]  /*cc50*/  ULDC UR5, c[0x0][0x2e0] ;  /* 0x0000b80000057ab9 */ /* 0x000fe20000000800 */
[----:B------:R-:W-:-:S04]  /*cc60*/  USEL UR4, UR4, 0x1, UP0 ;  /* 0x0000000104047887 */ /* 0x000fc80008000000 */
[----:B------:R-:W-:Y:S01]  /*cc70*/  UIMAD UR4, UR4, UR5, URZ ;  /* 0x00000005040472a4 */ /* 0x000fe2000f8e023f */
[----:B-1----:R-:W-:Y:S11]  /*cc80*/  @P3 BRA `(.L_x_1710) ;  /* 0x0000000000103947 */ /* 0x002ff60003800000 */
[----:B------:R-:W-:Y:S05]  /*cc90*/  @!P0 BRA `(.L_x_1710) ;  /* 0x00000000000c8947 */ /* 0x000fea0003800000 */
[----:B------:R-:W2:Y:S04]  /*cca0*/  LDG.E R7, desc[UR52][R2.64] ;  /* 0x0000003402077981 */ /* 0x000ea8000c1e1900 */
[----:B-----5:R-:W2:Y:S02]  /*ccb0*/  LDG.E R8, desc[UR52][R2.64+0x4] ;  /* 0x0000043402087981 */ /* 0x020ea4000c1e1900 */
[----:B--2---:R-:W-:-:S07]  /*ccc0*/  IMAD.IADD R8, R8, 0x1, -R7 ;  /* 0x0000000108087824 */ /* 0x004fce00078e0a07 */
.L_x_1710:
[----:B------:R-:W-:Y:S02]  /*ccd0*/  IMAD.U32 R3, RZ, RZ, UR4 ;  /* 0x00000004ff037e24 */ /* 0x000fe4000f8e00ff */
[----:B-----5:R-:W-:Y:S01]  /*cce0*/  IMAD.IADD R22, R9, 0x1, R0 ;  /* 0x0000000109167824 */ /* 0x020fe200078e0200 */
[----:B------:R-:W-:Y:S06]  /*ccf0*/  @!P2 BRA `(.L_x_1711) ;  /* 0x000000000018a947 */ /* 0x000fec0003800000 */
[----:B------:R-:W-:-:S04]  /*cd00*/  UIADD3 UR4, UP0, UR43, UR6, URZ ;  /* 0x000000062b047290 */ /* 0x000fc8000ff1e03f */
[----:B------:R-:W-:Y:S02]  /*cd10*/  UIADD3.X UR5, UR44, UR7, URZ, UP0, !UPT ;  /* 0x000000072c057290 */ /* 0x000fe400087fe43f */
[----:B------:R-:W-:-:S04]  /*cd20*/  IMAD.U32 R2, RZ, RZ, UR4 ;  /* 0x00000004ff027e24 */ /* 0x000fc8000f8e00ff */
[----:B------:R-:W-:-:S06]  /*cd30*/  IMAD.U32 R3, RZ, RZ, UR5 ;  /* 0x00000005ff037e24 */ /* 0x000fcc000f8e00ff */
[----:B------:R0:W5:Y:S01]  /*cd40*/  LDG.E R3, desc[UR52][R2.64] ;  /* 0x0000003402037981 */ /* 0x000162000c1e1900 */
[----:B------:R-:W-:Y:S05]  /*cd50*/  BRA `(.L_x_1712) ;  /* 0x0000000000107947 */ /* 0x000fea0003800000 */
.L_x_1711:
[----:B------:R-:W-:Y:S05]  /*cd60*/  @!P1 BRA `(.L_x_1712) ;  /* 0x00000000000c9947 */ /* 0x000fea0003800000 */
[----:B------:R-:W2:Y:S04]  /*cd70*/  LDG.E R2, desc[UR52][R4.64] ;  /* 0x0000003404027981 */ /* 0x000ea8000c1e1900 */
[----:B------:R-:W2:Y:S02]  /*cd80*/  LDG.E R3, desc[UR52][R4.64+0x4] ;  /* 0x0000043404037981 */ /* 0x000ea4000c1e1900 */
[----:B--2---:R-:W-:-:S07]  /*cd90*/  IMAD.IADD R3, R3, 0x1, -R2 ;  /* 0x0000000103037824 */ /* 0x004fce00078e0a02 */
.L_x_1712:
[----:B------:R-:W-:Y:S01]  /*cda0*/  IMAD R5, R25, 0xc0, RZ ;  /* 0x000000c019057824 */ /* 0x000fe200078e02ff */
[----:B------:R-:W-:Y:S01]  /*cdb0*/  BSSY B6, `(.L_x_1713) ;  /* 0x0000214000067945 */ /* 0x000fe20003800000 */
[----:B-----5:R-:W-:-:S03]  /*cdc0*/  IMAD.IADD R3, R3, 0x1, -R0 ;  /* 0x0000000103037824 */ /* 0x020fc600078e0a00 */
[----:B------:R-:W-:Y:S01]  /*cdd0*/  IADD3 R8, -R8, 0x15f, R5 ;  /* 0x0000015f08087810 */ /* 0x000fe20007ffe105 */
[----:B------:R-:W-:-:S04]  /*cde0*/  VIADD R0, R3, 0x9f ;  /* 0x0000009f03007836 */ /* 0x000fc80000000000 */
[----:B------:R-:W-:Y:S02]  /*cdf0*/  IMAD.IADD R8, R3, 0x1, R8 ;  /* 0x0000000103087824 */ /* 0x000fe400078e0208 */
[----:B------:R-:W-:-:S04]  /*ce00*/  IMAD.HI R0, R0, 0x66666667, RZ ;  /* 0x6666666700007827 */ /* 0x000fc800078e02ff */
[----:B------:R-:W-:Y:S01]  /*ce10*/  IMAD.HI R8, R8, 0x66666667, RZ ;  /* 0x6666666708087827 */ /* 0x000fe200078e02ff */
[----:B------:R-:W-:-:S04]  /*ce20*/  SHF.R.U32.HI R3, RZ, 0x1f, R0 ;  /* 0x0000001fff037819 */ /* 0x000fc80000011600 */
[----:B------:R-:W-:Y:S02]  /*ce30*/  SHF.R.U32.HI R5, RZ, 0x1f, R8 ;  /* 0x0000001fff057819 */ /* 0x000fe40000011608 */
[----:B------:R-:W-:Y:S02]  /*ce40*/  LEA.HI.SX32 R3, R0, R3, 0x1a ;  /* 0x0000000300037211 */ /* 0x000fe400078fd2ff */
[----:B------:R-:W-:-:S04]  /*ce50*/  LEA.HI.SX32 R26, R8, R5, 0x1a ;  /* 0x00000005081a7211 */ /* 0x000fc800078fd2ff */
[----:B------:R-:W-:-:S04]  /*ce60*/  VIMNMX R26, R3, R26, PT ;  /* 0x0000001a031a7248 */ /* 0x000fc80003fe0100 */
[----:B------:R-:W-:-:S13]  /*ce70*/  ISETP.GT.AND P0, PT, R26, RZ, PT ;  /* 0x000000ff1a00720c */ /* 0x000fda0003f04270 */
        /* <DEDUP_REMOVED lines=18> */
.L_x_1714:
[----:B------:R-:W1:Y:S01]  /*cfa0*/  S2UR UR4, SR_CgaCtaId ;  /* 0x00000000000479c3 */ /* 0x000e620000008800 */
[----:B------:R-:W-:Y:S02]  /*cfb0*/  UMOV UR41, 0x400 ;  /* 0x0000040000297882 */ /* 0x000fe40000000000 */
[----:B-1----:R-:W-:-:S04]  /*cfc0*/  ULEA UR41, UR4, UR41, 0x18 ;  /* 0x0000002904297291 */ /* 0x002fc8000f8ec03f */
[----:B------:R-:W-:-:S04]  /*cfd0*/  UIADD3 UR4, UR41, 0xe000, URZ ;  /* 0x0000e00029047890 */ /* 0x000fc8000fffe03f */
[----:B------:R-:W-:-:S06]  /*cfe0*/  ULOP3.LUT UP0, URZ, UR4, 0x1bf, URZ, 0xc0, !UPT ;  /* 0x000001bf043f7892 */ /* 0x000fcc000f80c03f */
[----:B------:R-:W-:-:S13]  /*cff0*/  PLOP3.LUT P0, PT, PT, PT, UP0, 0x80, 0x0 ;  /* 0x000000000000781c */ /* 0x000fda0003f0f008 */
[----:B------:R-:W-:Y:S05]  /*d000*/  @!P0 BRA `(.L_x_1716) ;  /* 0x0000000000408947 */ /* 0x000fea0003800000 */
[----:B0-----:R-:W-:Y:S01]  /*d010*/  MOV R2, 0x0 ;  /* 0x0000000000027802 */ /* 0x001fe20000000f00 */
        /* <DEDUP_REMOVED lines=15> */
.L_x_1716:
[----:B------:R-:W-:-:S06]  /*d110*/  UIADD3 UR4, UR41, 0x6000, URZ ;  /* 0x0000600029047890 */ /* 0x000fcc000fffe03f */
[----:B------:R-:W-:-:S05]  /*d120*/  IMAD.U32 R18, RZ, RZ, UR4 ;  /* 0x00000004ff127e24 */ /* 0x000fca000f8e00ff */
[----:B------:R-:W-:-:S13]  /*d130*/  LOP3.LUT P0, RZ, R18, 0x1bf, RZ, 0xc0, !PT ;  /* 0x000001bf12ff7812 */ /* 0x000fda000780c0ff */
        /* <DEDUP_REMOVED lines=17> */
.L_x_1717:
        /* <DEDUP_REMOVED lines=20> */
.L_x_1718:
        /* <DEDUP_REMOVED lines=18> */
.L_x_1719:
        /* <DEDUP_REMOVED lines=8> */
[----:B------:R-:W-:-:S05]  /*d530*/  PLOP3.LUT P0, PT, PT, PT, UP0, 0x80, 0x0 ;  /* 0x000000000000781c */ /* 0x000fca0003f0f008 */
[----:B------:R-:W-:-:S04]  /*d540*/  @UP0 UIADD3 UR4, UP1, UR43, UR4, URZ ;  /* 0x000000042b040290 */ /* 0x000fc8000ff3e03f */
[----:B------:R-:W-:Y:S02]  /*d550*/  @UP0 UIADD3.X UR5, UR44, UR5, URZ, UP1, !UPT ;  /* 0x000000052c050290 */ /* 0x000fe40008ffe43f */
[----:B0-----:R-:W-:-:S04]  /*d560*/  IMAD.U32 R2, RZ, RZ, UR4 ;  /* 0x00000004ff027e24 */ /* 0x001fc8000f8e00ff */
[----:B------:R-:W-:Y:S01]  /*d570*/  IMAD.U32 R3, RZ, RZ, UR5 ;  /* 0x00000005ff037e24 */ /* 0x000fe2000f8e00ff */
[----:B--2---:R-:W-:Y:S01]  /*d580*/  ISETP.NE.AND P2, PT, R0, 0x1, PT ;  /* 0x000000010000780c */ /* 0x004fe20003f45270 */
[----:B------:R-:W-:-:S03]  /*d590*/  ULDC.64 UR4, c[0x0][0xa00] ;  /* 0x0002800000047ab9 */ /* 0x000fc60000000a00 */
[----:B------:R0:W2:Y:S01]  /*d5a0*/  @P0 LDG.E R18, desc[UR52][R2.64] ;  /* 0x0000003402120981 */ /* 0x0000a2000c1e1900 */
[----:B------:R-:W-:Y:S01]  /*d5b0*/  ISETP.NE.U32.AND P0, PT, RZ, UR4, PT ;  /* 0x00000004ff007c0c */ /* 0x000fe2000bf05070 */
[----:B------:R-:W-:Y:S01]  /*d5c0*/  UMOV UR36, URZ ;  /* 0x0000003f00247c82 */ /* 0x000fe20008000000 */
[----:B-1----:R-:W-:Y:S01]  /*d5d0*/  LOP3.LUT R21, R27, 0x7f, RZ, 0xc0, !PT ;  /* 0x0000007f1b157812 */ /* 0x002fe200078ec0ff */
[----:B------:R-:W-:Y:S01]  /*d5e0*/  IMAD.U32 R19, RZ, RZ, UR38 ;  /* 0x00000026ff137e24 */ /* 0x000fe2000f8e00ff */
[----:B------:R-:W-:Y:S02]  /*d5f0*/  ISETP.NE.AND.EX P0, PT, RZ, UR5, PT, P0 ;  /* 0x00000005ff007c0c */ /* 0x000fe4000bf05300 */
[----:B------:R-:W-:Y:S02]  /*d600*/  ISETP.NE.AND P1, PT, R21, RZ, PT ;  /* 0x000000ff1500720c */ /* 0x000fe40003f25270 */
[----:B------:R-:W1:Y:S01]  /*d610*/  @P2 LDC R0, c[0x0][0x42c] ;  /* 0x00010b00ff002b82 */ /* 0x000e620000000800 */
[----:B------:R-:W-:-:S02]  /*d620*/  SEL R6, RZ, UR45, P0 ;  /* 0x0000002dff067c07 */ /* 0x000fc40008000000 */
[----:B------:R-:W-:Y:S02]  /*d630*/  R2UR UR37, R25 ;  /* 0x00000000192572ca */ /* 0x000fe400000e0000 */
[----:B------:R-:W-:Y:S02]  /*d640*/  R2UR UR39, R6 ;  /* 0x00000000062772ca */ /* 0x000fe400000e0000 */
[----:B------:R-:W-:Y:S01]  /*d650*/  SHF.R.U32.HI R4, RZ, 0x5, R27 ;  /* 0x00000005ff047819 */ /* 0x000fe2000001161b */
[----:B0-----:R-:W0:Y:S03]  /*d660*/  LDC.64 R2, c[0x0][0x3f8] ;  /* 0x0000fe00ff027b82 */ /* 0x001e260000000a00 */
[----:B------:R-:W-:Y:S01]  /*d670*/  VOTEU.ALL UP1, P1 ;  /* 0x00000000003f7886 */ /* 0x000fe20000820000 */
[----:B------:R-:W-:-:S04]  /*d680*/  LOP3.LUT R4, R4, 0x3, RZ, 0xc0, !PT ;  /* 0x0000000304047812 */ /* 0x000fc800078ec0ff */
[----:B------:R-:W3:Y:S01]  /*d690*/  @P2 LDC R5, c[0x0][0x430] ;  /* 0x00010c00ff052b82 */ /* 0x000ee20000000800 */
[----:B------:R-:W-:-:S04]  /*d6a0*/  @!UP1 UIADD3 UR4, UP0, UR50, 0x270, URZ ;  /* 0x0000027032049890 */ /* 0x000fc8000ff1e03f */
[----:B------:R-:W-:Y:S01]  /*d6b0*/  @!UP1 UIADD3.X UR5, URZ, UR51, URZ, UP0, !UPT ;  /* 0x000000333f059290 */ /* 0x000fe200087fe43f */
[----:B-1----:R-:W-:-:S08]  /*d6c0*/  @P2 IMAD.HI.U32 R0, R0, UR38, RZ ;  /* 0x0000002600002c27 */ /* 0x002fd0000f8e00ff */
[----:B------:R1:W-:Y:S01]  /*d6d0*/  @!UP1 UTMAPF.L2.4D [UR36], [UR4] ;  /* 0x00000024040095b8 */ /* 0x0003e20008018000 */
[----:B0-----:R-:W-:Y:S01]  /*d6e0*/  LOP3.LUT P0, RZ, R2, UR6, RZ, 0xfc, !PT ;  /* 0x0000000602ff7c12 */ /* 0x001fe2000f80fcff */
[----:B------:R-:W-:-:S03]  /*d6f0*/  UMOV UR6, 0xffffffff ;  /* 0xffffffff00067882 */ /* 0x000fc60000000000 */
[----:B------:R-:W-:Y:S02]  /*d700*/  LOP3.LUT P0, RZ, R3, UR7, RZ, 0xfc, P0 ;  /* 0x0000000703ff7c12 */ /* 0x000fe4000800fcff */
[----:B---3--:R-:W-:Y:S02]  /*d710*/  @P2 SHF.R.U32.HI R19, RZ, R5, R0 ;  /* 0x00000005ff132219 */ /* 0x008fe40000011600 */
[----:B--2---:R-:W-:Y:S02]  /*d720*/  SHF.R.S32.HI R20, RZ, 0x1f, R18 ;  /* 0x0000001fff147819 */ /* 0x004fe40000011412 */
[----:B------:R-:W-:Y:S01]  /*d730*/  SEL R0, R18, RZ, !P0 ;  /* 0x000000ff12007207 */ /* 0x000fe20004000000 */
[----:B-1----:R-:W-:Y:S06]  /*d740*/  BRA.DIV UR6, `(.L_x_1720) ;  /* 0x0000002a06947947 */ /* 0x002fec000b800000 */
[----:B------:R0:W1:Y:S02]  /*d750*/  SHFL.IDX PT, R14, R4, RZ, 0x1f ;  /* 0x00001fff040e7589 */ /* 0x00006400000e0000 */
.L_x_1788:
[----:B-1----:R-:W-:Y:S02]  /*d760*/  ISETP.NE.AND P0, PT, R14, RZ, PT ;  /* 0x000000ff0e00720c */ /* 0x002fe40003f05270 */
[----:B------:R-:W-:-:S11]  /*d770*/  PLOP3.LUT P6, PT, PT, PT, PT, 0x8, 0x0 ;  /* 0x000000000000781c */ /* 0x000fd60003fce170 */
[----:B------:R-:W-:Y:S05]  /*d780*/  @P0 BRA `(.L_x_1721) ;  /* 0x0000000400800947 */ /* 0x000fea0003800000 */
[----:B------:R-:W-:Y:S01]  /*d790*/  UMOV UR4, 0xffffffff ;  /* 0xffffffff00047882 */ /* 0x000fe20000000000 */
[----:B------:R-:W-:Y:S02]  /*d7a0*/  VIADD R7, R26, 0xffffffff ;  /* 0xffffffff1a077836 */ /* 0x000fe40000000000 */
[----:B------:R-:W-:Y:S05]  /*d7b0*/  BRA.DIV UR4, `(.L_x_1722) ;  /* 0x0000002a04987947 */ /* 0x000fea000b800000 */
[----:B------:R-:W-:-:S13]  /*d7c0*/  ELECT P6, URZ, PT ;  /* 0x00000000003f782f */ /* 0x000fda00038c0000 */
.L_x_1791:
        /* <DEDUP_REMOVED lines=22> */
.L_x_1724:
[----:B------:R-:W-:Y:S02]  /*d930*/  LEA R5, R16, UR41, 0x3 ;  /* 0x0000002910057c11 */ /* 0x000fe4000f8e18ff */
[----:B-1----:R-:W-:Y:S02]  /*d940*/  SHF.L.U32 R2, R17, 0x1f, RZ ;  /* 0x0000001f11027819 */ /* 0x002fe400000006ff */
[----:B------:R-:W-:Y:S02]  /*d950*/  ISETP.NE.AND P0, PT, R21, RZ, PT ;  /* 0x000000ff1500720c */ /* 0x000fe40003f05270 */
[----:B------:R-:W1:Y:S02]  /*d960*/  SYNCS.PHASECHK.TRANS64.TRYWAIT P2, [R5+URZ+0x13280], R2 ;  /* 0x01328002050075a7 */ /* 0x000e64000804017f */
[----:B-1----:R-:W-:Y:S09]  /*d970*/  @!P2 BRA `(.L_x_1725) ;  /* 0x000000280048a947 */ /* 0x002ff20003800000 */
.L_x_1792:
        /* <DEDUP_REMOVED lines=8> */
.L_x_1726:
[----:B------:R-:W-:Y:S01]  /*da00*/  IMAD.U32 R3, RZ, RZ, UR41 ;  /* 0x00000029ff037e24 */ /* 0x000fe2000f8e00ff */
        /* <DEDUP_REMOVED lines=17> */
.L_x_1793:
[----:B------:R-:W-:Y:S05]  /*db20*/  @P0 BRA `(.L_x_1728) ;  /* 0x00000000001c0947 */ /* 0x000fea0003800000 */
[----:B0-----:R-:W0:Y:S01]  /*db30*/  S2R R4, SR_TID.X ;  /* 0x0000000000047919 */ /* 0x001e220000002100 */
[----:B-12---:R-:W-:-:S04]  /*db40*/  IMAD.MOV.U32 R2, RZ, RZ, 0x2800 ;  /* 0x00002800ff027424 */ /* 0x006fc800078e00ff */
[----:B------:R3:W-:Y:S01]  /*db50*/  SYNCS.ARRIVE.TRANS64 RZ, [R5+URZ+0x13230], R2 ;  /* 0x0132300205ff79a7 */ /* 0x0007e2000800003f */
[----:B0-----:R-:W-:-:S04]  /*db60*/  LOP3.LUT R4, R4, 0x1f, RZ, 0xc0, !PT ;  /* 0x0000001f04047812 */ /* 0x001fc800078ec0ff */
[----:B------:R-:W-:-:S13]  /*db70*/  ISETP.NE.AND P0, PT, R4, RZ, PT ;  /* 0x000000ff0400720c */ /* 0x000fda0003f05270 */
[----:B---3--:R-:W-:Y:S05]  /*db80*/  @!P0 BRA `(.L_x_1728) ;  /* 0x0000000000048947 */ /* 0x008fea0003800000 */
[----:B------:R-:W-:Y:S01]  /*db90*/  BPT.TRAP 0x1 ;  /* 0x000000040000795c */ /* 0x000fe20000300000 */
.L_x_1728:
        /* <DEDUP_REMOVED lines=14> */
.L_x_1723:
        /* <DEDUP_REMOVED lines=11> */
[----:B-12---:R-:W-:Y:S01]  /*dd30*/  @P0 IMAD.MOV.U32 R2, RZ, RZ, 0x3000 ;  /* 0x00003000ff020424 */ /* 0x006fe200078e00ff */
[----:B------:R-:W-:Y:S01]  /*dd40*/  @P0 R2UR UR13, R6 ;  /* 0x00000000060d02ca */ /* 0x000fe200000e0000 */
[----:B------:R-:W-:Y:S02]  /*dd50*/  UMOV UR12, UR38 ;  /* 0x00000026000c7c82 */ /* 0x000fe40008000000 */
[----:B------:R1:W-:Y:S10]  /*dd60*/  @P0 SYNCS.ARRIVE.TRANS64 RZ, [UR41+0x13200], R2 ;  /* 0x01320002ffff09a7 */ /* 0x0003f40008000029 */
[----:B------:R1:W-:Y:S02]  /*dd70*/  UTMALDG.4D [UR8], [UR4], desc[UR6] ;  /* 0x00000608040075b4 */ /* 0x0003e40008019000 */
[----:B-1----:R-:W-:Y:S01]  /*dd80*/  NOP ;  /* 0x0000000000007918 */ /* 0x002fe20000000000 */
.L_x_1721:
[----:B------:R-:W-:Y:S01]  /*dd90*/  VIADD R29, R29, 0x1 ;  /* 0x000000011d1d7836 */ /* 0x000fe20000000000 */
[----:B------:R-:W-:Y:S01]  /*dda0*/  BSSY B0, `(.L_x_1729) ;  /* 0x0000008000007945 */ /* 0x000fe20003800000 */
[----:B------:R-:W-:-:S03]  /*ddb0*/  ISETP.GE.AND P2, PT, R26, 0x2, PT ;  /* 0x000000021a00780c */ /* 0x000fc60003f46270 */
[----:B------:R-:W-:-:S04]  /*ddc0*/  LEA.HI R2, R29, R29, RZ, 0x1 ;  /* 0x0000001d1d027211 */ /* 0x000fc800078f08ff */
[----:B------:R-:W-:-:S05]  /*ddd0*/  LOP3.LUT R2, R2, 0xfffffffe, RZ, 0xc0, !PT ;  /* 0xfffffffe02027812 */ /* 0x000fca00078ec0ff */
[----:B------:R-:W-:-:S05]  /*dde0*/  IMAD.IADD R2, R29, 0x1, -R2 ;  /* 0x000000011d027824 */ /* 0x000fca00078e0a02 */
[----:B------:R-:W-:-:S04]  /*ddf0*/  SHF.L.U32 R2, R2, 0x1f, RZ ;  /* 0x0000001f02027819 */ /* 0x000fc800000006ff */
[----:B------:R-:W1:Y:S02]  /*de00*/  SYNCS.PHASECHK.TRANS64.TRYWAIT P0, [UR41+0x13220], R2 ;  /* 0x01322002ff0075a7 */ /* 0x000e640008000169 */
[----:B-1----:R-:W-:Y:S05]  /*de10*/  @!P0 BRA `(.L_x_1730) ;  /* 0x0000002400488947 */ /* 0x002fea0003800000 */
.L_x_1794:
[----:B------:R-:W-:Y:S05]  /*de20*/  BSYNC B0 ;  /* 0x0000000000007941 */ /* 0x000fea0003800000 */
.L_x_1729:
[----:B------:R-:W-:Y:S05]  /*de30*/  @!P2 BRA `(.L_x_1731) ;  /* 0x0000000800d4a947 */ /* 0x000fea0003800000 */
[----:B-1----:R-:W-:Y:S02]  /*de40*/  VIADD R2, R26, 0xfffffffe ;  /* 0xfffffffe1a027836 */ /* 0x002fe40000000000 */
[----:B------:R-:W-:Y:S02]  /*de50*/  IMAD.MOV.U32 R8, RZ, RZ, R17 ;  /* 0x000000ffff087224 */ /* 0x000fe400078e0011 */
[----:B------:R-:W-:-:S07]  /*de60*/  IMAD.MOV.U32 R3, RZ, RZ, R16 ;  /* 0x000000ffff037224 */ /* 0x000fce00078e0010 */
.L_x_1751:
        /* <DEDUP_REMOVED lines=33> */
.L_x_1734:
[----:B------:R-:W2:Y:S01]  /*e080*/  SYNCS.PHASECHK.TRANS64.TRYWAIT P0, [R9+URZ+0x13280], R10 ;  /* 0x0132800a090075a7 */ /* 0x000ea2000800017f */
[----:B0-----:R-:W0:Y:S01]  /*e090*/  S2R R4, SR_TID.X ;  /* 0x0000000000047919 */ /* 0x001e220000002100 */
[----:B------:R-:W-:Y:S01]  /*e0a0*/  BSSY B1, `(.L_x_1735) ;  /* 0x0000004000017945 */ /* 0x000fe20003800000 */
[----:B0-----:R-:W-:-:S04]  /*e0b0*/  LOP3.LUT R4, R4, 0x7f, RZ, 0xc0, !PT ;  /* 0x0000007f04047812 */ /* 0x001fc800078ec0ff */
[----:B------:R-:W-:Y:S01]  /*e0c0*/  ISETP.NE.AND P2, PT, R4, RZ, PT ;  /* 0x000000ff0400720c */ /* 0x000fe20003f45270 */
[----:B--2---:R-:W-:-:S12]  /*e0d0*/  @!P0 BRA `(.L_x_1736) ;  /* 0x0000002000b08947 */ /* 0x004fd80003800000 */
.L_x_1795:
[----:B------:R-:W-:Y:S05]  /*e0e0*/  BSYNC B1 ;  /* 0x0000000000017941 */ /* 0x000fea0003800000 */
.L_x_1735:
[----:B------:R-:W-:Y:S04]  /*e0f0*/  BSSY B1, `(.L_x_1737) ;  /* 0x0000009000017945 */ /* 0x000fe80003800000 */
[----:B------:R-:W-:Y:S05]  /*e100*/  @P2 BRA `(.L_x_1738) ;  /* 0x00000000001c2947 */ /* 0x000fea0003800000 */
[----:B------:R-:W2:Y:S02]  /*e110*/  S2R R4, SR_TID.X ;  /* 0x0000000000047919 */ /* 0x000ea40000002100 */
[----:B--2---:R-:W-:Y:S01]  /*e120*/  LOP3.LUT R5, R4, 0x1f, RZ, 0xc0, !PT ;  /* 0x0000001f04057812 */ /* 0x004fe200078ec0ff */
[----:B------:R-:W-:-:S03]  /*e130*/  IMAD.MOV.U32 R4, RZ, RZ, 0x2800 ;  /* 0x00002800ff047424 */ /* 0x000fc600078e00ff */
[----:B------:R-:W-:Y:S01]  /*e140*/  ISETP.NE.AND P0, PT, R5, RZ, PT ;  /* 0x000000ff0500720c */ /* 0x000fe20003f05270 */
[----:B------:R2:W-:-:S12]  /*e150*/  SYNCS.ARRIVE.TRANS64 RZ, [R9+URZ+0x13270], R4 ;  /* 0x0132700409ff79a7 */ /* 0x0005d8000800003f */
[----:B--2---:R-:W-:Y:S05]  /*e160*/  @!P0 BRA `(.L_x_1738) ;  /* 0x0000000000048947 */ /* 0x004fea0003800000 */
[----:B------:R-:W-:Y:S01]  /*e170*/  BPT.TRAP 0x1 ;  /* 0x000000040000795c */ /* 0x000fe20000300000 */
.L_x_1738:
[----:B------:R-:W-:Y:S05]  /*e180*/  BSYNC B1 ;  /* 0x0000000000017941 */ /* 0x000fea0003800000 */
.L_x_1737:
[----:B------:R-:W-:Y:S01]  /*e190*/  IMAD.MOV.U32 R12, RZ, RZ, RZ ;  /* 0x000000ffff0c7224 */ /* 0x000fe200078e00ff */
[----:B------:R-:W-:Y:S01]  /*e1a0*/  R2UR UR12, R19 ;  /* 0x00000000130c72ca */ /* 0x000fe200000e0000 */
[----:B------:R-:W-:Y:S01]  /*e1b0*/  IMAD.U32 R5, RZ, RZ, UR41 ;  /* 0x00000029ff057e24 */ /* 0x000fe2000f8e00ff */
[----:B------:R-:W-:Y:S01]  /*e1c0*/  UIADD3 UR4, UP0, UR50, 0x470, URZ ;  /* 0x0000047032047890 */ /* 0x000fe2000ff1e03f */
[----:B------:R-:W-:Y:S01]  /*e1d0*/  PLOP3.LUT P0, PT, PT, PT, PT, 0x80, 0x0 ;  /* 0x000000000000781c */ /* 0x000fe20003f0f070 */
[----:B-1----:R-:W-:Y:S01]  /*e1e0*/  IMAD R7, R11, 0xa0, R22 ;  /* 0x000000a00b077824 */ /* 0x002fe200078e0216 */
[----:B------:R-:W-:Y:S01]  /*e1f0*/  R2UR UR10, R12 ;  /* 0x000000000c0a72ca */ /* 0x000fe200000e0000 */
[----:B------:R-:W-:Y:S01]  /*e200*/  IMAD R6, R16, 0x2800, R5 ;  /* 0x0000280010067824 */ /* 0x000fe200078e0205 */
[----:B------:R-:W-:Y:S01]  /*e210*/  UIADD3.X UR5, URZ, UR51, URZ, UP0, !UPT ;  /* 0x000000333f057290 */ /* 0x000fe200087fe43f */
[----:B------:R-:W-:Y:S01]  /*e220*/  VIADD R5, R9, 0x13270 ;  /* 0x0001327009057836 */ /* 0x000fe20000000000 */
[----:B------:R-:W-:Y:S01]  /*e230*/  UMOV UR6, 0x0 ;  /* 0x0000000000067882 */ /* 0x000fe20000000000 */
[----:B------:R-:W-:Y:S01]  /*e240*/  VIADD R4, R6, 0x6000 ;  /* 0x0000600006047836 */ /* 0x000fe20000000000 */
[----:B------:R-:W-:-:S09]  /*e250*/  UMOV UR7, 0x14f00000 ;  /* 0x14f0000000077882 */ /* 0x000fd20000000000 */
.L_x_1739:
        /* <DEDUP_REMOVED lines=12> */
.L_x_1796:
[----:B------:R-:W-:Y:S05]  /*e320*/  BSYNC B1 ;  /* 0x0000000000017941 */ /* 0x000fea0003800000 */
.L_x_1740:
        /* <DEDUP_REMOVED lines=11> */
.L_x_1743:
[----:B------:R-:W-:Y:S05]  /*e3e0*/  BSYNC B1 ;  /* 0x0000000000017941 */ /* 0x000fea0003800000 */
.L_x_1742:
[----:B------:R-:W-:Y:S01]  /*e3f0*/  R2UR UR7, R5 ;  /* 0x00000000050772ca */ /* 0x000fe200000e0000 */
[----:B------:R-:W-:Y:S01]  /*e400*/  UIADD3 UR4, UP0, UR50, 0x370, URZ ;  /* 0x0000037032047890 */ /* 0x000fe2000ff1e03f */
[----:B------:R-:W-:Y:S01]  /*e410*/  R2UR UR10, R12 ;  /* 0x000000000c0a72ca */ /* 0x000fe200000e0000 */
[----:B01----:R-:W-:Y:S01]  /*e420*/  VIADD R9, R9, 0x13230 ;  /* 0x0001323009097836 */ /* 0x003fe20000000000 */
[----:B------:R-:W-:Y:S01]  /*e430*/  R2UR UR12, R19 ;  /* 0x00000000130c72ca */ /* 0x000fe200000e0000 */
[----:B------:R-:W-:Y:S01]  /*e440*/  UIADD3.X UR5, URZ, UR51, URZ, UP0, !UPT ;  /* 0x000000333f057290 */ /* 0x000fe200087fe43f */
[----:B------:R-:W-:Y:S01]  /*e450*/  R2UR UR6, R4 ;  /* 0x00000000040672ca */ /* 0x000fe200000e0000 */
[----:B------:R-:W-:Y:S01]  /*e460*/  VIADD R4, R6, 0xe000 ;  /* 0x0000e00006047836 */ /* 0x000fe20000000000 */
[----:B------:R-:W-:-:S13]  /*e470*/  PLOP3.LUT P0, PT, PT, PT, PT, 0x80, 0x0 ;  /* 0x000000000000781c */ /* 0x000fda0003f0f070 */
.L_x_1744:
        /* <DEDUP_REMOVED lines=9> */
.L_x_1733:
[----:B------:R-:W-:Y:S05]  /*e510*/  BSYNC B0 ;  /* 0x0000000000007941 */ /* 0x000fea0003800000 */
.L_x_1732:
[----:B------:R-:W-:-:S06]  /*e520*/  UISETP.NE.AND UP0, UPT, UR42, 0x3, UPT ;  /* 0x000000032a00788c */ /* 0x000fcc000bf05270 */
[----:B------:R-:W-:-:S13]  /*e530*/  PLOP3.LUT P0, PT, PT, PT, UP0, 0x80, 0x0 ;  /* 0x000000000000781c */ /* 0x000fda0003f0f008 */
[----:B------:R-:W-:Y:S05]  /*e540*/  @!P0 BRA `(.L_x_1745) ;  /* 0x0000000000048947 */ /* 0x000fea0003800000 */
[----:B------:R-:W-:Y:S01]  /*e550*/  BPT.TRAP 0x1 ;  /* 0x000000040000795c */ /* 0x000fe20000300000 */
.L_x_1745:
[----:B------:R-:W-:Y:S01]  /*e560*/  LOP3.LUT R5, R8, 0x1, RZ, 0x3c, !PT ;  /* 0x0000000108057812 */ /* 0x000fe200078e3cff */
[----:B0-----:R-:W-:Y:S01]  /*e570*/  IMAD.U32 R4, RZ, RZ, UR47 ;  /* 0x0000002fff047e24 */ /* 0x001fe2000f8e00ff */
[----:B------:R-:W-:Y:S01]  /*e580*/  LEA R12, R3, UR41, 0x3 ;  /* 0x00000029030c7c11 */ /* 0x000fe2000f8e18ff */
[----:B------:R-:W-:Y:S01]  /*e590*/  BSSY B0, `(.L_x_1746) ;  /* 0x0000005000007945 */ /* 0x000fe20003800000 */
[----:B------:R-:W-:Y:S02]  /*e5a0*/  SHF.L.U32 R5, R5, 0x1f, RZ ;  /* 0x0000001f05057819 */ /* 0x000fe400000006ff */
[----:B------:R-:W-:Y:S02]  /*e5b0*/  ISETP.NE.AND P0, PT, R4, 0x3, PT ;  /* 0x000000030400780c */ /* 0x000fe40003f05270 */
[----:B------:R-:W0:Y:S02]  /*e5c0*/  SYNCS.PHASECHK.TRANS64.TRYWAIT P2, [R12+URZ+0x13270], R5 ;  /* 0x013270050c0075a7 */ /* 0x000e24000804017f */
[----:B0-----:R-:W-:Y:S09]  /*e5d0*/  @!P2 BRA `(.L_x_1747) ;  /* 0x0000001c0098a947 */ /* 0x001ff20003800000 */
.L_x_1797:
[----:B------:R-:W-:Y:S05]  /*e5e0*/  BSYNC B0 ;  /* 0x0000000000007941 */ /* 0x000fea0003800000 */
.L_x_1746:
[----:B------:R-:W-:Y:S05]  /*e5f0*/  @!P0 BRA `(.L_x_1748) ;  /* 0x0000000000048947 */ /* 0x000fea0003800000 */
[----:B------:R-:W-:Y:S01]  /*e600*/  BPT.TRAP 0x1 ;  /* 0x000000040000795c */ /* 0x000fe20000300000 */
.L_x_1748:
[----:B0-----:R-:W-:Y:S01]  /*e610*/  SHF.L.U32 R5, R8, 0x1f, RZ ;  /* 0x0000001f08057819 */ /* 0x001fe200000006ff */
[----:B------:R-:W-:-:S03]  /*e620*/  IMAD R10, R3, 0x2800, RZ ;  /* 0x00002800030a7824 */ /* 0x000fc600078e02ff */
[----:B------:R-:W0:Y:S02]  /*e630*/  SYNCS.PHASECHK.TRANS64.TRYWAIT P2, [R12+URZ+0x13260], R5 ;  /* 0x013260050c0075a7 */ /* 0x000e24000804017f */
[----:B0-----:R-:W-:Y:S05]  /*e640*/  @!P2 BRA `(.L_x_1749) ;  /* 0x0000001c0090a947 */ /* 0x001fea0003800000 */
.L_x_1798:
        /* <DEDUP_REMOVED lines=42> */
.L_x_1750:
        /* <DEDUP_REMOVED lines=10> */
.L_x_1731:
[----:B------:R-:W-:Y:S04]  /*e990*/  BSSY B0, `(.L_x_1752) ;  /* 0x000000e000007945 */ /* 0x000fe80003800000 */
[----:B------:R-:W-:Y:S05]  /*e9a0*/  @P1 BRA `(.L_x_1753) ;  /* 0x0000000000301947 */ /* 0x000fea0003800000 */
[----:B------:R-:W2:Y:S01]  /*e9b0*/  S2R R7, SR_LANEID ;  /* 0x0000000000077919 */ /* 0x000ea20000000000 */
[----:B------:R-:W-:Y:S01]  /*e9c0*/  VOTEU.ANY UR4, UPT, PT ;  /* 0x0000000000047886 */ /* 0x000fe200038e0100 */
[----:B-1----:R-:W1:Y:S01]  /*e9d0*/  LDC.64 R2, c[0x0][0xc38] ;  /* 0x00030e00ff027b82 */ /* 0x002e620000000a00 */
[----:B------:R-:W2:Y:S08]  /*e9e0*/  FLO.U32 R0, UR4 ;  /* 0x0000000400007d00 */ /* 0x000eb000080e0000 */
[----:B------:R-:W1:Y:S01]  /*e9f0*/  POPC R5, UR4 ;  /* 0x0000000400057d09 */ /* 0x000e620008000000 */
[----:B--2---:R-:W-:-:S13]  /*ea00*/  ISETP.EQ.U32.AND P0, PT, R0, R7, PT ;  /* 0x000000070000720c */ /* 0x004fda0003f02070 */
[----:B-1----:R-:W2:Y:S01]  /*ea10*/  @P0 ATOMG.E.ADD.STRONG.GPU PT, R3, desc[UR52][R2.64], R5 ;  /* 0x00000005020309a8 */ /* 0x002ea200081ee1f4 */
[----:B0-----:R-:W0:Y:S02]  /*ea20*/  S2R R4, SR_LTMASK ;  /* 0x0000000000047919 */ /* 0x001e240000003900 */
[----:B0-----:R-:W-:-:S04]  /*ea30*/  LOP3.LUT R4, R4, UR4, RZ, 0xc0, !PT ;  /* 0x0000000404047c12 */ /* 0x001fc8000f8ec0ff */
[----:B------:R-:W0:Y:S01]  /*ea40*/  POPC R7, R4 ;  /* 0x0000000400077309 */ /* 0x000e220000000000 */
[----:B--2---:R-:W0:Y:S02]  /*ea50*/  SHFL.IDX PT, R0, R3, R0, 0x1f ;  /* 0x00001f0003007589 */ /* 0x004e2400000e0000 */
[----:B0-----:R-:W-:-:S07]  /*ea60*/  IADD3 R24, R0, UR46, R7 ;  /* 0x0000002e00187c10 */ /* 0x001fce000fffe007 */
.L_x_1753:
[----:B------:R-:W-:Y:S05]  /*ea70*/  BSYNC B0 ;  /* 0x0000000000007941 */ /* 0x000fea0003800000 */
.L_x_1752:
[----:B------:R-:W-:-:S06]  /*ea80*/  UISETP.NE.AND UP0, UPT, UR42, 0x3, UPT ;  /* 0x000000032a00788c */ /* 0x000fcc000bf05270 */
[----:B------:R-:W-:-:S13]  /*ea90*/  PLOP3.LUT P0, PT, PT, PT, UP0, 0x80, 0x0 ;  /* 0x000000000000781c */ /* 0x000fda0003f0f008 */
[----:B------:R-:W-:Y:S05]  /*eaa0*/  @!P0 BRA `(.L_x_1754) ;  /* 0x0000000000048947 */ /* 0x000fea0003800000 */
[----:B------:R-:W-:Y:S01]  /*eab0*/  BPT.TRAP 0x1 ;  /* 0x000000040000795c */ /* 0x000fe20000300000 */
.L_x_1754:
        /* <DEDUP_REMOVED lines=8> */
.L_x_1799:
[----:B------:R-:W-:Y:S05]  /*eb40*/  BSYNC B0 ;  /* 0x0000000000007941 */ /* 0x000fea0003800000 */
.L_x_1755:
[----:B------:R-:W-:Y:S05]  /*eb50*/  @!P2 BRA `(.L_x_1757) ;  /* 0x000000000004a947 */ /* 0x000fea0003800000 */
[----:B------:R-:W-:Y:S01]  /*eb60*/  BPT.TRAP 0x1 ;  /* 0x000000040000795c */ /* 0x000fe20000300000 */
.L_x_1757:
[----:B------:R-:W-:Y:S01]  /*eb70*/  SHF.L.U32 R5, R17, 0x1f, RZ ;  /* 0x0000001f11057819 */ /* 0x000fe200000006ff */
[----:B-1----:R-:W-:-:S03]  /*eb80*/  IMAD R3, R16, 0x2800, RZ ;  /* 0x0000280010037824 */ /* 0x002fc600078e02ff */
[----:B------:R-:W1:Y:S02]  /*eb90*/  SYNCS.PHASECHK.TRANS64.TRYWAIT P0, [R2+URZ+0x13260], R5 ;  /* 0x01326005020075a7 */ /* 0x000e64000800017f */
[----:B------:R-:W-:Y:S01]  /*eba0*/  LOP3.LUT R0, R3, R28, RZ, 0xfc, !PT ;  /* 0x0000001c03007212 */ /* 0x000fe200078efcff */
[----:B-1----:R-:W-:Y:S06]  /*ebb0*/  @!P0 BRA `(.L_x_1758) ;  /* 0x00000018005c8947 */ /* 0x002fec0003800000 */
.L_x_1800:
        /* <DEDUP_REMOVED lines=41> */
.L_x_1759:
        /* <DEDUP_REMOVED lines=10> */
.L_x_1715:
[----:B------:R-:W-:Y:S05]  /*eef0*/  BSYNC B6 ;  /* 0x0000000000067941 */ /* 0x000fea0003800000 */
.L_x_1713:
[----:B------:R-:W2:Y:S02]  /*ef00*/  LDL R0, [R1] ;  /* 0x0000000001007983 */ /* 0x000ea40000100800 */
[----:B--2---:R-:W-:-:S13]  /*ef10*/  ISETP.NE.AND P0, PT, R0, RZ, PT ;  /* 0x000000ff0000720c */ /* 0x004fda0003f05270 */
        /* <DEDUP_REMOVED lines=10> */
.L_x_1760:
[----:B------:R-:W1:Y:S01]  /*efc0*/  S2R R0, SR_TID.X ;  /* 0x0000000000007919 */ /* 0x000e620000002100 */
[----:B------:R-:W-:Y:S01]  /*efd0*/  ULDC UR4, c[0x0][0xc14] ;  /* 0x0003050000047ab9 */ /* 0x000fe20000000800 */
[----:B-1----:R-:W-:Y:S01]  /*efe0*/  LOP3.LUT R7, R0, 0x1f, RZ, 0xc0, !PT ;  /* 0x0000001f00077812 */ /* 0x002fe200078ec0ff */
[----:B------:R-:W-:-:S03]  /*eff0*/  IMAD.MOV.U32 R0, RZ, RZ, RZ ;  /* 0x000000ffff007224 */ /* 0x000fc600078e00ff */
[C---:B------:R-:W-:Y:S01]  /*f000*/  ISETP.NE.AND P0, PT, R7.reuse, 0x1f, PT ;  /* 0x0000001f0700780c */ /* 0x040fe20003f05270 */
[----:B------:R-:W-:-:S05]  /*f010*/  VIADD R5, R7, UR48 ;  /* 0x0000003007057c36 */ /* 0x000fca0008000000 */
        /* <DEDUP_REMOVED lines=33> */
.L_x_1766:
        /* <DEDUP_REMOVED lines=14> */
.L_x_1765:
[----:B------:R-:W-:Y:S05]  /*f310*/  BSYNC B0 ;  /* 0x0000000000007941 */ /* 0x000fea0003800000 */
.L_x_1764:
        /* <DEDUP_REMOVED lines=23> */
.L_x_1762:
        /* <DEDUP_REMOVED lines=26> */
.L_x_1767:
        /* <DEDUP_REMOVED lines=57> */
.L_x_1763:
[----:B------:R-:W-:Y:S01]  /*f9c0*/  IMAD.MOV.U32 R24, RZ, RZ, R5 ;  /* 0x000000ffff187224 */ /* 0x000fe200078e0005 */
[----:B------:R-:W-:Y:S01]  /*f9d0*/  ULDC UR48, c[0x0][0xc14] ;  /* 0x0003050000307ab9 */ /* 0x000fe20000000800 */
[----:B------:R-:W-:Y:S01]  /*f9e0*/  IMAD.MOV.U32 R25, RZ, RZ, RZ ;  /* 0x000000ffff197224 */ /* 0x000fe200078e00ff */
[----:B------:R-:W-:-:S06]  /*f9f0*/  UMOV UR38, URZ ;  /* 0x0000003f00267c82 */ /* 0x000fcc0008000000 */
.L_x_1768:
        /* <DEDUP_REMOVED lines=13> */
.L_x_1761:
[----:B------:R-:W-:Y:S02]  /*fad0*/  ULDC UR4, c[0x0][0xc14] ;  /* 0x0003050000047ab9 */ /* 0x000fe40000000800 */
[----:B------:R-:W-:-:S06]  /*fae0*/  UISETP.GE.AND UP0, UPT, UR48, UR4, UPT ;  /* 0x000000043000728c */ /* 0x000fcc000bf06270 */
[----:B------:R-:W-:-:S13]  /*faf0*/  PLOP3.LUT P0, PT, PT, PT, UP0, 0x80, 0x0 ;  /* 0x000000000000781c */ /* 0x000fda0003f0f008 */
[----:B------:R-:W-:Y:S05]  /*fb00*/  @!P0 BRA `(.L_x_1769) ;  /* 0xffffffcc00788947 */ /* 0x000fea000383ffff */
.L_x_1709:
[----:B0-----:R-:W0:Y:S01]  /*fb10*/  S2R R3, SR_CgaCtaId ;  /* 0x0000000000037919 */ /* 0x001e220000008800 */
[----:B------:R-:W-:Y:S01]  /*fb20*/  VIADD R29, R29, 0x1 ;  /* 0x000000011d1d7836 */ /* 0x000fe20000000000 */
[----:B------:R-:W-:Y:S01]  /*fb30*/  MOV R2, 0x400 ;  /* 0x0000040000027802 */ /* 0x000fe20000000f00 */
[----:B------:R-:W-:Y:S03]  /*fb40*/  BSSY B0, `(.L_x_1770) ;  /* 0x0000008000007945 */ /* 0x000fe60003800000 */
[----:B-1----:R-:W-:-:S04]  /*fb50*/  LEA.HI R0, R29, R29, RZ, 0x1 ;  /* 0x0000001d1d007211 */ /* 0x002fc800078f08ff */
[----:B------:R-:W-:-:S05]  /*fb60*/  LOP3.LUT R0, R0, 0xfffffffe, RZ, 0xc0, !PT ;  /* 0xfffffffe00007812 */ /* 0x000fca00078ec0ff */
[----:B------:R-:W-:-:S05]  /*fb70*/  IMAD.IADD R0, R29, 0x1, -R0 ;  /* 0x000000011d007824 */ /* 0x000fca00078e0a00 */
[----:B------:R-:W-:Y:S02]  /*fb80*/  SHF.L.U32 R0, R0, 0x1f, RZ ;  /* 0x0000001f00007819 */ /* 0x000fe400000006ff */
[----:B0-----:R-:W-:-:S04]  /*fb90*/  LEA R7, R3, R2, 0x18 ;  /* 0x0000000203077211 */ /* 0x001fc800078ec0ff */
[----:B------:R-:W0:Y:S02]  /*fba0*/  SYNCS.PHASECHK.TRANS64.TRYWAIT P0, [R7+URZ+0x13220], R0 ;  /* 0x01322000070075a7 */ /* 0x000e24000800017f */
[----:B0-----:R-:W-:Y:S05]  /*fbb0*/  @!P0 BRA `(.L_x_1771) ;  /* 0x0000000800708947 */ /* 0x001fea0003800000 */
.L_x_1801:
[----:B------:R-:W-:Y:S05]  /*fbc0*/  BSYNC B0 ;  /* 0x0000000000007941 */ /* 0x000fea0003800000 */
.L_x_1770:
[----:B------:R-:W-:-:S03]  /*fbd0*/  UMOV UR4, 0xffffffff ;  /* 0xffffffff00047882 */ /* 0x000fc60000000000 */
[----:B------:R-:W-:Y:S05]  /*fbe0*/  BRA.DIV UR4, `(.L_x_1772) ;  /* 0x0000000a04787947 */ /* 0x000fea000b800000 */
[----:B0-----:R-:W0:Y:S02]  /*fbf0*/  S2R R0, SR_TID.X ;  /* 0x0000000000007919 */ /* 0x001e240000002100 */
[----:B0-----:R-:W-:-:S04]  /*fc00*/  SHF.R.U32.HI R0, RZ, 0x5, R0 ;  /* 0x00000005ff007819 */ /* 0x001fc80000011600 */
[----:B------:R-:W-:-:S05]  /*fc10*/  LOP3.LUT R0, R0, 0x3, RZ, 0xc0, !PT ;  /* 0x0000000300007812 */ /* 0x000fca00078ec0ff */
[----:B------:R0:W1:Y:S02]  /*fc20*/  SHFL.IDX PT, R14, R0, RZ, 0x1f ;  /* 0x00001fff000e7589 */ /* 0x00006400000e0000 */
.L_x_1804:
[----:B-1----:R-:W-:Y:S01]  /*fc30*/  ISETP.NE.AND P0, PT, R14, RZ, PT ;  /* 0x000000ff0e00720c */ /* 0x002fe20003f05270 */
[----:B------:R-:W-:-:S12]  /*fc40*/  BSSY B0, `(.L_x_1773) ;  /* 0x000002b000007945 */ /* 0x000fd80003800000 */
[----:B------:R-:W-:Y:S05]  /*fc50*/  @P0 BRA `(.L_x_1774) ;  /* 0x0000000000a40947 */ /* 0x000fea0003800000 */
[----:B------:R-:W-:-:S03]  /*fc60*/  UMOV UR4, 0xffffffff ;  /* 0xffffffff00047882 */ /* 0x000fc60000000000 */
[----:B------:R-:W-:Y:S05]  /*fc70*/  BRA.DIV UR4, `(.L_x_1775) ;  /* 0x0000000a04887947 */ /* 0x000fea000b800000 */
[----:B------:R-:W-:-:S13]  /*fc80*/  ELECT P6, URZ, PT ;  /* 0x00000000003f782f */ /* 0x000fda00038c0000 */
.L_x_1807:
[----:B------:R-:W-:Y:S05]  /*fc90*/  @!P6 BRA `(.L_x_1774) ;  /* 0x000000000094e947 */ /* 0x000fea0003800000 */
[----:B------:R-:W-:-:S06]  /*fca0*/  ULOP3.LUT UR4, UR40, 0x2, URZ, 0xfc, !UPT ;  /* 0x0000000228047892 */ /* 0x000fcc000f8efc3f */
[----:B0-----:R-:W-:-:S05]  /*fcb0*/  IMAD.U32 R0, RZ, RZ, UR4 ;  /* 0x00000004ff007e24 */ /* 0x001fca000f8e00ff */
[----:B------:R-:W-:-:S13]  /*fcc0*/  ISETP.NE.AND P0, PT, R0, 0x3, PT ;  /* 0x000000030000780c */ /* 0x000fda0003f05270 */
[----:B------:R-:W-:Y:S05]  /*fcd0*/  @!P0 BRA `(.L_x_1776) ;  /* 0x0000000000048947 */ /* 0x000fea0003800000 */
[----:B------:R-:W-:Y:S01]  /*fce0*/  BPT.TRAP 0x1 ;  /* 0x000000040000795c */ /* 0x000fe20000300000 */
.L_x_1776:
        /* <DEDUP_REMOVED lines=12> */
.L_x_1808:
[----:B------:R-:W1:Y:S02]  /*fdb0*/  SYNCS.PHASECHK.TRANS64.TRYWAIT P1, [R3+URZ], R0 ;  /* 0x00000000030075a7 */ /* 0x000e64000802017f */
[----:B-1----:R-:W-:Y:S05]  /*fdc0*/  @!P1 BRA `(.L_x_1778) ;  /* 0x0000000800689947 */ /* 0x002fea0003800000 */
.L_x_1809:
[----:B------:R-:W-:Y:S05]  /*fdd0*/  @!P0 BRA `(.L_x_1779) ;  /* 0x0000000000048947 */ /* 0x000fea0003800000 */
[----:B------:R-:W-:Y:S01]  /*fde0*/  BPT.TRAP 0x1 ;  /* 0x000000040000795c */ /* 0x000fe20000300000 */
.L_x_1779:
[----:B-1----:R-:W-:-:S04]  /*fdf0*/  IMAD R3, R16, 0x8, R7 ;  /* 0x0000000810037824 */ /* 0x002fc800078e0207 */
[----:B------:R-:W1:Y:S02]  /*fe00*/  SYNCS.PHASECHK.TRANS64.TRYWAIT P1, [R3+URZ+0x13260], R4 ;  /* 0x01326004030075a7 */ /* 0x000e64000802017f */
[----:B-1----:R-:W-:Y:S05]  /*fe10*/  @!P1 BRA `(.L_x_1780) ;  /* 0x0000000800689947 */ /* 0x002fea0003800000 */
.L_x_1810:
[----:B------:R-:W-:Y:S05]  /*fe20*/  @!P0 BRA `(.L_x_1781) ;  /* 0x0000000000048947 */ /* 0x000fea0003800000 */
[----:B------:R-:W-:Y:S01]  /*fe30*/  BPT.TRAP 0x1 ;  /* 0x000000040000795c */ /* 0x000fe20000300000 */
.L_x_1781:
[----:B0-----:R-:W-:-:S04]  /*fe40*/  IMAD R5, R6, 0x8, R7 ;  /* 0x0000000806057824 */ /* 0x001fc800078e0207 */
[----:B------:R-:W0:Y:S02]  /*fe50*/  SYNCS.PHASECHK.TRANS64.TRYWAIT P1, [R5+URZ+0x13260], R0 ;  /* 0x01326000050075a7 */ /* 0x000e24000802017f */
[----:B0-----:R-:W-:Y:S05]  /*fe60*/  @!P1 BRA `(.L_x_1782) ;  /* 0x0000000800689947 */ /* 0x001fea0003800000 */
.L_x_1811:
[----:B------:R-:W-:Y:S05]  /*fe70*/  @!P0 BRA `(.L_x_1783) ;  /* 0x0000000000048947 */ /* 0x000fea0003800000 */
[----:B------:R-:W-:Y:S01]  /*fe80*/  BPT.TRAP 0x1 ;  /* 0x000000040000795c */ /* 0x000fe20000300000 */
.L_x_1783:
[----:B------:R-:W2:Y:S02]  /*fe90*/  SYNCS.PHASECHK.TRANS64.TRYWAIT P0, [R3+URZ+0x13280], R4 ;  /* 0x01328004030075a7 */ /* 0x000ea4000800017f */
[----:B--2---:R-:W-:Y:S05]  /*fea0*/  @!P0 BRA `(.L_x_1784) ;  /* 0x00000008006c8947 */ /* 0x004fea0003800000 */
.L_x_1785:
[----:B---3--:R3:W4:Y:S02]  /*feb0*/  SYNCS.PHASECHK.TRANS64.TRYWAIT P0, [R5+URZ+0x13280], R0 ;  /* 0x01328000050075a7 */ /* 0x008724000800017f */
[----:B----4-:R-:W-:Y:S05]  /*fec0*/  @!P0 NANOSLEEP.SYNCS 0x989680 ;  /* 0x009896800000895d */ /* 0x010fea0003900000 */
[----:B------:R-:W4:Y:S02]  /*fed0*/  @!P0 SYNCS.PHASECHK.TRANS64 P0, [R5+URZ+0x13280], R0 ;  /* 0x01328000050085a7 */ /* 0x000f24000800007f */
[----:B----4-:R-:W-:Y:S05]  /*fee0*/  @!P0 BRA `(.L_x_1785) ;  /* 0xfffffffc00f08947 */ /* 0x010fea000383ffff */
.L_x_1774:
[----:B------:R-:W-:Y:S05]  /*fef0*/  BSYNC B0 ;  /* 0x0000000000007941 */ /* 0x000fea0003800000 */
.L_x_1773:
[----:B------:R-:W-:Y:S05]  /*ff00*/  EXIT ;  /* 0x000000000000794d */ /* 0x000fea0003800000 */
.L_x_1648:
[----:B0-----:R-:W-:-:S04]  /*ff10*/  IMAD.U32 R3, RZ, RZ, UR45 ;  /* 0x0000002dff037e24 */ /* 0x001fc8000f8e00ff */
[----:B------:R0:W1:Y:S03]  /*ff20*/  SYNCS.PHASECHK.TRANS64.TRYWAIT P1, [R3+URZ+0x13200], R0 ;  /* 0x01320000030075a7 */ /* 0x000066000802017f */
[----:B-1----:R-:W-:Y:S05]  /*ff30*/  @!P1 NANOSLEEP.SYNCS 0x989680 ;  /* 0x009896800000995d */ /* 0x002fea0003900000 */
[----:B------:R-:W1:Y:S02]  /*ff40*/  @!P1 SYNCS.PHASECHK.TRANS64 P1, [R3+URZ+0x13200], R0 ;  /* 0x01320000030095a7 */ /* 0x000e64000802007f */
[----:B-1----:R-:W-:Y:S05]  /*ff50*/  @!P1 BRA `(.L_x_1648) ;  /* 0xfffffffc00ec9947 */ /* 0x002fea000383ffff */
[----:B------:R-:W-:Y:S05]  /*ff60*/  BRA `(.L_x_1786) ;  /* 0xffffff1800b07947 */ /* 0x000fea000383ffff */
.L_x_1652:
[----:B-1----:R1:W2:Y:S02]  /*ff70*/  SYNCS.PHASECHK.TRANS64.TRYWAIT P1, [R3+URZ+0x13230], R0 ;  /* 0x01323000030075a7 */ /* 0x0022a4000802017f */
[----:B--2---:R-:W-:Y:S05]  /*ff80*/  @!P1 NANOSLEEP.SYNCS 0x989680 ;  /* 0x009896800000995d */ /* 0x004fea0003900000 */
[----:B------:R-:W2:Y:S02]  /*ff90*/  @!P1 SYNCS.PHASECHK.TRANS64 P1, [R3+URZ+0x13230], R0 ;  /* 0x01323000030095a7 */ /* 0x000ea4000802007f */
[----:B--2---:R-:W-:Y:S05]  /*ffa0*/  @!P1 BRA `(.L_x_1652) ;  /* 0xfffffffc00f09947 */ /* 0x004fea000383ffff */
[----:B------:R-:W-:Y:S05]  /*ffb0*/  BRA `(.L_x_1651) ;  /* 0xffffff1800cc7947 */ /* 0x000fea000383ffff */
.L_x_1657:
[----:B-1----:R-:W-:-:S04]  /*ffc0*/  IMAD.U32 R9, RZ, RZ, UR20 ;  /* 0x00000014ff097e24 */ /* 0x002fc8000f8e00ff */
[----:B------:R1:W2:Y:S03]  /*ffd0*/  SYNCS.PHASECHK.TRANS64.TRYWAIT P2, [R9+URZ+0x13230], R0 ;  /* 0x01323000090075a7 */ /* 0x0002a6000804017f */
[----:B--2---:R-:W-:Y:S05]  /*ffe0*/  @!P2 NANOSLEEP.SYNCS 0x989680 ;  /* 0x009896800000a95d */ /* 0x004fea0003900000 */
[----:B------:R-:W2:Y:S02]  /*fff0*/  @!P2 SYNCS.PHASECHK.TRANS64 P2, [R9+URZ+0x13230], R0 ;  /* 0x013230000900a5a7 */ /* 0x000ea4000804007f */
[----:B--2---:R-:W-:Y:S05]  /*10000*/  @!P2 BRA `(.L_x_1657) ;  /* 0xfffffffc00eca947 */ /* 0x004fea000383ffff */
[----:B------:R-:W-:Y:S05]  /*10010*/  BRA `(.L_x_1656) ;  /* 0xffffff4400947947 */ /* 0x000fea000383ffff */
.L_x_1661:
[----:B-1----:R-:W-:-:S04]  /*10020*/  IMAD.U32 R9, RZ, RZ, UR11 ;  /* 0x0000000bff097e24 */ /* 0x002fc8000f8e00ff */
[----:B------:R1:W2:Y:S03]  /*10030*/  SYNCS.PHASECHK.TRANS64.TRYWAIT P2, [R9+URZ+0x13250], R0 ;  /* 0x01325000090075a7 */ /* 0x0002a6000804017f */
[----:B--2---:R-:W-:Y:S05]  /*10040*/  @!P2 NANOSLEEP.SYNCS 0x989680 ;  /* 0x009896800000a95d */ /* 0x004fea0003900000 */
[----:B------:R-:W2:Y:S02]  /*10050*/  @!P2 SYNCS.PHASECHK.TRANS64 P2, [R9+URZ+0x13250], R0 ;  /* 0x013250000900a5a7 */ /* 0x000ea4000804007f */
[----:B--2---:R-:W-:Y:S05]  /*10060*/  @!P2 BRA `(.L_x_1661) ;  /* 0xfffffffc00eca947 */ /* 0x004fea000383ffff */
[----:B------:R-:W-:Y:S05]  /*10070*/  BRA `(.L_x_1660) ;  /* 0xffffff4800a07947 */ /* 0x000fea000383ffff */
.L_x_1668:
[----:B-1----:R-:W-:-:S04]  /*10080*/  IMAD.U32 R11, RZ, RZ, UR6 ;  /* 0x00000006ff0b7e24 */ /* 0x002fc8000f8e00ff */
[----:B------:R1:W2:Y:S03]  /*10090*/  SYNCS.PHASECHK.TRANS64.TRYWAIT P2, [R11+URZ+0x13230], R0 ;  /* 0x013230000b0075a7 */ /* 0x0002a6000804017f */
[----:B--2---:R-:W-:Y:S05]  /*100a0*/  @!P2 NANOSLEEP.SYNCS 0x989680 ;  /* 0x009896800000a95d */ /* 0x004fea0003900000 */
[----:B------:R-:W2:Y:S02]  /*100b0*/  @!P2 SYNCS.PHASECHK.TRANS64 P2, [R11+URZ+0x13230], R0 ;  /* 0x013230000b00a5a7 */ /* 0x000ea4000804007f */
[----:B--2---:R-:W-:Y:S05]  /*100c0*/  @!P2 BRA `(.L_x_1668) ;  /* 0xfffffffc00eca947 */ /* 0x004fea000383ffff */
[----:B------:R-:W-:Y:S05]  /*100d0*/  BRA `(.L_x_1667) ;  /* 0xffffff7000bc7947 */ /* 0x000fea000383ffff */
.L_x_1672:
[----:B-1----:R-:W-:-:S04]  /*100e0*/  IMAD.U32 R11, RZ, RZ, UR11 ;  /* 0x0000000bff0b7e24 */ /* 0x002fc8000f8e00ff */
[----:B------:R1:W2:Y:S03]  /*100f0*/  SYNCS.PHASECHK.TRANS64.TRYWAIT P2, [R11+URZ+0x13250], R0 ;  /* 0x013250000b0075a7 */ /* 0x0002a6000804017f */
[----:B--2---:R-:W-:Y:S05]  /*10100*/  @!P2 NANOSLEEP.SYNCS 0x989680 ;  /* 0x009896800000a95d */ /* 0x004fea0003900000 */
[----:B------:R-:W2:Y:S02]  /*10110*/  @!P2 SYNCS.PHASECHK.TRANS64 P2, [R11+URZ+0x13250], R0 ;  /* 0x013250000b00a5a7 */ /* 0x000ea4000804007f */
[----:B--2---:R-:W-:Y:S05]  /*10120*/  @!P2 BRA `(.L_x_1672) ;  /* 0xfffffffc00eca947 */ /* 0x004fea000383ffff */
[----:B------:R-:W-:Y:S05]  /*10130*/  BRA `(.L_x_1671) ;  /* 0xffffff7400c87947 */ /* 0x000fea000383ffff */
.L_x_1678:
[----:B-1----:R-:W-:-:S04]  /*10140*/  IMAD.U32 R6, RZ, RZ, UR14 ;  /* 0x0000000eff067e24 */ /* 0x002fc8000f8e00ff */
[----:B------:R1:W2:Y:S03]  /*10150*/  SYNCS.PHASECHK.TRANS64.TRYWAIT P1, [R6+URZ+0x13250], R5 ;  /* 0x01325005060075a7 */ /* 0x0002a6000802017f */
[----:B--2---:R-:W-:Y:S05]  /*10160*/  @!P1 NANOSLEEP.SYNCS 0x989680 ;  /* 0x009896800000995d */ /* 0x004fea0003900000 */
[----:B------:R-:W2:Y:S02]  /*10170*/  @!P1 SYNCS.PHASECHK.TRANS64 P1, [R6+URZ+0x13250], R5 ;  /* 0x01325005060095a7 */ /* 0x000ea4000802007f */
[----:B--2---:R-:W-:Y:S05]  /*10180*/  @!P1 BRA `(.L_x_1678) ;  /* 0xfffffffc00ec9947 */ /* 0x004fea000383ffff */
[----:B------:R-:W-:Y:S05]  /*10190*/  BRA `(.L_x_1677) ;  /* 0xffffff9400087947 */ /* 0x000fea000383ffff */
.L_x_1720:
[----:B------:R-:W-:Y:S02]  /*101a0*/  IMAD.MOV.U32 R13, RZ, RZ, R4 ;  /* 0x000000ffff0d7224 */ /* 0x000fe400078e0004 */
[----:B------:R-:W-:Y:S02]  /*101b0*/  IMAD.MOV.U32 R12, RZ, RZ, RZ ;  /* 0x000000ffff0c7224 */ /* 0x000fe400078e00ff */
[----:B------:R-:W-:Y:S02]  /*101c0*/  IMAD.MOV.U32 R11, RZ, RZ, 0x1f ;  /* 0x0000001fff0b7424 */ /* 0x000fe400078e00ff */
[----:B------:R-:W-:-:S07]  /*101d0*/  IMAD.MOV.U32 R15, RZ, RZ, -0x1 ;  /* 0xffffffffff0f7424 */ /* 0x000fce00078e00ff */
[----:B------:R-:W-:Y:S05]  /*101e0*/  WARPSYNC.COLLECTIVE R15, `(.L_x_1787) ;  /* 0x000000000f087348 */ /* 0x000fea0003c00000 */
[----:B------:R0:W1:Y:S02]  /*101f0*/  SHFL.IDX P6, R14, R13, R12, R11 ;  /* 0x0000000c0d0e7389 */ /* 0x00006400000c000b */
[----:B01----:R-:W-:Y:S01]  /*10200*/  ENDCOLLECTIVE ;  /* 0x000000000000791b */ /* 0x003fe20003800000 */
.L_x_1787:
[----:B------:R-:W-:Y:S05]  /*10210*/  BRA `(.L_x_1788) ;  /* 0xffffffd400507947 */ /* 0x000fea000383ffff */
.L_x_1722:
[----:B------:R-:W-:Y:S01]  /*10220*/  BSSY B0, `(.L_x_1789) ;  /* 0x0000006000007945 */ /* 0x000fe20003800000 */
[----:B------:R-:W-:-:S07]  /*10230*/  IMAD.MOV.U32 R15, RZ, RZ, -0x1 ;  /* 0xffffffffff0f7424 */ /* 0x000fce00078e00ff */
[----:B0-----:R-:W-:Y:S05]  /*10240*/  WARPSYNC.COLLECTIVE R15, `(.L_x_1790) ;  /* 0x000000000f0c7348 */ /* 0x001fea0003c00000 */
[----:B------:R-:W-:Y:S02]  /*10250*/  ELECT P6, UR62, PT ;  /* 0x00000000003e782f */ /* 0x000fe400038c0000 */
[----:B------:R-:W-:Y:S01]  /*10260*/  MOV R14, UR62 ;  /* 0x0000003e000e7c02 */ /* 0x000fe20008000f00 */
[----:B0-----:R-:W-:Y:S10]  /*10270*/  ENDCOLLECTIVE ;  /* 0x000000000000791b */ /* 0x001ff40003800000 */
.L_x_1790:
[----:B------:R-:W-:Y:S05]  /*10280*/  BSYNC B0 ;  /* 0x0000000000007941 */ /* 0x000fea0003800000 */
.L_x_1789:
[----:B------:R-:W-:Y:S05]  /*10290*/  BRA `(.L_x_1791) ;  /* 0xffffffd4004c7947 */ /* 0x000fea000383ffff */
.L_x_1725:
[----:B-1----:R1:W2:Y:S02]  /*102a0*/  SYNCS.PHASECHK.TRANS64.TRYWAIT P2, [R5+URZ+0x13280], R2 ;  /* 0x01328002050075a7 */ /* 0x0022a4000804017f */
[----:B--2---:R-:W-:Y:S05]  /*102b0*/  @!P2 NANOSLEEP.SYNCS 0x989680 ;  /* 0x009896800000a95d */ /* 0x004fea0003900000 */
[----:B------:R-:W2:Y:S02]  /*102c0*/  @!P2 SYNCS.PHASECHK.TRANS64 P2, [R5+URZ+0x13280], R2 ;  /* 0x013280020500a5a7 */ /* 0x000ea4000804007f */
[----:B--2---:R-:W-:Y:S05]  /*102d0*/  @!P2 BRA `(.L_x_1725) ;  /* 0xfffffffc00f0a947 */ /* 0x004fea000383ffff */
[----:B------:R-:W-:Y:S05]  /*102e0*/  BRA `(.L_x_1792) ;  /* 0xffffffd400a47947 */ /* 0x000fea000383ffff */
.L_x_1727:
[----:B--2---:R2:W3:Y:S02]  /*102f0*/  SYNCS.PHASECHK.TRANS64.TRYWAIT P2, [R5+URZ+0x13240], R2 ;  /* 0x01324002050075a7 */ /* 0x0044e4000804017f */
[----:B---3--:R-:W-:Y:S05]  /*10300*/  @!P2 NANOSLEEP.SYNCS 0x989680 ;  /* 0x009896800000a95d */ /* 0x008fea0003900000 */
[----:B------:R-:W3:Y:S02]  /*10310*/  @!P2 SYNCS.PHASECHK.TRANS64 P2, [R5+URZ+0x13240], R2 ;  /* 0x013240020500a5a7 */ /* 0x000ee4000804007f */
[----:B---3--:R-:W-:Y:S05]  /*10320*/  @!P2 BRA `(.L_x_1727) ;  /* 0xfffffffc00f0a947 */ /* 0x008fea000383ffff */
[----:B------:R-:W-:Y:S05]  /*10330*/  BRA `(.L_x_1793) ;  /* 0xffffffd400f87947 */ /* 0x000fea000383ffff */
.L_x_1730:
[----:B-1----:R-:W-:-:S04]  /*10340*/  IMAD.U32 R3, RZ, RZ, UR41 ;  /* 0x00000029ff037e24 */ /* 0x002fc8000f8e00ff */
[----:B------:R1:W2:Y:S03]  /*10350*/  SYNCS.PHASECHK.TRANS64.TRYWAIT P0, [R3+URZ+0x13220], R2 ;  /* 0x01322002030075a7 */ /* 0x0002a6000800017f */
[----:B--2---:R-:W-:Y:S05]  /*10360*/  @!P0 NANOSLEEP.SYNCS 0x989680 ;  /* 0x009896800000895d */ /* 0x004fea0003900000 */
[----:B------:R-:W2:Y:S02]  /*10370*/  @!P0 SYNCS.PHASECHK.TRANS64 P0, [R3+URZ+0x13220], R2 ;  /* 0x01322002030085a7 */ /* 0x000ea4000800007f */
[----:B--2---:R-:W-:Y:S05]  /*10380*/  @!P0 BRA `(.L_x_1730) ;  /* 0xfffffffc00ec8947 */ /* 0x004fea000383ffff */
[----:B------:R-:W-:Y:S05]  /*10390*/  BRA `(.L_x_1794) ;  /* 0xffffffd800a07947 */ /* 0x000fea000383ffff */
.L_x_1736:
[----:B0-----:R0:W2:Y:S02]  /*103a0*/  SYNCS.PHASECHK.TRANS64.TRYWAIT P0, [R9+URZ+0x13280], R10 ;  /* 0x0132800a090075a7 */ /* 0x0010a4000800017f */
[----:B--2---:R-:W-:Y:S05]  /*103b0*/  @!P0 NANOSLEEP.SYNCS 0x989680 ;  /* 0x009896800000895d */ /* 0x004fea0003900000 */
[----:B------:R-:W2:Y:S02]  /*103c0*/  @!P0 SYNCS.PHASECHK.TRANS64 P0, [R9+URZ+0x13280], R10 ;  /* 0x0132800a090085a7 */ /* 0x000ea4000800007f */
[----:B--2---:R-:W-:Y:S05]  /*103d0*/  @!P0 BRA `(.L_x_1736) ;  /* 0xfffffffc00f08947 */ /* 0x004fea000383ffff */
[----:B------:R-:W-:Y:S05]  /*103e0*/  BRA `(.L_x_1795) ;  /* 0xffffffdc003c7947 */ /* 0x000fea000383ffff */
.L_x_1741:
[----:B-1----:R1:W2:Y:S02]  /*103f0*/  SYNCS.PHASECHK.TRANS64.TRYWAIT P0, [R9+URZ+0x13240], R10 ;  /* 0x0132400a090075a7 */ /* 0x0022a4000800017f */
[----:B--2---:R-:W-:Y:S05]  /*10400*/  @!P0 NANOSLEEP.SYNCS 0x989680 ;  /* 0x009896800000895d */ /* 0x004fea0003900000 */
[----:B------:R-:W2:Y:S02]  /*10410*/  @!P0 SYNCS.PHASECHK.TRANS64 P0, [R9+URZ+0x13240], R10 ;  /* 0x0132400a090085a7 */ /* 0x000ea4000800007f */
[----:B--2---:R-:W-:Y:S05]  /*10420*/  @!P0 BRA `(.L_x_1741) ;  /* 0xfffffffc00f08947 */ /* 0x004fea000383ffff */
[----:B------:R-:W-:Y:S05]  /*10430*/  BRA `(.L_x_1796) ;  /* 0xffffffdc00b87947 */ /* 0x000fea000383ffff */
.L_x_1747:
[----:B0-----:R0:W1:Y:S02]  /*10440*/  SYNCS.PHASECHK.TRANS64.TRYWAIT P2, [R12+URZ+0x13270], R5 ;  /* 0x013270050c0075a7 */ /* 0x001064000804017f */
[----:B-1----:R-:W-:Y:S05]  /*10450*/  @!P2 NANOSLEEP.SYNCS 0x989680 ;  /* 0x009896800000a95d */ /* 0x002fea0003900000 */
[----:B------:R-:W1:Y:S02]  /*10460*/  @!P2 SYNCS.PHASECHK.TRANS64 P2, [R12+URZ+0x13270], R5 ;  /* 0x013270050c00a5a7 */ /* 0x000e64000804007f */
[----:B-1----:R-:W-:Y:S05]  /*10470*/  @!P2 BRA `(.L_x_1747) ;  /* 0xfffffffc00f0a947 */ /* 0x002fea000383ffff */
[----:B------:R-:W-:Y:S05]  /*10480*/  BRA `(.L_x_1797) ;  /* 0xffffffe000547947 */ /* 0x000fea000383ffff */
.L_x_1749:
[----:B0-----:R0:W1:Y:S02]  /*10490*/  SYNCS.PHASECHK.TRANS64.TRYWAIT P2, [R12+URZ+0x13260], R5 ;  /* 0x013260050c0075a7 */ /* 0x001064000804017f */
[----:B-1----:R-:W-:Y:S05]  /*104a0*/  @!P2 NANOSLEEP.SYNCS 0x989680 ;  /* 0x009896800000a95d */ /* 0x002fea0003900000 */
[----:B------:R-:W1:Y:S02]  /*104b0*/  @!P2 SYNCS.PHASECHK.TRANS64 P2, [R12+URZ+0x13260], R5 ;  /* 0x013260050c00a5a7 */ /* 0x000e64000804007f */
[----:B-1----:R-:W-:Y:S05]  /*104c0*/  @!P2 BRA `(.L_x_1749) ;  /* 0xfffffffc00f0a947 */ /* 0x002fea000383ffff */
[----:B------:R-:W-:Y:S05]  /*104d0*/  BRA `(.L_x_1798) ;  /* 0xffffffe0005c7947 */ /* 0x000fea000383ffff */
.L_x_1756:
[----:B-1----:R1:W2:Y:S02]  /*104e0*/  SYNCS.PHASECHK.TRANS64.TRYWAIT P0, [R2+URZ+0x13270], R3 ;  /* 0x01327003020075a7 */ /* 0x0022a4000800017f */
[----:B--2---:R-:W-:Y:S05]  /*104f0*/  @!P0 NANOSLEEP.SYNCS 0x989680 ;  /* 0x009896800000895d */ /* 0x004fea0003900000 */
[----:B------:R-:W2:Y:S02]  /*10500*/  @!P0 SYNCS.PHASECHK.TRANS64 P0, [R2+URZ+0x13270], R3 ;  /* 0x01327003020085a7 */ /* 0x000ea4000800007f */
[----:B--2---:R-:W-:Y:S05]  /*10510*/  @!P0 BRA `(.L_x_1756) ;  /* 0xfffffffc00f08947 */ /* 0x004fea000383ffff */
[----:B------:R-:W-:Y:S05]  /*10520*/  BRA `(.L_x_1799) ;  /* 0xffffffe400847947 */ /* 0x000fea000383ffff */
.L_x_1758:
[----:B-1----:R1:W2:Y:S02]  /*10530*/  SYNCS.PHASECHK.TRANS64.TRYWAIT P0, [R2+URZ+0x13260], R5 ;  /* 0x01326005020075a7 */ /* 0x0022a4000800017f */
[----:B--2---:R-:W-:Y:S05]  /*10540*/  @!P0 NANOSLEEP.SYNCS 0x989680 ;  /* 0x009896800000895d */ /* 0x004fea0003900000 */
[----:B------:R-:W2:Y:S02]  /*10550*/  @!P0 SYNCS.PHASECHK.TRANS64 P0, [R2+URZ+0x13260], R5 ;  /* 0x01326005020085a7 */ /* 0x000ea4000800007f */
[----:B--2---:R-:W-:Y:S05]  /*10560*/  @!P0 BRA `(.L_x_1758) ;  /* 0xfffffffc00f08947 */ /* 0x004fea000383ffff */
[----:B------:R-:W-:Y:S05]  /*10570*/  BRA `(.L_x_1800) ;  /* 0xffffffe400907947 */ /* 0x000fea000383ffff */
.L_x_1771:
[----:B0-----:R0:W1:Y:S02]  /*10580*/  SYNCS.PHASECHK.TRANS64.TRYWAIT P0, [R7+URZ+0x13220], R0 ;  /* 0x01322000070075a7 */ /* 0x001064000800017f */
[----:B-1----:R-:W-:Y:S05]  /*10590*/  @!P0 NANOSLEEP.SYNCS 0x989680 ;  /* 0x009896800000895d */ /* 0x002fea0003900000 */
[----:B------:R-:W1:Y:S02]  /*105a0*/  @!P0 SYNCS.PHASECHK.TRANS64 P0, [R7+URZ+0x13220], R0 ;  /* 0x01322000070085a7 */ /* 0x000e64000800007f */
[----:B-1----:R-:W-:Y:S05]  /*105b0*/  @!P0 BRA `(.L_x_1771) ;  /* 0xfffffffc00f08947 */ /* 0x002fea000383ffff */
[----:B------:R-:W-:Y:S05]  /*105c0*/  BRA `(.L_x_1801) ;  /* 0xfffffff4007c7947 */ /* 0x000fea000383ffff */
.L_x_1772:
        /* <DEDUP_REMOVED lines=11> */
.L_x_1803:
[----:B------:R-:W-:Y:S05]  /*10680*/  BSYNC B0 ;  /* 0x0000000000007941 */ /* 0x000fea0003800000 */
.L_x_1802:
[----:B------:R-:W-:Y:S05]  /*10690*/  BRA `(.L_x_1804) ;  /* 0xfffffff400647947 */ /* 0x000fea000383ffff */
.L_x_1775:
[----:B------:R-:W-:Y:S01]  /*106a0*/  BSSY B1, `(.L_x_1805) ;  /* 0x0000006000017945 */ /* 0x000fe20003800000 */
[----:B------:R-:W-:-:S07]  /*106b0*/  IMAD.MOV.U32 R15, RZ, RZ, -0x1 ;  /* 0xffffffffff0f7424 */ /* 0x000fce00078e00ff */
[----:B0-----:R-:W-:Y:S05]  /*106c0*/  WARPSYNC.COLLECTIVE R15, `(.L_x_1806) ;  /* 0x000000000f0c7348 */ /* 0x001fea0003c00000 */
[----:B------:R-:W-:Y:S02]  /*106d0*/  ELECT P6, UR62, PT ;  /* 0x00000000003e782f */ /* 0x000fe400038c0000 */
[----:B------:R-:W-:Y:S01]  /*106e0*/  MOV R14, UR62 ;  /* 0x0000003e000e7c02 */ /* 0x000fe20008000f00 */
[----:B0-----:R-:W-:Y:S10]  /*106f0*/  ENDCOLLECTIVE ;  /* 0x000000000000791b */ /* 0x001ff40003800000 */
.L_x_1806:
[----:B------:R-:W-:Y:S05]  /*10700*/  BSYNC B1 ;  /* 0x0000000000017941 */ /* 0x000fea0003800000 */
.L_x_1805:
[----:B------:R-:W-:Y:S05]  /*10710*/  BRA `(.L_x_1807) ;  /* 0xfffffff4005c7947 */ /* 0x000fea000383ffff */
.L_x_1777:
[----:B0-----:R0:W1:Y:S02]  /*10720*/  SYNCS.PHASECHK.TRANS64.TRYWAIT P1, [R5+URZ], R4 ;  /* 0x00000004050075a7 */ /* 0x001064000802017f */
[----:B-1----:R-:W-:Y:S05]  /*10730*/  @!P1 NANOSLEEP.SYNCS 0x989680 ;  /* 0x009896800000995d */ /* 0x002fea0003900000 */
[----:B------:R-:W1:Y:S02]  /*10740*/  @!P1 SYNCS.PHASECHK.TRANS64 P1, [R5+URZ], R4 ;  /* 0x00000004050095a7 */ /* 0x000e64000802007f */
[----:B-1----:R-:W-:Y:S05]  /*10750*/  @!P1 BRA `(.L_x_1777) ;  /* 0xfffffffc00f09947 */ /* 0x002fea000383ffff */
[----:B------:R-:W-:Y:S05]  /*10760*/  BRA `(.L_x_1808) ;  /* 0xfffffff400907947 */ /* 0x000fea000383ffff */
.L_x_1778:
[----:B-1----:R1:W2:Y:S02]  /*10770*/  SYNCS.PHASECHK.TRANS64.TRYWAIT P1, [R3+URZ], R0 ;  /* 0x00000000030075a7 */ /* 0x0022a4000802017f */
[----:B--2---:R-:W-:Y:S05]  /*10780*/  @!P1 NANOSLEEP.SYNCS 0x989680 ;  /* 0x009896800000995d */ /* 0x004fea0003900000 */
[----:B------:R-:W2:Y:S02]  /*10790*/  @!P1 SYNCS.PHASECHK.TRANS64 P1, [R3+URZ], R0 ;  /* 0x00000000030095a7 */ /* 0x000ea4000802007f */
[----:B--2---:R-:W-:Y:S05]  /*107a0*/  @!P1 BRA `(.L_x_1778) ;  /* 0xfffffffc00f09947 */ /* 0x004fea000383ffff */
[----:B------:R-:W-:Y:S05]  /*107b0*/  BRA `(.L_x_1809) ;  /* 0xfffffff400847947 */ /* 0x000fea000383ffff */
.L_x_1780:
[----:B-1----:R1:W2:Y:S02]  /*107c0*/  SYNCS.PHASECHK.TRANS64.TRYWAIT P1, [R3+URZ+0x13260], R4 ;  /* 0x01326004030075a7 */ /* 0x0022a4000802017f */
[----:B--2---:R-:W-:Y:S05]  /*107d0*/  @!P1 NANOSLEEP.SYNCS 0x989680 ;  /* 0x009896800000995d */ /* 0x004fea0003900000 */
[----:B------:R-:W2:Y:S02]  /*107e0*/  @!P1 SYNCS.PHASECHK.TRANS64 P1, [R3+URZ+0x13260], R4 ;  /* 0x01326004030095a7 */ /* 0x000ea4000802007f */
[----:B--2---:R-:W-:Y:S05]  /*107f0*/  @!P1 BRA `(.L_x_1780) ;  /* 0xfffffffc00f09947 */ /* 0x004fea000383ffff */
[----:B------:R-:W-:Y:S05]  /*10800*/  BRA `(.L_x_1810) ;  /* 0xfffffff400847947 */ /* 0x000fea000383ffff */
.L_x_1782:
[----:B0-----:R0:W2:Y:S02]  /*10810*/  SYNCS.PHASECHK.TRANS64.TRYWAIT P1, [R5+URZ+0x13260], R0 ;  /* 0x01326000050075a7 */ /* 0x0010a4000802017f */
[----:B--2---:R-:W-:Y:S05]  /*10820*/  @!P1 NANOSLEEP.SYNCS 0x989680 ;  /* 0x009896800000995d */ /* 0x004fea0003900000 */
[----:B------:R-:W2:Y:S02]  /*10830*/  @!P1 SYNCS.PHASECHK.TRANS64 P1, [R5+URZ+0x13260], R0 ;  /* 0x01326000050095a7 */ /* 0x000ea4000802007f */
[----:B--2---:R-:W-:Y:S05]  /*10840*/  @!P1 BRA `(.L_x_1782) ;  /* 0xfffffffc00f09947 */ /* 0x004fea000383ffff */
[----:B------:R-:W-:Y:S05]  /*10850*/  BRA `(.L_x_1811) ;  /* 0xfffffff400847947 */ /* 0x000fea000383ffff */
.L_x_1784:
[----:B--2---:R2:W3:Y:S02]  /*10860*/  SYNCS.PHASECHK.TRANS64.TRYWAIT P0, [R3+URZ+0x13280], R4 ;  /* 0x01328004030075a7 */ /* 0x0044e4000800017f */
[----:B---3--:R-:W-:Y:S05]  /*10870*/  @!P0 NANOSLEEP.SYNCS 0x989680 ;  /* 0x009896800000895d */ /* 0x008fea0003900000 */
[----:B------:R-:W3:Y:S02]  /*10880*/  @!P0 SYNCS.PHASECHK.TRANS64 P0, [R3+URZ+0x13280], R4 ;  /* 0x01328004030085a7 */ /* 0x000ee4000800007f */
[----:B---3--:R-:W-:Y:S05]  /*10890*/  @!P0 BRA `(.L_x_1784) ;  /* 0xfffffffc00f08947 */ /* 0x008fea000383ffff */
[----:B------:R-:W-:Y:S05]  /*108a0*/  BRA `(.L_x_1785) ;  /* 0xfffffff400807947 */ /* 0x000fea000383ffff */
.L_x_1812:
        /* <DEDUP_REMOVED lines=13> */
.L_x_2170:


//--------------------- .text._ZN7cutlass13device_kernelIN5flash11enable_sm90INS1_16FlashAttnFwdSm90INS1_25CollectiveMainloopFwdSm90ILi2EN4cute5tupleIJNS5_1CILi1EEES8_S8_EEENS6_IJNS7_ILi192EEENS7_ILi160EEENS7_ILi64EEEEEELi64ENS_12float_e4m3_tEfNS_4arch4Sm90ELb1ELb0ELb0ELb1ELb0ELb1ELb0ELb1ELb1ELb0ELb0ELb0EEENS1_21CollectiveEpilogueFwdINS6_IJSA_SC_SB_EEES9_NS_10bfloat16_tESG_Li384ELb1ELb0ELb0ELb1EEENS1_36VarlenDynamicPersistentTileSchedulerILi192ELi160ELi384ELi128ELb0ELb0ELb1ELb1ELb1ELb1EEEEEEEEEvNT_6ParamsE --------------------------
	.section	.text._ZN7cutlass13device_kernelIN5flash11enable_sm90INS1_16FlashAttnFwdSm90INS1_25CollectiveMainloopFwdSm90ILi2EN4cute5tupleIJNS5_1CILi1EEES8_S8_EEENS6_IJNS7_ILi192EEENS7_ILi160EEENS7_ILi64EEEEEELi64ENS_12float_e4m3_tEfNS_4arch4Sm90ELb1ELb0ELb0ELb1ELb0ELb1ELb0ELb1ELb1ELb0ELb0ELb0EEENS1_21CollectiveEpilogueFwdINS6_IJSA_SC_SB_EEES9_NS_10bfloat16_tESG_Li384ELb1ELb0ELb0ELb1EEENS1_36VarlenDynamicPersistentTileSchedulerILi192ELi160ELi384ELi128ELb0ELb0ELb1ELb1ELb1ELb1EEEEEEEEEvNT_6ParamsE,"ax",@progbits
	.align	128
.text._ZN7cutlass13device_kernelIN5flash11enable_sm90INS1_16FlashAttnFwdSm90INS1_25CollectiveMainloopFwdSm90ILi2EN4cute5tupleIJNS5_1CILi1EEES8_S8_EEENS6_IJNS7_ILi192EEENS7_ILi160EEENS7_ILi64EEEEEELi64ENS_12float_e4m3_tEfNS_4arch4Sm90ELb1ELb0ELb0ELb1ELb0ELb1ELb0ELb1ELb1ELb0ELb0ELb0EEENS1_21CollectiveEpilogueFwdINS6_IJSA_SC_SB_EEES9_NS_10bfloat16_tESG_Li384ELb1ELb0ELb0ELb1EEENS1_36VarlenDynamicPersistentTileSchedulerILi192ELi160ELi384ELi128ELb0ELb0ELb1ELb1ELb1ELb1EEEEEEEEEvNT_6ParamsE:
        .type           _ZN7cutlass13device_kernelIN5flash11enable_sm90INS1_16FlashAttnFwdSm90INS1_25CollectiveMainloopFwdSm90ILi2EN4cute5tupleIJNS5_1CILi1EEES8_S8_EEENS6_IJNS7_ILi192EEENS7_ILi160EEENS7_ILi64EEEEEELi64ENS_12float_e4m3_tEfNS_4arch4Sm90ELb1ELb0ELb0ELb1ELb0ELb1ELb0ELb1ELb1ELb0ELb0ELb0EEENS1_21CollectiveEpilogueFwdINS6_IJSA_SC_SB_EEES9_NS_10bfloat16_tESG_Li384ELb1ELb0ELb0ELb1EEENS1_36VarlenDynamicPersistentTileSchedulerILi192ELi160ELi384ELi128ELb0ELb0ELb1ELb1ELb1ELb1EEEEEEEEEvNT_6ParamsE,@function
        .size           _ZN7cutlass13device_kernelIN5flash11enable_sm90INS1_16FlashAttnFwdSm90INS1_25CollectiveMainloopFwdSm90ILi2EN4cute5tupleIJNS5_1CILi1EEES8_S8_EEENS6_IJNS7_ILi192EEENS7_ILi160EEENS7_ILi64EEEEEELi64ENS_12float_e4m3_tEfNS_4arch4Sm90ELb1ELb0ELb0ELb1ELb0ELb1ELb0ELb1ELb1ELb0ELb0ELb0EEENS1_21CollectiveEpilogueFwdINS6_IJSA_SC_SB_EEES9_NS_10bfloat16_tESG_Li384ELb1ELb0ELb0ELb1EEENS1_36VarlenDynamicPersistentTileSchedulerILi192ELi160ELi384ELi128ELb0ELb0ELb1ELb1ELb1ELb1EEEEEEEEEvNT_6ParamsE,(.L_x_2171 - _ZN7cutlass13device_kernelIN5flash11enable_sm90INS1_16FlashAttnFwdSm90INS1_25CollectiveMainloopFwdSm90ILi2EN4cute5tupleIJNS5_1CILi1EEES8_S8_EEENS6_IJNS7_ILi192EEENS7_ILi160EEENS7_ILi64EEEEEELi64ENS_12float_e4m3_tEfNS_4arch4Sm90ELb1ELb0ELb0ELb1ELb0ELb1ELb0ELb1ELb1ELb0ELb0ELb0EEENS1_21CollectiveEpilogueFwdINS6_IJSA_SC_SB_EEES9_NS_10bfloat16_tESG_Li384ELb1ELb0ELb0ELb1EEENS1_36VarlenDynamicPersistentTileSchedulerILi192ELi160ELi384ELi128ELb0ELb0ELb1ELb1ELb1ELb1EEEEEEEEEvNT_6ParamsE)
        .other          _ZN7cutlass13device_kernelIN5flash11enable_sm90INS1_16FlashAttnFwdSm90INS1_25CollectiveMainloopFwdSm90ILi2EN4cute5tupleIJNS5_1CILi1EEES8_S8_EEENS6_IJNS7_ILi192EEENS7_ILi160EEENS7_ILi64EEEEEELi64ENS_12float_e4m3_tEfNS_4arch4Sm90ELb1ELb0ELb0ELb1ELb0ELb1ELb0ELb1ELb1ELb0ELb0ELb0EEENS1_21CollectiveEpilogueFwdINS6_IJSA_SC_SB_EEES9_NS_10bfloat16_tESG_Li384ELb1ELb0ELb0ELb1EEENS1_36VarlenDynamicPersistentTileSchedulerILi192ELi160ELi384ELi128ELb0ELb0ELb1ELb1ELb1ELb1EEEEEEEEEvNT_6ParamsE,@"STO_CUDA_ENTRY STV_DEFAULT"
_ZN7cutlass13device_kernelIN5flash11enable_sm90INS1_16FlashAttnFwdSm90INS1_25CollectiveMainloopFwdSm90ILi2EN4cute5tupleIJNS5_1CILi1EEES8_S8_EEENS6_IJNS7_ILi192EEENS7_ILi160EEENS7_ILi64EEEEEELi64ENS_12float_e4m3_tEfNS_4arch4Sm90ELb1ELb0ELb0ELb1ELb0ELb1ELb0ELb1ELb1ELb0ELb0ELb0EEENS1_21CollectiveEpilogueFwdINS6_IJSA_SC_SB_EEES9_NS_10bfloat16_tESG_Li384ELb1ELb0ELb0ELb1EEENS1_36VarlenDynamicPersistentTileSchedulerILi192ELi160ELi384ELi128ELb0ELb0ELb1ELb1ELb1ELb1EEEEEEEEEvNT_6ParamsE:
        /* <DEDUP_REMOVED lines=26> */
.L_x_1814:
[----:B------:R-:W-:Y:S05]  /*01a0*/  BSYNC B0 ;  /* 0x0000000000007941 */ /* 0x000fea0003800000 */
.L_x_1813:
[----:B------:R-:W-:Y:S01]  /*01b0*/  VOTEU.ANY UP0, P0 ;  /* 0x00000000003f7886 */ /* 0x000fe20000000100 */
[----:B------:R-:W0:Y:S01]  /*01c0*/  SHFL.IDX PT, R2, R0, RZ, 0x1f ;  /* 0x00001fff00027589 */ /* 0x000e2200000e0000 */
[----:B------:R-:W-:Y:S01]  /*01d0*/  UMOV UR4, 0x1 ;  /* 0x0000000100047882 */ /* 0x000fe20000000000 */
[----:B------:R-:W-:Y:S01]  /*01e0*/  UMOV UR7, 0x180 ;  /* 0x0000018000077882 */ /* 0x000fe20000000000 */
[----:B------:R-:W-:Y:S01]  /*01f0*/  SHF.R.U32.HI R3, RZ, 0x7, R3 ;  /* 0x00000007ff037819 */ /* 0x000fe20000011603 */
[----:B------:R-:W1:Y:S01]  /*0200*/  @UP0 S2UR UR8, SR_CgaCtaId ;  /* 0x00000000000809c3 */ /* 0x000e620000008800 */
[----:B------:R-:W-:Y:S01]  /*0210*/  @UP0 UMOV UR6, 0x400 ;  /* 0x0000040000060882 */ /* 0x000fe20000000000 */
[----:B------:R-:W-:-:S04]  /*0220*/  @UP0 UIADD3 UR4, -UR4, 0x100000, URZ ;  /* 0x0010000004040890 */ /* 0x000fc8000fffe13f */
[----:B------:R-:W-:Y:S02]  /*0230*/  @UP0 USHF.L.U32 UR5, UR4, 0xb, URZ ;  /* 0x0000000b04050899 */ /* 0x000fe4000800063f */
[----:B------:R-:W-:Y:S01]  /*0240*/  @UP0 USHF.L.U32 UR4, UR4, 0x1, URZ ;  /* 0x0000000104040899 */ /* 0x000fe2000800063f */
[----:B------:R-:W-:Y:S01]  /*0250*/  VOTEU.ANY UP1, P0 ;  /* 0x00000000003f7886 */ /* 0x000fe20000020100 */
[----:B0-----:R-:W-:Y:S02]  /*0260*/  ISETP.NE.AND P1, PT, R2, RZ, PT ;  /* 0x000000ff0200720c */ /* 0x001fe40003f25270 */
[----:B------:R0:W2:Y:S01]  /*0270*/  SHFL.IDX PT, R2, R3, RZ, 0x1f ;  /* 0x00001fff03027589 */ /* 0x0000a200000e0000 */
[----:B-1----:R-:W-:Y:S02]  /*0280*/  @UP0 ULEA UR8, UR8, UR6, 0x18 ;  /* 0x0000000608080291 */ /* 0x002fe4000f8ec03f */
[----:B------:R-:W-:-:S04]  /*0290*/  @UP0 UIADD3 UR6, -UR7, 0x100000, URZ ;  /* 0x0010000007060890 */ /* 0x000fc8000fffe13f */
[----:B------:R-:W-:Y:S02]  /*02a0*/  @UP0 USHF.L.U32 UR7, UR6, 0xb, URZ ;  /* 0x0000000b06070899 */ /* 0x000fe4000800063f */
[----:B------:R-:W-:Y:S01]  /*02b0*/  @UP0 USHF.L.U32 UR6, UR6, 0x1, URZ ;  /* 0x0000000106060899 */ /* 0x000fe2000800063f */
[----:B------:R-:W-:Y:S01]  /*02c0*/  VOTEU.ANY UP0, P0 ;  /* 0x00000000003f7886 */ /* 0x000fe20000000100 */
[----:B------:R-:W1:Y:S04]  /*02d0*/  FENCE.VIEW.ASYNC.S ;  /* 0x00000000000073c6 */ /* 0x000e680000000000 */
[----:B-1----:R0:W1:Y:S06]  /*02e0*/  @UP0 SYNCS.EXCH.64 URZ, [UR8+0x13200], UR4 ;  /* 0x01320004083f05b2 */ /* 0x00206c0008000100 */
[----:B------:R0:W3:Y:S02]  /*02f0*/  @UP1 SYNCS.EXCH.64 URZ, [UR8+0x13220], UR6 ;  /* 0x01322006083f15b2 */ /* 0x0000e40008000100 */
[----:B0-----:R-:W-:Y:S05]  /*0300*/  @P1 BRA `(.L_x_1815) ;  /* 0x0000000000481947 */ /* 0x001fea0003800000 */
[----:B------:R-:W0:Y:S01]  /*0310*/  S2UR UR5, SR_CgaCtaId ;  /* 0x00000000000579c3 */ /* 0x000e220000008800 */
        /* <DEDUP_REMOVED lines=15> */
[----:B------:R0:W0:Y:S01]  /*0410*/  SYNCS.EXCH.64 URZ, [UR8+0x13248], UR4 ;  /* 0x01324804083f75b2 */ /* 0x0000220008000100 */
[----:B------:R-:W-:Y:S01]  /*0420*/  NOP ;  /* 0x0000000000007918 */ /* 0x000fe20000000000 */
.L_x_1815:
[----:B------:R-:W5:Y:S01]  /*0430*/  SHFL.IDX PT, R3, R0, RZ, 0x1f ;  /* 0x00001fff00037589 */ /* 0x000f6200000e0000 */
[----:B------:R-:W-:Y:S01]  /*0440*/  NOP ;  /* 0x0000000000007918 */ /* 0x000fe20000000000 */
[----:B-----5:R-:W-:-:S13]  /*0450*/  ISETP.NE.AND P0, PT, R3, RZ, PT ;  /* 0x000000ff0300720c */ /* 0x020fda0003f05270 */
        /* <DEDUP_REMOVED lines=17> */
[----:B------:R0:W0:Y:S01]  /*0570*/  SYNCS.EXCH.64 URZ, [UR8+0x13268], UR6 ;  /* 0x01326806083f75b2 */ /* 0x0000220008000100 */
[----:B------:R-:W-:Y:S01]  /*0580*/  NOP ;  /* 0x0000000000007918 */ /* 0x000fe20000000000 */
.L_x_1816:
[----:B------:R-:W5:Y:S01]  /*0590*/  SHFL.IDX PT, R3, R0, RZ, 0x1f ;  /* 0x00001fff00037589 */ /* 0x000f6200000e0000 */
[----:B------:R-:W-:Y:S01]  /*05a0*/  NOP ;  /* 0x0000000000007918 */ /* 0x000fe20000000000 */
[----:B-----5:R-:W-:-:S13]  /*05b0*/  ISETP.NE.AND P0, PT, R3, RZ, PT ;  /* 0x000000ff0300720c */ /* 0x020fda0003f05270 */
        /* <DEDUP_REMOVED lines=13> */
[----:B------:R0:W0:Y:S01]  /*0690*/  SYNCS.EXCH.64 URZ, [UR6+0x13288], UR4 ;  /* 0x01328804063f75b2 */ /* 0x0000220008000100 */
[----:B------:R-:W-:Y:S01]  /*06a0*/  NOP ;  /* 0x0000000000007918 */ /* 0x000fe20000000000 */
.L_x_1817:
        /* <DEDUP_REMOVED lines=22> */
.L_x_1818:
        /* <DEDUP_REMOVED lines=22> */
.L_x_1819:
[----:B--2---:R-:W-:Y:S01]  /*0970*/  ISETP.NE.AND P0, PT, R2, RZ, PT ;  /* 0x000000ff0200720c */ /* 0x004fe20003f05270 */
[----:B------:R-:W-:Y:S01]  /*0980*/  IMAD.MOV.U32 R2, RZ, RZ, 0x1 ;  /* 0x00000001ff027424 */ /* 0x000fe200078e00ff */
[----:B------:R-:W-:Y:S01]  /*0990*/  NOP ;  /* 0x0000000000007918 */ /* 0x000fe20000000000 */
[----:B------:R-:W-:Y:S01]  /*09a0*/  ULDC.64 UR40, c[0x0][0x208] ;  /* 0x0000820000287ab9 */ /* 0x000fe20000000a00 */
[----:B------:R-:W-:Y:S02]  /*09b0*/  BSSY B8, `(.L_x_1820) ;  /* 0x000177e000087945 */ /* 0x000fe40003800000 */
[----:B------:R-:W-:-:S05]  /*09c0*/  SEL R2, R2, 0x2, !P0 ;  /* 0x0000000202027807 */ /* 0x000fca0004000000 */
[----:B------:R2:W-:Y:S01]  /*09d0*/  STL [R1+0x20], R2 ;  /* 0x0000200201007387 */ /* 0x0005e20000100800 */
[----:B01-34-:R-:W-:Y:S06]  /*09e0*/  BAR.SYNC.DEFER_BLOCKING 0x0 ;  /* 0x0000000000007b1d */ /* 0x01bfec0000010000 */
[----:B------:R-:W-:Y:S05]  /*09f0*/  @!P0 BRA `(.L_x_1821) ;  /* 0x00000120008c8947 */ /* 0x000fea0003800000 */
.L_x_1822:
        /* <DEDUP_REMOVED lines=16> */
[----:B------:R-:W3:Y:S01]  /*0b00*/  LDL.LU R18, [R1+0x20] ;  /* 0x0000200001127983 */ /* 0x000ee20000300800 */
[----:B------:R-:W0:Y:S02]  /*0b10*/  S2R R0, SR_TID.X ;  /* 0x0000000000007919 */ /* 0x000e240000002100 */
[----:B0-----:R-:W-:-:S05]  /*0b20*/  VIADD R21, R0, 0xffffff80 ;  /* 0xffffff8000157836 */ /* 0x001fca0000000000 */
[----:B------:R-:W-:-:S04]  /*0b30*/  SHF.R.S32.HI R0, RZ, 0x1f, R21 ;  /* 0x0000001fff007819 */ /* 0x000fc80000011415 */
[----:B--2---:R-:W-:-:S04]  /*0b40*/  LEA.HI R2, R0, R21, RZ, 0x7 ;  /* 0x0000001500027211 */ /* 0x004fc800078f38ff */
[----:B------:R-:W-:-:S05]  /*0b50*/  LOP3.LUT R3, R2, 0xffffff80, RZ, 0xc0, !PT ;  /* 0xffffff8002037812 */ /* 0x000fca00078ec0ff */
[----:B------:R-:W-:Y:S01]  /*0b60*/  IMAD.IADD R20, R21, 0x1, -R3 ;  /* 0x0000000115147824 */ /* 0x000fe200078e0a03 */
[----:B------:R-:W-:-:S04]  /*0b70*/  LEA.HI R3, R0, R21, RZ, 0x5 ;  /* 0x0000001500037211 */ /* 0x000fc800078f28ff */
[----:B------:R-:W-:Y:S02]  /*0b80*/  SHF.R.S32.HI R9, RZ, 0x1f, R20 ;  /* 0x0000001fff097819 */ /* 0x000fe40000011414 */
[-C--:B------:R-:W-:Y:S02]  /*0b90*/  LEA.HI R7, R0, R21.reuse, RZ, 0x4 ;  /* 0x0000001500077211 */ /* 0x080fe400078f20ff */
[----:B------:R-:W-:Y:S01]  /*0ba0*/  LEA.HI R12, R9, R20, RZ, 0x2 ;  /* 0x00000014090c7211 */ /* 0x000fe200078f10ff */
[----:B------:R-:W-:Y:S01]  /*0bb0*/  IMAD.SHL.U32 R5, R3, 0x20, RZ ;  /* 0x0000002003057824 */ /* 0x000fe200078e00ff */
[----:B------:R-:W-:Y:S02]  /*0bc0*/  LOP3.LUT R4, R7, 0x3fffff0, RZ, 0xc0, !PT ;  /* 0x03fffff007047812 */ /* 0x000fe400078ec0ff */
[--C-:B------:R-:W-:Y:S02]  /*0bd0*/  SHF.R.S32.HI R6, RZ, 0x2, R12.reuse ;  /* 0x00000002ff067819 */ /* 0x100fe4000001140c */
[----:B------:R-:W-:Y:S01]  /*0be0*/  SHF.R.S32.HI R11, RZ, 0x1f, R12 ;  /* 0x0000001fff0b7819 */ /* 0x000fe2000001140c */
[C---:B------:R-:W-:Y:S01]  /*0bf0*/  IMAD.IADD R4, R21.reuse, 0x1, -R4 ;  /* 0x0000000115047824 */ /* 0x040fe200078e0a04 */
[----:B------:R-:W-:-:S02]  /*0c00*/  LEA.HI R3, R21, R21, RZ, 0x1 ;  /* 0x0000001515037211 */ /* 0x000fc400078f08ff */
[----:B------:R-:W-:Y:S02]  /*0c10*/  LEA.HI R11, R11, R6, RZ, 0x3 ;  /* 0x000000060b0b7211 */ /* 0x000fe400078f18ff */
[----:B------:R-:W-:Y:S02]  /*0c20*/  LOP3.LUT R5, R5, 0xfffffc00, RZ, 0xc0, !PT ;  /* 0xfffffc0005057812 */ /* 0x000fe400078ec0ff */
[----:B------:R-:W-:Y:S02]  /*0c30*/  LOP3.LUT R11, R11, 0xfffffff8, RZ, 0xc0, !PT ;  /* 0xfffffff80b0b7812 */ /* 0x000fe400078ec0ff */
[----:B------:R-:W-:Y:S01]  /*0c40*/  SHF.R.S32.HI R156, RZ, 0x1, R3 ;  /* 0x00000001ff9c7819 */ /* 0x000fe20000011403 */
[----:B------:R-:W-:Y:S01]  /*0c50*/  IMAD R10, R4, 0x40, R5 ;  /* 0x00000040040a7824 */ /* 0x000fe200078e0205 */
[----:B------:R-:W-:Y:S01]  /*0c60*/  LEA.HI R4, R0, R21, RZ, 0x2 ;  /* 0x0000001500047211 */ /* 0x000fe200078f10ff */
[----:B------:R-:W-:Y:S01]  /*0c70*/  IMAD.IADD R17, R6, 0x1, -R11 ;  /* 0x0000000106117824 */ /* 0x000fe200078e0a0b */
[----:B------:R-:W-:-:S02]  /*0c80*/  SHF.R.S32.HI R22, RZ, 0x7, R2 ;  /* 0x00000007ff167819 */ /* 0x000fc40000011402 */
[----:B------:R-:W-:Y:S02]  /*0c90*/  SHF.R.S32.HI R8, RZ, 0x4, R7 ;  /* 0x00000004ff087819 */ /* 0x000fe40000011407 */
[----:B------:R-:W-:Y:S02]  /*0ca0*/  LEA.HI R6, R3, R156, RZ, 0x1 ;  /* 0x0000009c03067211 */ /* 0x000fe400078f08ff */
[--C-:B------:R-:W-:Y:S02]  /*0cb0*/  SHF.R.S32.HI R2, RZ, 0x2, R4.reuse ;  /* 0x00000002ff027819 */ /* 0x100fe40000011404 */
[----:B------:R-:W-:Y:S01]  /*0cc0*/  SHF.R.S32.HI R5, RZ, 0x1f, R4 ;  /* 0x0000001fff057819 */ /* 0x000fe20000011404 */
[----:B------:R-:W-:Y:S01]  /*0cd0*/  IMAD.HI R11, R22, 0x55555556, RZ ;  /* 0x55555556160b7827 */ /* 0x000fe200078e02ff */
[----:B------:R-:W-:Y:S02]  /*0ce0*/  LEA.HI R4, R7, R8, RZ, 0x1 ;  /* 0x0000000807047211 */ /* 0x000fe400078f08ff */
[----:B------:R-:W-:-:S02]  /*0cf0*/  LOP3.LUT R7, R6, 0x3fffffe, RZ, 0xc0, !PT ;  /* 0x03fffffe06077812 */ /* 0x000fc400078ec0ff */
[----:B------:R-:W-:Y:S02]  /*0d00*/  LEA.HI R6, R9, R20, RZ, 0x5 ;  /* 0x0000001409067211 */ /* 0x000fe400078f28ff */
[----:B------:R-:W-:Y:S02]  /*0d10*/  LOP3.LUT R9, R4, 0x1ffffffe, RZ, 0xc0, !PT ;  /* 0x1ffffffe04097812 */ /* 0x000fe400078ec0ff */
[----:B------:R-:W-:Y:S02]  /*0d20*/  LEA.HI R5, R5, R2, RZ, 0x2 ;  /* 0x0000000205057211 */ /* 0x000fe400078f10ff */
[----:B------:R-:W-:Y:S02]  /*0d30*/  LEA.HI R11, R11, R11, RZ, 0x1 ;  /* 0x0000000b0b0b7211 */ /* 0x000fe400078f08ff */
[----:B------:R-:W-:Y:S01]  /*0d40*/  SHF.R.S32.HI R6, RZ, 0x5, R6 ;  /* 0x00000005ff067819 */ /* 0x000fe20000011406 */
[----:B------:R-:W-:Y:S01]  /*0d50*/  IMAD.IADD R9, R8, 0x1, -R9 ;  /* 0x0000000108097824 */ /* 0x000fe200078e0a09 */
[----:B------:R-:W-:Y:S01]  /*0d60*/  LOP3.LUT R5, R5, 0xfffffffc, RZ, 0xc0, !PT ;  /* 0xfffffffc05057812 */ /* 0x000fe200078ec0ff */
[----:B------:R-:W-:-:S02]  /*0d70*/  IMAD R11, R11, -0x3, R22 ;  /* 0xfffffffd0b0b7824 */ /* 0x000fc400078e0216 */
[----:B------:R-:W-:Y:S02]  /*0d80*/  IMAD R6, R6, 0x10, R17 ;  /* 0x0000001006067824 */ /* 0x000fe400078e0211 */
[----:B------:R-:W-:Y:S02]  /*0d90*/  IMAD R4, R9, 0x8, R10 ;  /* 0x0000000809047824 */ /* 0x000fe400078e020a */
[----:B------:R-:W-:Y:S02]  /*0da0*/  IMAD.IADD R5, R2, 0x1, -R5 ;  /* 0x0000000102057824 */ /* 0x000fe400078e0a05 */
[----:B------:R-:W-:Y:S01]  /*0db0*/  IMAD R2, R11, 0x40, R6 ;  /* 0x000000400b027824 */ /* 0x000fe200078e0206 */
[----:B------:R0:W-:Y:S04]  /*0dc0*/  STL [R1+0x70], R4 ;  /* 0x0000700401007387 */ /* 0x0001e80000100800 */
[----:B------:R-:W-:Y:S01]  /*0dd0*/  STL [R1+0x4], R13 ;  /* 0x0000040d01007387 */ /* 0x000fe20000100800 */
[----:B------:R-:W-:-:S03]  /*0de0*/  LOP3.LUT R3, R3, 0xfffffffe, RZ, 0xc0, !PT ;  /* 0xfffffffe03037812 */ /* 0x000fc600078ec0ff */
[----:B------:R3:W-:Y:S04]  /*0df0*/  STL [R1+0x40], R2 ;  /* 0x0000400201007387 */ /* 0x0007e80000100800 */
[----:B------:R-:W-:Y:S04]  /*0e00*/  STL [R1+0x68], R5 ;  /* 0x0000680501007387 */ /* 0x000fe80000100800 */
[----:B------:R-:W-:Y:S04]  /*0e10*/  STL [R1+0x8], R14 ;  /* 0x0000080e01007387 */ /* 0x000fe80000100800 */
[----:B------:R-:W-:Y:S01]  /*0e20*/  STL [R1+0xc], R15 ;  /* 0x00000c0f01007387 */ /* 0x000fe20000100800 */
[----:B0-----:R-:W-:-:S03]  /*0e30*/  IMAD.IADD R4, R21, 0x1, -R3 ;  /* 0x0000000115047824 */ /* 0x001fc600078e0a03 */
[----:B------:R-:W-:Y:S01]  /*0e40*/  STL [R1+0x58], RZ ;  /* 0x000058ff01007387 */ /* 0x000fe20000100800 */
[----:B------:R-:W-:-:S04]  /*0e50*/  IMAD.IADD R7, R156, 0x1, -R7 ;  /* 0x000000019c077824 */ /* 0x000fc800078e0a07 */
[----:B------:R-:W-:Y:S01]  /*0e60*/  IMAD R7, R8, 0x8, R7 ;  /* 0x0000000808077824 */ /* 0x000fe200078e0207 */
[----:B------:R-:W-:Y:S01]  /*0e70*/  LOP3.LUT R12, R12, 0x7ffffffc, RZ, 0xc0, !PT ;  /* 0x7ffffffc0c0c7812 */ /* 0x000fe200078ec0ff */
[----:B------:R-:W-:Y:S02]  /*0e80*/  IMAD.MOV.U32 R17, RZ, RZ, RZ ;  /* 0x000000ffff117224 */ /* 0x000fe400078e00ff */
[----:B------:R-:W-:Y:S02]  /*0e90*/  IMAD.MOV.U32 R157, RZ, RZ, RZ ;  /* 0x000000ffff9d7224 */ /* 0x000fe400078e00ff */
[----:B------:R-:W-:Y:S01]  /*0ea0*/  IMAD.MOV.U32 R22, RZ, RZ, RZ ;  /* 0x000000ffff167224 */ /* 0x000fe200078e00ff */
[----:B---3--:R-:W-:-:S05]  /*0eb0*/  LOP3.LUT R2, R18, 0x1, RZ, 0xfc, !PT ;  /* 0x0000000112027812 */ /* 0x008fca00078efcff */
[----:B------:R0:W-:Y:S01]  /*0ec0*/  STL [R1+0x10], R2 ;  /* 0x0000100201007387 */ /* 0x0001e20000100800 */
[----:B------:R-:W-:Y:S01]  /*0ed0*/  IMAD.SHL.U32 R18, R4, 0x10, RZ ;  /* 0x0000001004127824 */ /* 0x000fe200078e00ff */
[----:B0-----:R-:W-:Y:S01]  /*0ee0*/  LEA.HI R2, R0, R21, RZ, 0x3 ;  /* 0x0000001500027211 */ /* 0x001fe200078f18ff */
[----:B------:R-:W-:-:S03]  /*0ef0*/  IMAD.SHL.U32 R0, R5, 0x80, RZ ;  /* 0x0000008005007824 */ /* 0x000fc600078e00ff */
[----:B------:R-:W-:Y:S02]  /*0f00*/  SHF.R.S32.HI R8, RZ, 0x3, R2 ;  /* 0x00000003ff087819 */ /* 0x000fe40000011402 */
[----:B------:R-:W-:Y:S02]  /*0f10*/  LOP3.LUT R4, R0, 0x180, RZ, 0xc0, !PT ;  /* 0x0000018000047812 */ /* 0x000fe400078ec0ff */
[----:B------:R-:W-:Y:S02]  /*0f20*/  LOP3.LUT R3, R2, 0x1ffffff8, RZ, 0xc0, !PT ;  /* 0x1ffffff802037812 */ /* 0x000fe400078ec0ff */
[----:B------:R-:W-:Y:S02]  /*0f30*/  SHF.R.S32.HI R0, RZ, 0x1f, R156 ;  /* 0x0000001fff007819 */ /* 0x000fe4000001149c */
[C---:B------:R-:W-:Y:S02]  /*0f40*/  LOP3.LUT R0, R4.reuse, 0x10, R18, 0xf8, !PT ;  /* 0x0000001004007812 */ /* 0x040fe400078ef812 */
[----:B------:R-:W-:Y:S01]  /*0f50*/  SHF.R.U32.HI R5, RZ, 0x3, R4 ;  /* 0x00000003ff057819 */ /* 0x000fe20000011604 */
[----:B------:R-:W-:Y:S01]  /*0f60*/  STL [R1+0x14], RZ ;  /* 0x000014ff01007387 */ /* 0x000fe20000100800 */
[----:B------:R-:W-:Y:S01]  /*0f70*/  LOP3.LUT R2, R4, 0x30, R18, 0xf8, !PT ;  /* 0x0000003004027812 */ /* 0x000fe200078ef812 */
[----:B------:R-:W-:Y:S01]  /*0f80*/  IMAD.IADD R3, R21, 0x1, -R3 ;  /* 0x0000000115037824 */ /* 0x000fe200078e0a03 */
[----:B------:R-:W-:Y:S01]  /*0f90*/  LOP3.LUT R0, R0, R5, RZ, 0x3c, !PT ;  /* 0x0000000500007212 */ /* 0x000fe200078e3cff */
[----:B------:R-:W-:Y:S04]  /*0fa0*/  STL [R1+0x28], R8 ;  /* 0x0000280801007387 */ /* 0x000fe80000100800 */
[----:B------:R0:W-:Y:S01]  /*0fb0*/  STL [R1+0x30], R4 ;  /* 0x0000300401007387 */ /* 0x0001e20000100800 */
[----:B------:R-:W-:-:S03]  /*0fc0*/  IMAD.SHL.U32 R6, R3, 0x8, RZ ;  /* 0x0000000803067824 */ /* 0x000fc600078e00ff */
[----:B------:R1:W-:Y:S01]  /*0fd0*/  STL [R1+0x34], R5 ;  /* 0x0000340501007387 */ /* 0x0003e20000100800 */
[----:B------:R-:W-:Y:S02]  /*0fe0*/  IMAD.IADD R3, R20, 0x1, -R12 ;  /* 0x0000000114037824 */ /* 0x000fe400078e0a0c */
[----:B0-----:R-:W-:Y:S01]  /*0ff0*/  IMAD.SHL.U32 R4, R7, 0x40, RZ ;  /* 0x0000004007047824 */ /* 0x001fe200078e00ff */
[----:B-1----:R-:W-:-:S03]  /*1000*/  LOP3.LUT R5, R2, R5, RZ, 0x3c, !PT ;  /* 0x0000000502057212 */ /* 0x002fc600078e3cff */
[----:B------:R-:W-:Y:S01]  /*1010*/  IMAD.IADD R2, R4, 0x1, R0 ;  /* 0x0000000104027824 */ /* 0x000fe200078e0200 */
[----:B------:R0:W-:Y:S01]  /*1020*/  STL [R1+0x38], R4 ;  /* 0x0000380401007387 */ /* 0x0001e20000100800 */
[----:B------:R-:W-:-:S03]  /*1030*/  IADD3 R0, R16, R4, R5 ;  /* 0x0000000410007210 */ /* 0x000fc60007ffe005 */
[----:B------:R0:W-:Y:S04]  /*1040*/  STL [R1+0x4c], R6 ;  /* 0x00004c0601007387 */ /* 0x0001e80000100800 */
[----:B------:R0:W-:Y:S04]  /*1050*/  STL [R1+0x3c], R3 ;  /* 0x00003c0301007387 */ /* 0x0001e80000100800 */
[----:B------:R0:W-:Y:S04]  /*1060*/  STL [R1+0x6c], R0 ;  /* 0x00006c0001007387 */ /* 0x0001e80000100800 */
[----:B------:R0:W-:Y:S02]  /*1070*/  STL [R1+0x18], R2 ;  /* 0x0000180201007387 */ /* 0x0001e40000100800 */
.L_x_1950:
[----:B0-2---:R-:W2:Y:S01]  /*1080*/  LDL.LU R0, [R1+0xc] ;  /* 0x00000c0001007983 */ /* 0x005ea20000300800 */
[----:B------:R-:W2:Y:S01]  /*1090*/  LDC.64 R2, c[0x0][0xc60] ;  /* 0x00031800ff027b82 */ /* 0x000ea20000000a00 */
[----:B------:R-:W-:Y:S01]  /*10a0*/  ULDC.64 UR4, c[0x0][0xa28] ;  /* 0x00028a0000047ab9 */ /* 0x000fe20000000a00 */
[----:B------:R-:W-:Y:S01]  /*10b0*/  ULDC.64 UR8, c[0x0][0xa18] ;  /* 0x0002860000087ab9 */ /* 0x000fe20000000a00 */
[----:B------:R-:W-:Y:S01]  /*10c0*/  ISETP.NE.U32.AND P2, PT, RZ, UR4, PT ;  /* 0x00000004ff007c0c */ /* 0x000fe2000bf45070 */
[----:B-1---5:R-:W-:Y:S01]  /*10d0*/  IMAD.MOV.U32 R9, RZ, RZ, RZ ;  /* 0x000000ffff097224 */ /* 0x022fe200078e00ff */
[----:B------:R-:W3:Y:S01]  /*10e0*/  LDL R26, [R1+0x8] ;  /* 0x00000800011a7983 */ /* 0x000ee20000100800 */
[----:B------:R-:W-:Y:S01]  /*10f0*/  ULDC.64 UR6, c[0x0][0xa08] ;  /* 0x0002820000067ab9 */ /* 0x000fe20000000a00 */
[----:B------:R-:W-:Y:S02]  /*1100*/  ISETP.NE.AND.EX P2, PT, RZ, UR5, PT, P2 ;  /* 0x00000005ff007c0c */ /* 0x000fe4000bf45320 */
[----:B----4-:R-:W4:Y:S01]  /*1110*/  LDL R10, [R1+0x4] ;  /* 0x00000400010a7983 */ /* 0x010f220000100800 */
[----:B--2---:R-:W-:-:S05]  /*1120*/  IMAD.WIDE R2, R0, 0x4, R2 ;  /* 0x0000000400027825 */ /* 0x004fca00078e0202 */
[----:B------:R-:W2:Y:S01]  /*1130*/  LDG.E R0, desc[UR40][R2.64] ;  /* 0x0000002802007981 */ /* 0x000ea2000c1e1900 */
[----:B------:R-:W-:-:S04]  /*1140*/  ISETP.NE.U32.AND P1, PT, RZ, UR8, PT ;  /* 0x00000008ff007c0c */ /* 0x000fc8000bf25070 */
[----:B------:R-:W-:Y:S02]  /*1150*/  ISETP.NE.AND.EX P1, PT, RZ, UR9, PT, P1 ;  /* 0x00000009ff007c0c */ /* 0x000fe4000bf25310 */
[----:B------:R-:W-:-:S04]  /*1160*/  ISETP.NE.U32.AND P0, PT, RZ, UR6, PT ;  /* 0x00000006ff007c0c */ /* 0x000fc8000bf05070 */
[----:B------:R-:W-:Y:S01]  /*1170*/  ISETP.NE.AND.EX P0, PT, RZ, UR7, PT, P0 ;  /* 0x00000007ff007c0c */ /* 0x000fe2000bf05300 */
[----:B------:R-:W-:Y:S01]  /*1180*/  IMAD.MOV.U32 R27, RZ, RZ, RZ ;  /* 0x000000ffff1b7224 */ /* 0x000fe200078e00ff */
[----:B--2---:R-:W-:Y:S02]  /*1190*/  SHF.R.S32.HI R4, RZ, 0x1f, R0 ;  /* 0x0000001fff047819 */ /* 0x004fe40000011400 */
[C---:B------:R-:W-:Y:S01]  /*11a0*/  @P2 LEA R2, P3, R0.reuse, UR4, 0x2 ;  /* 0x0000000400022c11 */ /* 0x040fe2000f8610ff */
[----:B------:R-:W-:-:S03]  /*11b0*/  IMAD.SHL.U32 R32, R0, 0x4, RZ ;  /* 0x0000000400207824 */ /* 0x000fc600078e00ff */
[C-C-:B------:R-:W-:Y:S01]  /*11c0*/  @P2 LEA.HI.X R3, R0.reuse, UR5, R4.reuse, 0x2, P3 ;  /* 0x0000000500032c11 */ /* 0x140fe200098f1404 */
[----:B------:R-:W-:Y:S01]  /*11d0*/  STL [R1+0x44], R0 ;  /* 0x0000440001007387 */ /* 0x000fe20000100800 */
[----:B------:R-:W-:Y:S01]  /*11e0*/  SHF.L.U64.HI R31, R0, 0x2, R4 ;  /* 0x00000002001f7819 */ /* 0x000fe20000010204 */
[----:B------:R-:W-:Y:S02]  /*11f0*/  ULDC UR4, c[0x0][0x288] ;  /* 0x0000a20000047ab9 */ /* 0x000fe40000000800 */
[----:B------:R0:W-:Y:S04]  /*1200*/  STL [R1+0x5c], R4 ;  /* 0x00005c0401007387 */ /* 0x0001e80000100800 */
[----:B------:R1:W5:Y:S01]  /*1210*/  @P2 LDG.E R9, desc[UR40][R2.64] ;  /* 0x0000002802092981 */ /* 0x000362000c1e1900 */
[----:B------:R-:W-:Y:S01]  /*1220*/  IMAD.U32 R8, RZ, RZ, UR4 ;  /* 0x00000004ff087e24 */ /* 0x000fe2000f8e00ff */
[C---:B------:R-:W-:Y:S01]  /*1230*/  IADD3 R6, P4, R32.reuse, UR6, RZ ;  /* 0x0000000620067c10 */ /* 0x040fe2000ff9e0ff */
[----:B------:R-:W-:Y:S01]  /*1240*/  ULDC.64 UR4, c[0x0][0x3f8] ;  /* 0x0000fe0000047ab9 */ /* 0x000fe20000000a00 */
[----:B0-----:R-:W-:-:S04]  /*1250*/  @P1 IADD3 R4, P2, R32, UR8, RZ ;  /* 0x0000000820041c10 */ /* 0x001fc8000ff5e0ff */
[C---:B------:R-:W-:Y:S02]  /*1260*/  @P1 IADD3.X R5, R31.reuse, UR9, RZ, P2, !PT ;  /* 0x000000091f051c10 */ /* 0x040fe400097fe4ff */
[----:B------:R-:W-:Y:S01]  /*1270*/  IADD3.X R7, R31, UR7, RZ, P4, !PT ;  /* 0x000000071f077c10 */ /* 0x000fe2000a7fe4ff */
[----:B------:R1:W-:Y:S01]  /*1280*/  STL [R1+0x50], R32 ;  /* 0x0000502001007387 */ /* 0x0003e20000100800 */
[----:B------:R-:W-:Y:S01]  /*1290*/  UISETP.NE.U32.AND UP0, UPT, UR4, URZ, UPT ;  /* 0x0000003f0400728c */ /* 0x000fe2000bf05070 */
[----:B------:R-:W-:Y:S02]  /*12a0*/  ULDC.64 UR8, c[0x0][0xa20] ;  /* 0x0002880000087ab9 */ /* 0x000fe40000000a00 */
[----:B------:R-:W2:Y:S04]  /*12b0*/  @P1 LDG.E R8, desc[UR40][R4.64] ;  /* 0x0000002804081981 */ /* 0x000ea8000c1e1900 */
[----:B------:R1:W5:Y:S04]  /*12c0*/  @P0 LDG.E R27, desc[UR40][R6.64] ;  /* 0x00000028061b0981 */ /* 0x000368000c1e1900 */
[----:B------:R1:W-:Y:S01]  /*12d0*/  STL [R1+0x54], R31 ;  /* 0x0000541f01007387 */ /* 0x0003e20000100800 */
[----:B------:R-:W-:Y:S01]  /*12e0*/  UISETP.NE.AND.EX UP0, UPT, UR5, URZ, UPT, UP0 ;  /* 0x0000003f0500728c */ /* 0x000fe2000bf05300 */
[----:B------:R-:W-:Y:S01]  /*12f0*/  ULDC UR4, c[0x0][0x404] ;  /* 0x0001010000047ab9 */ /* 0x000fe20000000800 */
[----:B------:R-:W-:-:S02]  /*1300*/  ISETP.NE.U32.AND P2, PT, RZ, UR8, PT ;  /* 0x00000008ff007c0c */ /* 0x000fc4000bf45070 */
[----:B------:R-:W-:Y:S01]  /*1310*/  USEL UR4, UR4, 0x1, UP0 ;  /* 0x0000000104047887 */ /* 0x000fe20008000000 */
[----:B------:R-:W-:Y:S01]  /*1320*/  ULDC UR5, c[0x0][0x2e0] ;  /* 0x0000b80000057ab9 */ /* 0x000fe20000000800 */
[----:B------:R-:W-:Y:S02]  /*1330*/  ISETP.NE.AND.EX P2, PT, RZ, UR9, PT, P2 ;  /* 0x00000009ff007c0c */ /* 0x000fe4000bf45320 */
[----:B------:R-:W-:-:S03]  /*1340*/  UIMAD UR4, UR4, UR5, URZ ;  /* 0x00000005040472a4 */ /* 0x000fc6000f8e023f */
[----:B------:R-:W-:Y:S01]  /*1350*/  ULDC UR5, c[0x0][0x338] ;  /* 0x0000ce0000057ab9 */ /* 0x000fe20000000800 */
[----:B------:R-:W-:Y:S01]  /*1360*/  IMAD.MOV.U32 R25, RZ, RZ, R0 ;  /* 0x000000ffff197224 */ /* 0x000fe200078e0000 */
[----:B--2---:R1:W-:Y:S04]  /*1370*/  STL [R1+0x20], R8 ;  /* 0x0000200801007387 */ /* 0x0043e80000100800 */
[----:B----4-:R1:W-:Y:S04]  /*1380*/  STL [R1+0x60], R10 ;  /* 0x0000600a01007387 */ /* 0x0103e80000100800 */
[----:B---3--:R1:W-:Y:S01]  /*1390*/  STL [R1+0x48], R26 ;  /* 0x0000481a01007387 */ /* 0x0083e20000100800 */
[----:B------:R-:W-:Y:S05]  /*13a0*/  @P1 BRA `(.L_x_1824) ;  /* 0x0000000000281947 */ /* 0x000fea0003800000 */
        /* <DEDUP_REMOVED lines=10> */
.L_x_1824:
[----:B------:R-:W-:Y:S02]  /*1450*/  IMAD.U32 R30, RZ, RZ, UR5 ;  /* 0x00000005ff1e7e24 */ /* 0x000fe4000f8e00ff */
[----:B------:R-:W-:Y:S01]  /*1460*/  IMAD.U32 R24, RZ, RZ, UR4 ;  /* 0x00000004ff187e24 */ /* 0x000fe2000f8e00ff */
[----:B------:R-:W-:Y:S06]  /*1470*/  @!P2 BRA `(.L_x_1825) ;  /* 0x000000000010a947 */ /* 0x000fec0003800000 */
[----:B-1----:R-:W-:-:S04]  /*1480*/  IADD3 R2, P0, R32, UR8, RZ ;  /* 0x0000000820027c10 */ /* 0x002fc8000ff1e0ff */
[----:B------:R-:W-:-:S05]  /*1490*/  IADD3.X R3, R31, UR9, RZ, P0, !PT ;  /* 0x000000091f037c10 */ /* 0x000fca00087fe4ff */
[----:B------:R2:W5:Y:S01]  /*14a0*/  LDG.E R24, desc[UR40][R2.64] ;  /* 0x0000002802187981 */ /* 0x000562000c1e1900 */
[----:B------:R-:W-:Y:S05]  /*14b0*/  BRA `(.L_x_1826) ;  /* 0x0000000000107947 */ /* 0x000fea0003800000 */
.L_x_1825:
[----:B------:R-:W-:Y:S05]  /*14c0*/  @!P0 BRA `(.L_x_1826) ;  /* 0x00000000000c8947 */ /* 0x000fea0003800000 */
[----:B-1----:R-:W2:Y:S04]  /*14d0*/  LDG.E R3, desc[UR40][R6.64] ;  /* 0x0000002806037981 */ /* 0x002ea8000c1e1900 */
[----:B------:R-:W2:Y:S02]  /*14e0*/  LDG.E R24, desc[UR40][R6.64+0x4] ;  /* 0x0000042806187981 */ /* 0x000ea4000c1e1900 */
[----:B--2---:R-:W-:-:S07]  /*14f0*/  IMAD.IADD R24, R24, 0x1, -R3 ;  /* 0x0000000118187824 */ /* 0x004fce00078e0a03 */
.L_x_1826:
[----:B------:R-:W-:Y:S02]  /*1500*/  ULDC.64 UR4, c[0x0][0xa10] ;  /* 0x0002840000047ab9 */ /* 0x000fe40000000a00 */
[----:B------:R-:W-:-:S04]  /*1510*/  ISETP.NE.U32.AND P0, PT, RZ, UR4, PT ;  /* 0x00000004ff007c0c */ /* 0x000fc8000bf05070 */
[----:B------:R-:W-:Y:S01]  /*1520*/  ISETP.NE.AND.EX P0, PT, RZ, UR5, PT, P0 ;  /* 0x00000005ff007c0c */ /* 0x000fe2000bf05300 */
[----:B------:R-:W-:-:S12]  /*1530*/  ULDC.64 UR4, c[0x0][0xa30] ;  /* 0x00028c0000047ab9 */ /* 0x000fd80000000a00 */
[----:B-12---:R-:W1:Y:S02]  /*1540*/  @P0 LDC.64 R2, c[0x0][0xa10] ;  /* 0x00028400ff020b82 */ /* 0x006e640000000a00 */
[----:B-1----:R-:W-:-:S05]  /*1550*/  @P0 IMAD.WIDE R2, R25, 0x4, R2 ;  /* 0x0000000419020825 */ /* 0x002fca00078e0202 */
[----:B------:R-:W2:Y:S04]  /*1560*/  @P0 LDG.E R0, desc[UR40][R2.64] ;  /* 0x0000002802000981 */ /* 0x000ea8000c1e1900 */
[----:B------:R1:W2:Y:S01]  /*1570*/  @P0 LDG.E R7, desc[UR40][R2.64+0x4] ;  /* 0x0000042802070981 */ /* 0x0002a2000c1e1900 */
[----:B------:R-:W-:Y:S01]  /*1580*/  ISETP.NE.U32.AND P1, PT, RZ, UR4, PT ;  /* 0x00000004ff007c0c */ /* 0x000fe2000bf25070 */
[----:B-----5:R-:W-:-:S03]  /*1590*/  IMAD.MOV.U32 R28, RZ, RZ, R24 ;  /* 0x000000ffff1c7224 */ /* 0x020fc600078e0018 */
[----:B------:R-:W-:Y:S01]  /*15a0*/  ISETP.NE.AND.EX P1, PT, RZ, UR5, PT, P1 ;  /* 0x00000005ff007c0c */ /* 0x000fe2000bf25310 */
[----:B------:R-:W-:Y:S02]  /*15b0*/  IMAD.MOV.U32 R6, RZ, RZ, 0xc0 ;  /* 0x000000c0ff067424 */ /* 0x000fe400078e00ff */
[----:B------:R-:W-:Y:S02]  /*15c0*/  IMAD.IADD R9, R24, 0x1, -R9 ;  /* 0x0000000118097824 */ /* 0x000fe400078e0a09 */
[----:B-1----:R-:W-:-:S08]  /*15d0*/  IMAD R2, R10, R6, 0x15f ;  /* 0x0000015f0a027424 */ /* 0x002fd000078e0206 */
[----:B------:R-:W-:-:S04]  /*15e0*/  @P1 IADD3 R4, P2, R32, UR4, RZ ;  /* 0x0000000420041c10 */ /* 0x000fc8000ff5e0ff */
[----:B------:R-:W-:-:S05]  /*15f0*/  @P1 IADD3.X R5, R31, UR5, RZ, P2, !PT ;  /* 0x000000051f051c10 */ /* 0x000fca00097fe4ff */
[----:B------:R1:W5:Y:S01]  /*1600*/  @P1 LDG.E R28, desc[UR40][R4.64] ;  /* 0x00000028041c1981 */ /* 0x000362000c1e1900 */
[----:B--2---:R-:W-:-:S04]  /*1610*/  @P0 IMAD.IADD R30, R7, 0x1, -R0 ;  /* 0x00000001071e0824 */ /* 0x004fc800078e0a00 */
[----:B------:R-:W-:-:S04]  /*1620*/  IMAD.IADD R3, R9, 0x1, R30 ;  /* 0x0000000109037824 */ /* 0x000fc800078e021e */
[C---:B------:R-:W-:Y:S01]  /*1630*/  VIADD R0, R3.reuse, 0x9f ;  /* 0x0000009f03007836 */ /* 0x040fe20000000000 */
[----:B------:R-:W-:Y:S01]  /*1640*/  IADD3 R2, R3, R2, -R8 ;  /* 0x0000000203027210 */ /* 0x000fe20007ffe808 */
[----:B------:R2:W-:Y:S02]  /*1650*/  STL [R1+0x24], R3 ;  /* 0x0000240301007387 */ /* 0x0005e40000100800 */
[----:B------:R-:W-:-:S04]  /*1660*/  IMAD.HI R0, R0, 0x66666667, RZ ;  /* 0x6666666700007827 */ /* 0x000fc800078e02ff */
[----:B------:R-:W-:Y:S01]  /*1670*/  IMAD.HI R2, R2, 0x66666667, RZ ;  /* 0x6666666702027827 */ /* 0x000fe200078e02ff */
[----:B--2---:R-:W-:-:S04]  /*1680*/  SHF.R.U32.HI R3, RZ, 0x1f, R0 ;  /* 0x0000001fff037819 */ /* 0x004fc80000011600 */
[----:B-1----:R-:W-:Y:S02]  /*1690*/  SHF.R.U32.HI R5, RZ, 0x1f, R2 ;  /* 0x0000001fff057819 */ /* 0x002fe40000011602 */
[----:B------:R-:W-:Y:S02]  /*16a0*/  LEA.HI.SX32 R104, R0, R3, 0x1a ;  /* 0x0000000300687211 */ /* 0x000fe400078fd2ff */
[----:B------:R-:W-:Y:S01]  /*16b0*/  LEA.HI.SX32 R5, R2, R5, 0x1a ;  /* 0x0000000502057211 */ /* 0x000fe200078fd2ff */
[----:B------:R-:W-:-:S03]  /*16c0*/  IMAD.MOV R2, RZ, RZ, -R9 ;  /* 0x000000ffff027224 */ /* 0x000fc600078e0a09 */
[----:B------:R-:W-:Y:S02]  /*16d0*/  VIMNMX R5, R104, R5, PT ;  /* 0x0000000568057248 */ /* 0x000fe40003fe0100 */
[----:B------:R-:W-:-:S03]  /*16e0*/  VIMNMX R2, RZ, R2, !PT ;  /* 0x00000002ff027248 */ /* 0x000fc60007fe0100 */
[----:B------:R-:W-:-:S05]  /*16f0*/  IMAD R5, R5, 0xa0, -R9 ;  /* 0x000000a005057824 */ /* 0x000fca00078e0a09 */
[----:B------:R-:W-:-:S04]  /*1700*/  VIMNMX R5, R5, R30, PT ;  /* 0x0000001e05057248 */ /* 0x000fc80003fe0100 */
        /* <DEDUP_REMOVED lines=26> */
[----:B0-----:R-:W-:Y:S02]  /*18b0*/  IMAD.MOV.U32 R8, RZ, RZ, 0x70 ;  /* 0x00000070ff087424 */ /* 0x001fe400078e00ff */
[----:B------:R-:W-:Y:S02]  /*18c0*/  IMAD.MOV.U32 R12, RZ, RZ, 0x1 ;  /* 0x00000001ff0c7424 */ /* 0x000fe400078e00ff */
[----:B-1----:R-:W-:-:S07]  /*18d0*/  IMAD.MOV.U32 R13, RZ, RZ, RZ ;  /* 0x000000ffff0d7224 */ /* 0x002fce00078e00ff */
[----:B------:R-:W-:-:S07]  /*18e0*/  LEPC R20, `(.L_x_1829) ;  /* 0x000000001014794e */ /* 0x000fce0000000000 */
[----:B--2--5:R-:W-:Y:S05]  /*18f0*/  CALL.ABS.NOINC R14 ;  /* 0x000000000e007343 */ /* 0x024fea0003c00000 */
.L_x_1829:
[----:B------:R-:W-:Y:S05]  /*1900*/  BSYNC B6 ;  /* 0x0000000000067941 */ /* 0x000fea0003800000 */
.L_x_1828:
        /* <DEDUP_REMOVED lines=20> */
.L_x_1831:
[----:B------:R-:W-:Y:S05]  /*1a50*/  BSYNC B6 ;  /* 0x0000000000067941 */ /* 0x000fea0003800000 */
.L_x_1830:
[----:B------:R-:W-:Y:S01]  /*1a60*/  ULDC.64 UR4, c[0x0][0x9f8] ;  /* 0x00027e0000047ab9 */ /* 0x000fe20000000a00 */
[----:B------:R-:W-:Y:S01]  /*1a70*/  IMAD.IADD R27, R27, 0x1, R24 ;  /* 0x000000011b1b7824 */ /* 0x000fe200078e0218 */
[----:B------:R-:W-:Y:S01]  /*1a80*/  ISETP.NE.U32.AND P0, PT, RZ, UR4, PT ;  /* 0x00000004ff007c0c */ /* 0x000fe2000bf05070 */
[----:B------:R-:W2:Y:S01]  /*1a90*/  LDL R24, [R1+0x30] ;  /* 0x0000300001187983 */ /* 0x000ea20000100800 */
[----:B------:R-:W1:Y:S08]  /*1aa0*/  LDC R0, c[0x0][0x428] ;  /* 0x00010a00ff007b82 */ /* 0x000e700000000800 */
[----:B------:R-:W3:Y:S01]  /*1ab0*/  LDC.64 R44, c[0x0][0x2f0] ;  /* 0x0000bc00ff2c7b82 */ /* 0x000ee20000000a00 */
[----:B------:R-:W-:Y:S01]  /*1ac0*/  ISETP.NE.AND.EX P0, PT, RZ, UR5, PT, P0 ;  /* 0x00000005ff007c0c */ /* 0x000fe2000bf05300 */
[----:B------:R-:W4:Y:S01]  /*1ad0*/  LDL R14, [R1+0x34] ;  /* 0x00003400010e7983 */ /* 0x000f220000100800 */
[----:B------:R-:W-:Y:S01]  /*1ae0*/  IMAD.MOV.U32 R3, RZ, RZ, R26 ;  /* 0x000000ffff037224 */ /* 0x000fe200078e001a */
[----:B------:R-:W-:-:S02]  /*1af0*/  ULDC.64 UR6, c[0x0][0xa08] ;  /* 0x0002820000067ab9 */ /* 0x000fc40000000a00 */
[----:B------:R-:W4:Y:S02]  /*1b00*/  LDL R12, [R1+0x38] ;  /* 0x00003800010c7983 */ /* 0x000f240000100800 */
[----:B------:R-:W0:Y:S06]  /*1b10*/  LDC R55, c[0x0][0x3d4] ;  /* 0x0000f500ff377b82 */ /* 0x000e2c0000000800 */
[----:B------:R-:W-:Y:S01]  /*1b20*/  @P0 IADD3 R4, P1, R32, UR4, RZ ;  /* 0x0000000420040c10 */ /* 0x000fe2000ff3e0ff */
[----:B------:R-:W0:Y:S01]  /*1b30*/  S2R R10, SR_TID.X ;  /* 0x00000000000a7919 */ /* 0x000e220000002100 */
[----:B------:R-:W-:Y:S01]  /*1b40*/  SHF.R.S32.HI R11, RZ, 0x1f, R27 ;  /* 0x0000001fff0b7819 */ /* 0x000fe2000001141b */
[----:B------:R-:W0:Y:S01]  /*1b50*/  LDC.64 R38, c[0x0][0x3d8] ;  /* 0x0000f600ff267b82 */ /* 0x000e220000000a00 */
[----:B------:R-:W-:Y:S01]  /*1b60*/  @P0 IADD3.X R5, R31, UR5, RZ, P1, !PT ;  /* 0x000000051f050c10 */ /* 0x000fe20008ffe4ff */
[----:B------:R-:W-:Y:S01]  /*1b70*/  ULDC.64 UR4, c[0x0][0x2f8] ;  /* 0x0000be0000047ab9 */ /* 0x000fe20000000a00 */
[----:B------:R-:W2:Y:S04]  /*1b80*/  LDL R31, [R1+0x68] ;  /* 0x00006800011f7983 */ /* 0x000ea80000100800 */
[----:B------:R3:W4:Y:S01]  /*1b90*/  @P0 LDG.E R25, desc[UR40][R4.64] ;  /* 0x0000002804190981 */ /* 0x000722000c1e1900 */
[----:B-1----:R-:W-:Y:S01]  /*1ba0*/  ISETP.NE.AND P0, PT, R0, 0x1, PT ;  /* 0x000000010000780c */ /* 0x002fe20003f05270 */
[----:B---3--:R-:W-:Y:S01]  /*1bb0*/  IMAD R6, R11, R44, RZ ;  /* 0x0000002c0b067224 */ /* 0x008fe200078e02ff */
[----:B------:R-:W1:Y:S01]  /*1bc0*/  LDC.64 R32, c[0x0][0x3e8] ;  /* 0x0000fa00ff207b82 */ /* 0x000e620000000a00 */
[----:B------:R-:W-:-:S02]  /*1bd0*/  SHF.R.S32.HI R19, RZ, 0x1f, R18 ;  /* 0x0000001fff137819 */ /* 0x000fc40000011412 */
[C---:B------:R-:W-:Y:S02]  /*1be0*/  IMAD R7, R27.reuse, R45, R6 ;  /* 0x0000002d1b077224 */ /* 0x040fe400078e0206 */
[----:B------:R-:W-:-:S06]  /*1bf0*/  IMAD.WIDE.U32 R4, R27, R44, RZ ;  /* 0x0000002c1b047225 */ /* 0x000fcc00078e00ff */
[----:B------:R-:W3:Y:S01]  /*1c00*/  @P0 LDC R0, c[0x0][0x42c] ;  /* 0x00010b00ff000b82 */ /* 0x000ee20000000800 */
[----:B------:R-:W-:-:S07]  /*1c10*/  IMAD.IADD R5, R5, 0x1, R7 ;  /* 0x0000000105057824 */ /* 0x000fce00078e0207 */
[----:B------:R-:W1:Y:S01]  /*1c20*/  @P0 LDC R9, c[0x0][0x430] ;  /* 0x00010c00ff090b82 */ /* 0x000e620000000800 */
[----:B0-----:R-:W-:Y:S01]  /*1c30*/  VIADD R20, R10, 0xffffff80 ;  /* 0xffffff800a147836 */ /* 0x001fe20000000000 */
[----:B------:R-:W0:Y:S04]  /*1c40*/  S2R R52, SR_TID.X ;  /* 0x0000000000347919 */ /* 0x000e280000002100 */
[----:B------:R-:W-:-:S04]  /*1c50*/  LEA.HI R10, R20, R20, RZ, 0x1 ;  /* 0x00000014140a7211 */ /* 0x000fc800078f08ff */
[----:B------:R-:W-:Y:S02]  /*1c60*/  LOP3.LUT R10, R10, 0xfffffffe, RZ, 0xc0, !PT ;  /* 0xfffffffe0a0a7812 */ /* 0x000fe400078ec0ff */
[----:B------:R-:W-:-:S03]  /*1c70*/  ISETP.GE.AND P2, PT, R18, R55, PT ;  /* 0x000000371200720c */ /* 0x000fc60003f46270 */
[----:B------:R-:W-:Y:S02]  /*1c80*/  IMAD.IADD R10, R20, 0x1, -R10 ;  /* 0x00000001140a7824 */ /* 0x000fe400078e0a0a */
[----:B---3--:R-:W-:Y:S01]  /*1c90*/  @P0 IMAD.HI.U32 R0, R26, R0, RZ ;  /* 0x000000001a000227 */ /* 0x008fe200078e00ff */
[----:B------:R-:W-:-:S03]  /*1ca0*/  SHF.R.S32.HI R26, RZ, 0x1f, R156 ;  /* 0x0000001fff1a7819 */ /* 0x000fc6000001149c */
[----:B------:R-:W-:Y:S01]  /*1cb0*/  IMAD.SHL.U32 R48, R10, 0x8, RZ ;  /* 0x000000080a307824 */ /* 0x000fe200078e00ff */
[----:B-1----:R-:W-:Y:S02]  /*1cc0*/  @P0 SHF.R.U32.HI R3, RZ, R9, R0 ;  /* 0x00000009ff030219 */ /* 0x002fe40000011600 */
[----:B------:R-:W-:Y:S02]  /*1cd0*/  ISETP.NE.U32.AND P0, PT, RZ, UR6, PT ;  /* 0x00000006ff007c0c */ /* 0x000fe4000bf05070 */
        /* <DEDUP_REMOVED lines=9> */
[----:B------:R-:W-:Y:S02]  /*1d70*/  IMAD.IADD R5, R5, 0x1, R9 ;  /* 0x0000000105057824 */ /* 0x000fe400078e0209 */
[----:B------:R-:W-:-:S04]  /*1d80*/  IMAD.WIDE.U32 R6, R3, UR6, R18 ;  /* 0x0000000603067c25 */ /* 0x000fc8000f8e0012 */
[----:B------:R-:W-:Y:S02]  /*1d90*/  IMAD.IADD R7, R7, 0x1, R13 ;  /* 0x0000000107077824 */ /* 0x000fe400078e020d */
[----:B------:R-:W-:Y:S01]  /*1da0*/  IMAD.WIDE.U32 R20, R156, R44, R18 ;  /* 0x0000002c9c147225 */ /* 0x000fe200078e0012 */
[----:B------:R-:W-:-:S03]  /*1db0*/  SHF.R.S32.HI R49, RZ, 0x1f, R48 ;  /* 0x0000001fff317819 */ /* 0x000fc60000011430 */
[----:B------:R-:W-:Y:S01]  /*1dc0*/  IMAD.WIDE.U32 R42, R156, R38, R18 ;  /* 0x000000269c2a7225 */ /* 0x000fe200078e0012 */
[----:B0-----:R-:W-:-:S03]  /*1dd0*/  SHF.R.U32.HI R52, RZ, 0x7, R52 ;  /* 0x00000007ff347819 */ /* 0x001fc60000011634 */
[----:B------:R-:W-:Y:S01]  /*1de0*/  IMAD.WIDE.U32 R36, R156, R32, R18 ;  /* 0x000000209c247225 */ /* 0x000fe200078e0012 */
[----:B------:R-:W-:-:S03]  /*1df0*/  LOP3.LUT R23, R23, 0xfffffffb, RZ, 0xc0, !PT ;  /* 0xfffffffb17177812 */ /* 0x000fc600078ec0ff */
[----:B------:R-:W-:Y:S02]  /*1e00*/  VIADD R54, R52, 0x8 ;  /* 0x0000000834367836 */ /* 0x000fe40000000000 */
[----:B------:R-:W-:Y:S01]  /*1e10*/  IMAD R57, R39, 0xa0, RZ ;  /* 0x000000a027397824 */ /* 0x000fe200078e02ff */
[----:B------:R-:W-:Y:S02]  /*1e20*/  @P2 LOP3.LUT R23, R23, 0x4, RZ, 0xfc, !PT ;  /* 0x0000000417172812 */ /* 0x000fe400078efcff */
[----:B----4-:R-:W-:Y:S02]  /*1e30*/  SHF.R.S32.HI R0, RZ, 0x1f, R25 ;  /* 0x0000001fff007819 */ /* 0x010fe40000011419 */
[----:B------:R-:W-:Y:S02]  /*1e40*/  SEL R9, R25, RZ, !P0 ;  /* 0x000000ff19097207 */ /* 0x000fe40004000000 */
[----:B------:R-:W-:-:S03]  /*1e50*/  SEL R0, R0, RZ, !P0 ;  /* 0x000000ff00007207 */ /* 0x000fc60004000000 */
[----:B------:R-:W-:-:S04]  /*1e60*/  IMAD.WIDE.U32 R50, R9, UR4, R4 ;  /* 0x0000000409327c25 */ /* 0x000fc8000f8e0004 */
[----:B------:R-:W-:Y:S02]  /*1e70*/  IMAD R8, R0, UR4, RZ ;  /* 0x0000000400087c24 */ /* 0x000fe4000f8e02ff */
[----:B------:R-:W-:Y:S02]  /*1e80*/  IMAD R4, R26, R44, RZ ;  /* 0x0000002c1a047224 */ /* 0x000fe400078e02ff */
[C---:B------:R-:W-:Y:S01]  /*1e90*/  IMAD R3, R9.reuse, UR5, R8 ;  /* 0x0000000509037c24 */ /* 0x040fe2000f8e0208 */
[----:B------:R-:W-:Y:S02]  /*1ea0*/  ULDC.64 UR4, c[0x0][0x328] ;  /* 0x0000ca0000047ab9 */ /* 0x000fe40000000a00 */
[----:B------:R-:W-:Y:S02]  /*1eb0*/  IMAD R8, R0, UR4, RZ ;  /* 0x0000000400087c24 */ /* 0x000fe4000f8e02ff */
[----:B------:R-:W-:Y:S01]  /*1ec0*/  IMAD.WIDE.U32 R46, R9, UR4, R6 ;  /* 0x00000004092e7c25 */ /* 0x000fe2000f8e0006 */
[----:B--2---:R-:W-:Y:S01]  /*1ed0*/  LOP3.LUT P4, RZ, R31, 0x2, RZ, 0xc0, !PT ;  /* 0x000000021fff7812 */ /* 0x004fe2000788c0ff */
[----:B------:R-:W-:-:S02]  /*1ee0*/  ULDC UR4, c[0x0][0x2e4] ;  /* 0x0000b90000047ab9 */ /* 0x000fc40000000800 */
[----:B------:R-:W-:Y:S01]  /*1ef0*/  IMAD R25, R9, UR5, R8 ;  /* 0x0000000509197c24 */ /* 0x000fe2000f8e0208 */
[----:B------:R-:W-:Y:S01]  /*1f00*/  SEL R9, R55, RZ, P2 ;  /* 0x000000ff37097207 */ /* 0x000fe20001000000 */
[----:B------:R-:W-:Y:S02]  /*1f10*/  IMAD R5, R156, R45, R4 ;  /* 0x0000002d9c057224 */ /* 0x000fe400078e0204 */
[----:B------:R-:W-:Y:S01]  /*1f20*/  IMAD.IADD R0, R51, 0x1, R3 ;  /* 0x0000000133007824 */ /* 0x000fe200078e0203 */
[----:B------:R-:W-:Y:S01]  /*1f30*/  IADD3 R3, P0, R50, R20, RZ ;  /* 0x0000001432037210 */ /* 0x000fe20007f1e0ff */
[----:B------:R-:W-:Y:S02]  /*1f40*/  IMAD R4, R26, R38, RZ ;  /* 0x000000261a047224 */ /* 0x000fe400078e02ff */
[----:B------:R-:W-:Y:S01]  /*1f50*/  IMAD.IADD R9, R18, 0x1, R9 ;  /* 0x0000000112097824 */ /* 0x000fe200078e0209 */
[----:B------:R-:W-:Y:S01]  /*1f60*/  IADD3.X R20, R0, R21, R5, P0, !PT ;  /* 0x0000001500147210 */ /* 0x000fe200007fe405 */
[----:B------:R-:W-:-:S02]  /*1f70*/  IMAD R13, R156, R39, R4 ;  /* 0x000000279c0d7224 */ /* 0x000fc400078e0204 */
[----:B------:R-:W-:Y:S01]  /*1f80*/  IMAD.WIDE.U32 R4, R156, R38, R48 ;  /* 0x000000269c047225 */ /* 0x000fe200078e0030 */
[----:B------:R-:W-:-:S03]  /*1f90*/  SHF.R.S32.HI R8, RZ, 0x1f, R9 ;  /* 0x0000001fff087819 */ /* 0x000fc60000011409 */
[-C--:B------:R-:W-:Y:S02]  /*1fa0*/  IMAD R6, R26, R32.reuse, RZ ;  /* 0x000000201a067224 */ /* 0x080fe400078e02ff */
[----:B------:R-:W-:Y:S02]  /*1fb0*/  IMAD.IADD R43, R13, 0x1, R43 ;  /* 0x000000010d2b7824 */ /* 0x000fe400078e022b */
[----:B------:R-:W-:Y:S01]  /*1fc0*/  IMAD.IADD R5, R5, 0x1, R13 ;  /* 0x0000000105057824 */ /* 0x000fe200078e020d */
[----:B-----5:R-:W-:Y:S01]  /*1fd0*/  SHF.R.S32.HI R13, RZ, 0x1f, R28 ;  /* 0x0000001fff0d7819 */ /* 0x020fe2000001141c */
[----:B------:R-:W-:Y:S01]  /*1fe0*/  IMAD R15, R156, R33, R6 ;  /* 0x000000219c0f7224 */ /* 0x000fe200078e0206 */
[----:B------:R-:W-:Y:S01]  /*1ff0*/  LEA.HI R21, R8, R9, RZ, 0x4 ;  /* 0x0000000908157211 */ /* 0x000fe200078f20ff */
[----:B------:R-:W-:-:S04]  /*2000*/  IMAD.WIDE.U32 R6, R156, R32, R48 ;  /* 0x000000209c067225 */ /* 0x000fc800078e0030 */
[-C--:B------:R-:W-:Y:S02]  /*2010*/  IMAD R10, R13, R38.reuse, RZ ;  /* 0x000000260d0a7224 */ /* 0x080fe400078e02ff */
[----:B------:R-:W-:Y:S01]  /*2020*/  IMAD.WIDE.U32 R40, R28, R38, R4 ;  /* 0x000000261c287225 */ /* 0x000fe200078e0004 */
[----:B------:R-:W-:-:S03]  /*2030*/  LOP3.LUT R4, R24, 0x30, R21, 0xf8, !PT ;  /* 0x0000003018047812 */ /* 0x000fc600078ef815 */
[----:B------:R-:W-:Y:S02]  /*2040*/  IMAD.IADD R37, R15, 0x1, R37 ;  /* 0x000000010f257824 */ /* 0x000fe400078e0225 */
[----:B------:R-:W-:Y:S02]  /*2050*/  IMAD.IADD R7, R7, 0x1, R15 ;  /* 0x0000000107077824 */ /* 0x000fe400078e020f */
[----:B------:R-:W-:Y:S01]  /*2060*/  IMAD R13, R13, R32, RZ ;  /* 0x000000200d0d7224 */ /* 0x000fe200078e02ff */
[----:B------:R-:W-:Y:S01]  /*2070*/  IADD3 R52, P0, R156, R27, RZ ;  /* 0x0000001b9c347210 */ /* 0x000fe20007f1e0ff */
[----:B------:R-:W-:Y:S01]  /*2080*/  IMAD R9, R45, 0xa0, RZ ;  /* 0x000000a02d097824 */ /* 0x000fe200078e02ff */
[----:B------:R-:W-:Y:S01]  /*2090*/  LOP3.LUT R4, R4, R14, RZ, 0x3c, !PT ;  /* 0x0000000e04047212 */ /* 0x000fe200078e3cff */
[C---:B------:R-:W-:Y:S01]  /*20a0*/  IMAD R15, R28.reuse, R39, R10 ;  /* 0x000000271c0f7224 */ /* 0x040fe200078e020a */
[----:B------:R-:W-:Y:S01]  /*20b0*/  LOP3.LUT R61, R21, 0xfffffff0, RZ, 0xc0, !PT ;  /* 0xfffffff0153d7812 */ /* 0x000fe200078ec0ff */
[----:B------:R-:W-:-:S04]  /*20c0*/  IMAD.WIDE.U32 R42, R28, R38, R42 ;  /* 0x000000261c2a7225 */ /* 0x000fc800078e002a */
[C---:B------:R-:W-:Y:S02]  /*20d0*/  IMAD R13, R28.reuse, R33, R13 ;  /* 0x000000211c0d7224 */ /* 0x040fe400078e020d */
[----:B------:R-:W-:Y:S02]  /*20e0*/  IMAD R5, R33, 0xa0, RZ ;  /* 0x000000a021057824 */ /* 0x000fe400078e02ff */
[----:B------:R-:W-:-:S04]  /*20f0*/  IMAD.WIDE.U32 R36, R28, R32, R36 ;  /* 0x000000201c247225 */ /* 0x000fc800078e0024 */
[----:B------:R-:W-:-:S04]  /*2100*/  IMAD.WIDE.U32 R34, R28, R32, R6 ;  /* 0x000000201c227225 */ /* 0x000fc800078e0006 */
[----:B------:R-:W-:Y:S02]  /*2110*/  VIADD R31, R18, 0x20 ;  /* 0x00000020121f7836 */ /* 0x000fe40000000000 */
[----:B------:R-:W-:-:S04]  /*2120*/  IMAD.WIDE.U32 R44, R44, 0xa0, RZ ;  /* 0x000000a02c2c7825 */ /* 0x000fc800078e00ff */
[----:B------:R-:W-:-:S04]  /*2130*/  IMAD.WIDE.U32 R38, R38, 0xa0, RZ ;  /* 0x000000a026267825 */ /* 0x000fc800078e00ff */
[----:B------:R-:W-:Y:S01]  /*2140*/  IMAD.WIDE.U32 R32, R32, 0xa0, RZ ;  /* 0x000000a020207825 */ /* 0x000fe200078e00ff */
[----:B------:R-:W-:Y:S02]  /*2150*/  ISETP.GE.AND P3, PT, R18, UR4, PT ;  /* 0x0000000412007c0c */ /* 0x000fe4000bf66270 */
[----:B------:R-:W-:Y:S01]  /*2160*/  ISETP.GE.AND P2, PT, R31, UR4, PT ;  /* 0x000000041f007c0c */ /* 0x000fe2000bf46270 */
[----:B------:R-:W-:Y:S01]  /*2170*/  IMAD.SHL.U32 R55, R55, 0x2, RZ ;  /* 0x0000000237377824 */ /* 0x000fe200078e00ff */
[----:B------:R-:W-:Y:S01]  /*2180*/  SHF.R.S32.HI R70, RZ, 0x1f, R61 ;  /* 0x0000001fff467819 */ /* 0x000fe2000001143d */
        /* <DEDUP_REMOVED lines=8> */
[----:B------:R-:W-:-:S02]  /*2210*/  IMAD.IADD R71, R12, 0x1, R4 ;  /* 0x000000010c477824 */ /* 0x000fc400078e0204 */
[----:B------:R-:W-:-:S07]  /*2220*/  IMAD.IADD R72, R47, 0x1, R25 ;  /* 0x000000012f487824 */ /* 0x000fce00078e0219 */
.L_x_1861:
[----:B--2---:R-:W2:Y:S01]  /*2230*/  LDL R4, [R1+0x18] ;  /* 0x0000180001047983 */ /* 0x004ea20000100800 */
[----:B----4-:R-:W0:Y:S01]  /*2240*/  LDC.64 R64, c[0x0][0x2d8] ;  /* 0x0000b600ff407b82 */ /* 0x010e220000000a00 */
[----:B------:R-:W-:Y:S01]  /*2250*/  VIADD R2, R2, 0xffffffff ;  /* 0xffffffff02027836 */ /* 0x000fe20000000000 */
[----:B------:R-:W-:Y:S01]  /*2260*/  LOP3.LUT R23, R23, 0xfffffffd, RZ, 0xc0, !PT ;  /* 0xfffffffd17177812 */ /* 0x000fe200078ec0ff */
[----:B------:R-:W-:Y:S05]  /*2270*/  YIELD ;  /* 0x0000000000007946 */ /* 0x000fea0003800000 */
[----:B-1----:R-:W1:Y:S01]  /*2280*/  LDC R27, c[0x0][0x3d4] ;  /* 0x0000f500ff1b7b82 */ /* 0x002e620000000800 */
        /* <DEDUP_REMOVED lines=52> */
.L_x_1836:
[----:B------:R-:W-:Y:S05]  /*25d0*/  BSYNC B1 ;  /* 0x0000000000017941 */ /* 0x000fea0003800000 */
.L_x_1835:
        /* <DEDUP_REMOVED lines=8> */
.L_x_1837:
[----:B------:R-:W2:Y:S01]  /*2660*/  LDL R4, [R1+0x14] ;  /* 0x0000140001047983 */ /* 0x000ea20000100800 */
[----:B------:R-:W-:Y:S01]  /*2670*/  IMAD R75, R17, 0x8, R16 ;  /* 0x00000008114b7824 */ /* 0x000fe200078e0210 */
[----:B------:R-:W-:Y:S01]  /*2680*/  BSSY B1, `(.L_x_1838) ;  /* 0x0000004000017945 */ /* 0x000fe20003800000 */
[----:B--2---:R-:W-:-:S04]  /*2690*/  SHF.L.U32 R76, R4, 0x1f, RZ ;  /* 0x0000001f044c7819 */ /* 0x004fc800000006ff */
[----:B------:R-:W0:Y:S02]  /*26a0*/  SYNCS.PHASECHK.TRANS64.TRYWAIT P5, [R75+URZ+0x13290], R76 ;  /* 0x0132904c4b0075a7 */ /* 0x000e2400080a017f */
[----:B0-----:R-:W-:Y:S05]  /*26b0*/  @!P5 BRA `(.L_x_1839) ;  /* 0x0000015800bcd947 */ /* 0x001fea0003800000 */
.L_x_2072:
[----:B------:R-:W-:Y:S05]  /*26c0*/  BSYNC B1 ;  /* 0x0000000000017941 */ /* 0x000fea0003800000 */
.L_x_1838:
        /* <DEDUP_REMOVED lines=66> */
[-C--:B------:R-:W-:Y:S01]  /*2af0*/  F2FP.F16.E4M3.UNPACK_B R78, R77.reuse.H1 ;  /* 0x0000004dff4e723e */ /* 0x080fe200030006ff */
        /* <DEDUP_REMOVED lines=15> */
[C---:B------:R-:W-:Y:S01]  /*2bf0*/  FMUL.FTZ R65, R25.reuse, R79 ;  /* 0x0000004f19417220 */ /* 0x040fe20000410000 */
        /* <DEDUP_REMOVED lines=14> */
[----:B------:R-:W-:Y:S02]  /*2ce0*/  HADD2.F32 R77, -RZ, R77.H0_H0 ;  /* 0x2000004dff4d7230 */ /* 0x000fe40000004100 */
[-C--:B------:R-:W-:Y:S01]  /*2cf0*/  FMUL.FTZ R79, R24, R65.reuse ;  /* 0x00000041184f7220 */ /* 0x080fe20000410000 */
[----:B------:R-:W-:Y:S02]  /*2d00*/  HADD2.F32 R25, -RZ, R68.H0_H0 ;  /* 0x20000044ff197230 */ /* 0x000fe40000004100 */
[----:B------:R-:W-:Y:S01]  /*2d10*/  FMUL.FTZ R65, R14, R65 ;  /* 0x000000410e417220 */ /* 0x000fe20000410000 */
        /* <DEDUP_REMOVED lines=9> */
.L_x_1844:
[----:B------:R-:W-:Y:S05]  /*2db0*/  BSYNC B2 ;  /* 0x0000000000027941 */ /* 0x000fea0003800000 */
.L_x_1843:
[----:B--2---:R1:W-:Y:S02]  /*2dc0*/  STG.E.128 desc[UR40][R12.64], R4 ;  /* 0x000000040c007986 */ /* 0x0043e4000c101d28 */
.L_x_1842:
[----:B------:R-:W-:Y:S05]  /*2dd0*/  BSYNC B1 ;  /* 0x0000000000017941 */ /* 0x000fea0003800000 */
.L_x_1841:
        /* <DEDUP_REMOVED lines=115> */
.L_x_1846:
[----:B------:R-:W-:Y:S05]  /*3510*/  BSYNC B1 ;  /* 0x0000000000017941 */ /* 0x000fea0003800000 */
.L_x_1845:
[----:B-1----:R1:W-:Y:S01]  /*3520*/  STG.E.128 desc[UR40][R12.64+0x20], R4 ;  /* 0x000020040c007986 */ /* 0x0023e2000c101d28 */
[----:B------:R-:W-:Y:S05]  /*3530*/  BRA `(.L_x_1840) ;  /* 0x0000001000c47947 */ /* 0x000fea0003800000 */
.L_x_1834:
[----:B------:R-:W-:Y:S01]  /*3540*/  IMAD R5, R2, -0xa0, R30 ;  /* 0xffffff6002057824 */ /* 0x000fe200078e021e */
[----:B------:R-:W2:Y:S01]  /*3550*/  LDL R68, [R1+0x10] ;  /* 0x0000100001447983 */ /* 0x000ea20000100800 */
[----:B------:R-:W-:Y:S02]  /*3560*/  CS2R R10, SRZ ;  /* 0x00000000000a7805 */ /* 0x000fe4000001ff00 */
[----:B------:R-:W-:Y:S02]  /*3570*/  CS2R R8, SRZ ;  /* 0x0000000000087805 */ /* 0x000fe4000001ff00 */
[----:B------:R-:W-:-:S04]  /*3580*/  VIMNMX R5, R5, 0xa0, PT ;  /* 0x000000a005057848 */ /* 0x000fc80003fe0100 */
[----:B------:R-:W-:-:S04]  /*3590*/  ISETP.GE.AND P1, PT, R156, R5, PT ;  /* 0x000000059c00720c */ /* 0x000fc80003f26270 */
        /* <DEDUP_REMOVED lines=21> */
.L_x_1847:
[----:B------:R-:W2:Y:S01]  /*36f0*/  LDL R12, [R1+0x14] ;  /* 0x00001400010c7983 */ /* 0x000ea20000100800 */
[----:B------:R-:W-:Y:S01]  /*3700*/  IMAD R75, R17, 0x8, R16 ;  /* 0x00000008114b7824 */ /* 0x000fe200078e0210 */
[----:B------:R-:W0:Y:S01]  /*3710*/  LDC R77, c[0x0][0x2e4] ;  /* 0x0000b900ff4d7b82 */ /* 0x000e220000000800 */
[----:B------:R-:W-:Y:S01]  /*3720*/  BSSY B1, `(.L_x_1848) ;  /* 0x0000004000017945 */ /* 0x000fe20003800000 */
[----:B--2---:R-:W-:-:S04]  /*3730*/  SHF.L.U32 R76, R12, 0x1f, RZ ;  /* 0x0000001f0c4c7819 */ /* 0x004fc800000006ff */
[----:B------:R-:W1:Y:S02]  /*3740*/  SYNCS.PHASECHK.TRANS64.TRYWAIT P5, [R75+URZ+0x13290], R76 ;  /* 0x0132904c4b0075a7 */ /* 0x000e6400080a017f */
[----:B01----:R-:W-:Y:S05]  /*3750*/  @!P5 BRA `(.L_x_1849) ;  /* 0x0000014800a8d947 */ /* 0x003fea0003800000 */
.L_x_2073:
[----:B------:R-:W-:Y:S05]  /*3760*/  BSYNC B1 ;  /* 0x0000000000017941 */ /* 0x000fea0003800000 */
.L_x_1848:
[----:B------:R-:W-:Y:S01]  /*3770*/  ISETP.GE.OR P5, PT, R18, R77, P1 ;  /* 0x0000004d1200720c */ /* 0x000fe20000fa6670 */
        /* <DEDUP_REMOVED lines=12> */
[----:B------:R-:W-:Y:S03]  /*3840*/  BSSY B1, `(.L_x_1850) ;  /* 0x00000e3000017945 */ /* 0x000fe60003800000 */
[----:B------:R-:W-:-:S02]  /*3850*/  IADD3.X R12, R0, R79, R70, P5, P6 ;  /* 0x0000004f000c7210 */ /* 0x000fc40002fec446 */
[----:B------:R-:W-:Y:S02]  /*3860*/  IADD3 R68, P5, R69, R64, RZ ;  /* 0x0000004045447210 */ /* 0x000fe40007fbe0ff */
[----:B------:R-:W-:-:S03]  /*3870*/  LOP3.LUT P6, RZ, R23, 0x1, RZ, 0xc0, !PT ;  /* 0x0000000117ff7812 */ /* 0x000fc600078cc0ff */
[----:B------:R-:W-:Y:S01]  /*3880*/  IMAD.X R69, R12, 0x1, R65, P5 ;  /* 0x000000010c457824 */ /* 0x000fe200028e0641 */
[----:B------:R-:W-:Y:S01]  /*3890*/  LOP3.LUT P5, RZ, R23, 0x4, RZ, 0xc0, !PT ;  /* 0x0000000417ff7812 */ /* 0x000fe200078ac0ff */
[----:B------:R-:W-:-:S05]  /*38a0*/  IMAD.IADD R12, R77, 0x1, -R55 ;  /* 0x000000014d0c7824 */ /* 0x000fca00078e0a37 */
[----:B------:R-:W-:-:S04]  /*38b0*/  SEL R12, R55, R12, !P5 ;  /* 0x0000000c370c7207 */ /* 0x000fc80006800000 */
[----:B------:R-:W-:-:S04]  /*38c0*/  SHF.R.S32.HI R13, RZ, 0x1f, R12 ;  /* 0x0000001fff0d7819 */ /* 0x000fc8000001140c */
[----:B------:R-:W-:-:S04]  /*38d0*/  LEA.HI R13, R13, R12, RZ, 0x5 ;  /* 0x0000000c0d0d7211 */ /* 0x000fc800078f28ff */
[----:B------:R-:W-:Y:S01]  /*38e0*/  SHF.R.S32.HI R12, RZ, 0x5, R13 ;  /* 0x00000005ff0c7819 */ /* 0x000fe2000001140d */
[----:B------:R-:W-:-:S03]  /*38f0*/  IMAD R13, R17, 0x2800, R71 ;  /* 0x00002800110d7824 */ /* 0x000fc600078e0247 */
[----:B------:R-:W-:Y:S01]  /*3900*/  LEA.HI.SX32 R12, R21, R12, 0x1c ;  /* 0x0000000c150c7211 */ /* 0x000fe200078fe2ff */
[----:B------:R-:W-:-:S04]  /*3910*/  IMAD.IADD R13, R16, 0x1, R13 ;  /* 0x00000001100d7824 */ /* 0x000fc800078e020d */
[----:B------:R-:W-:-:S05]  /*3920*/  IMAD.SHL.U32 R81, R12, 0x10, RZ ;  /* 0x000000100c517824 */ /* 0x000fca00078e00ff */
[----:B--2---:R-:W-:-:S04]  /*3930*/  LOP3.LUT R12, R26, 0x30, R81, 0xf8, !PT ;  /* 0x000000301a0c7812 */ /* 0x004fc800078ef851 */
[----:B---3--:R-:W-:-:S05]  /*3940*/  LOP3.LUT R12, R12, R25, RZ, 0x3c, !PT ;  /* 0x000000190c0c7212 */ /* 0x008fca00078e3cff */
[----:B----4-:R-:W-:-:S04]  /*3950*/  IMAD.IADD R12, R24, 0x1, R12 ;  /* 0x00000001180c7824 */ /* 0x010fc800078e020c */
[----:B------:R-:W-:-:S04]  /*3960*/  IMAD R15, R17, 0x2800, R12 ;  /* 0x00002800110f7824 */ /* 0x000fc800078e020c */
[----:B------:R-:W-:Y:S02]  /*3970*/  IMAD.IADD R24, R16, 0x1, R15 ;  /* 0x0000000110187824 */ /* 0x000fe400078e020f */
        /* <DEDUP_REMOVED lines=38> */
[----:B------:R-:W-:Y:S02]  /*3be0*/  HADD2.F32 R85, -RZ, R84.H0_H0 ;  /* 0x20000054ff557230 */ /* 0x000fe40000004100 */
[C---:B------:R-:W-:Y:S01]  /*3bf0*/  FMUL.FTZ R92, R8.reuse, R5 ;  /* 0x00000005085c7220 */ /* 0x040fe20000410000 */
[----:B------:R-:W-:Y:S01]  /*3c00*/  LOP3.LUT R5, R89, 0xff0000, R90, 0xf8, !PT ;  /* 0x00ff000059057812 */ /* 0x000fe200078ef85a */
[----:B------:R-:W-:Y:S01]  /*3c10*/  HADD2.F32 R89, -RZ, R86.H1_H1 ;  /* 0x30000056ff597230 */ /* 0x000fe20000004100 */
[----:B------:R-:W-:Y:S01]  /*3c20*/  LOP3.LUT R7, R87, 0xff0000, R88, 0xf8, !PT ;  /* 0x00ff000057077812 */ /* 0x000fe200078ef858 */
[-C--:B------:R-:W-:Y:S01]  /*3c30*/  FFMA.FTZ R8, R8, R85.reuse, -R91 ;  /* 0x0000005508087223 */ /* 0x080fe2000001085b */
[----:B------:R-:W-:Y:S01]  /*3c40*/  FFMA.FTZ R9, R9, R85, R92 ;  /* 0x0000005509097223 */ /* 0x000fe2000001005c */
[----:B------:R-:W-:Y:S01]  /*3c50*/  HADD2.F32 R85, -RZ, R84.H1_H1 ;  /* 0x30000054ff557230 */ /* 0x000fe20000004100 */
[----:B------:R-:W-:Y:S01]  /*3c60*/  F2FP.F16.E4M3.UNPACK_B R87, R83 ;  /* 0x00000053ff57723e */ /* 0x000fe200020006ff */
[----:B------:R-:W-:Y:S01]  /*3c70*/  HADD2.F32 R84, -RZ, R11.H1_H1 ;  /* 0x3000000bff547230 */ /* 0x000fe20000004100 */
[----:B------:R-:W-:-:S02]  /*3c80*/  F2FP.F16.E4M3.UNPACK_B R86, R82 ;  /* 0x00000052ff56723e */ /* 0x000fc400020006ff */
[----:B------:R-:W-:Y:S01]  /*3c90*/  F2FP.F16.E4M3.UNPACK_B R24, R24 ;  /* 0x00000018ff18723e */ /* 0x000fe200020006ff */
[----:B------:R-:W-:Y:S01]  /*3ca0*/  HADD2.F32 R88, -RZ, R87.H0_H0 ;  /* 0x20000057ff587230 */ /* 0x000fe20000004100 */
[----:B------:R-:W-:Y:S01]  /*3cb0*/  F2FP.F16.E4M3.UNPACK_B R82, R12 ;  /* 0x0000000cff52723e */ /* 0x000fe200020006ff */
[-C--:B------:R-:W-:Y:S01]  /*3cc0*/  FMUL.FTZ R11, R84, R89.reuse ;  /* 0x00000059540b7220 */ /* 0x080fe20000410000 */
[C---:B------:R-:W-:Y:S01]  /*3cd0*/  FMUL.FTZ R89, R10.reuse, R89 ;  /* 0x000000590a597220 */ /* 0x040fe20000410000 */
[----:B------:R-:W-:Y:S02]  /*3ce0*/  HADD2.F32 R83, -RZ, R24.H0_H0 ;  /* 0x20000018ff537230 */ /* 0x000fe40000004100 */
[----:B------:R-:W-:Y:S02]  /*3cf0*/  HADD2.F32 R12, -RZ, R82.H0_H0 ;  /* 0x20000052ff0c7230 */ /* 0x000fe40000004100 */
[-C--:B------:R-:W-:Y:S01]  /*3d00*/  FFMA.FTZ R11, R10, R85.reuse, -R11 ;  /* 0x000000550a0b7223 */ /* 0x080fe2000001080b */
[----:B------:R-:W-:Y:S01]  /*3d10*/  FFMA.FTZ R10, R84, R85, R89 ;  /* 0x00000055540a7223 */ /* 0x000fe20000010059 */
[----:B------:R-:W-:-:S02]  /*3d20*/  HADD2.F32 R84, -RZ, R86.H0_H0 ;  /* 0x20000056ff547230 */ /* 0x000fc40000004100 */
[CC--:B------:R-:W-:Y:S01]  /*3d30*/  FMUL.FTZ R89, R83.reuse, R88.reuse ;  /* 0x0000005853597220 */ /* 0x0c0fe20000410000 */
[----:B------:R-:W-:Y:S01]  /*3d40*/  FMUL.FTZ R88, R12, R88 ;  /* 0x000000580c587220 */ /* 0x000fe20000410000 */
[----:B------:R-:W-:Y:S01]  /*3d50*/  HADD2.F32 R87, -RZ, R87.H1_H1 ;  /* 0x30000057ff577230 */ /* 0x000fe20000004100 */
[----:B------:R-:W-:Y:S01]  /*3d60*/  F2FP.SATFINITE.E4M3.F32.PACK_AB_MERGE_C R9, R10, R9, RZ ;  /* 0x000000090a09723e */ /* 0x000fe200048070ff */
[----:B------:R-:W-:Y:S02]  /*3d70*/  HADD2.F32 R85, -RZ, R24.H1_H1 ;  /* 0x30000018ff557230 */ /* 0x000fe40000004100 */
[-C--:B------:R-:W-:Y:S01]  /*3d80*/  FFMA.FTZ R12, R12, R84.reuse, -R89 ;  /* 0x000000540c0c7223 */ /* 0x080fe20000010859 */
[----:B------:R-:W-:Y:S01]  /*3d90*/  FFMA.FTZ R24, R83, R84, R88 ;  /* 0x0000005453187223 */ /* 0x000fe20000010058 */
[----:B------:R-:W-:Y:S01]  /*3da0*/  HADD2.F32 R82, -RZ, R82.H1_H1 ;  /* 0x30000052ff527230 */ /* 0x000fe20000004100 */
[----:B------:R-:W-:Y:S01]  /*3db0*/  F2FP.F16.E4M3.UNPACK_B R89, R78.H1 ;  /* 0x0000004eff59723e */ /* 0x000fe200030006ff */
[----:B------:R-:W-:-:S02]  /*3dc0*/  HADD2.F32 R84, -RZ, R86.H1_H1 ;  /* 0x30000056ff547230 */ /* 0x000fc40000004100 */
[CC--:B------:R-:W-:Y:S01]  /*3dd0*/  FMUL.FTZ R83, R85.reuse, R87.reuse ;  /* 0x0000005755537220 */ /* 0x0c0fe20000410000 */
[----:B------:R-:W-:Y:S01]  /*3de0*/  F2FP.F16.E4M3.UNPACK_B R86, R26.H1 ;  /* 0x0000001aff56723e */ /* 0x000fe200030006ff */
[C---:B------:R-:W-:Y:S01]  /*3df0*/  FMUL.FTZ R92, R82.reuse, R87 ;  /* 0x00000057525c7220 */ /* 0x040fe20000410000 */
[----:B------:R-:W-:Y:S01]  /*3e00*/  F2FP.F16.E4M3.UNPACK_B R88, R80.H1 ;  /* 0x00000050ff58723e */ /* 0x000fe200030006ff */
[----:B------:R-:W-:Y:S01]  /*3e10*/  FFMA.FTZ R83, R82, R84, -R83 ;  /* 0x0000005452537223 */ /* 0x000fe20000010853 */
[----:B------:R-:W-:Y:S01]  /*3e20*/  F2FP.F16.E4M3.UNPACK_B R82, R14.H1 ;  /* 0x0000000eff52723e */ /* 0x000fe200030006ff */
[--C-:B------:R-:W-:Y:S02]  /*3e30*/  HADD2.F32 R90, -RZ, R89.reuse.H0_H0 ;  /* 0x20000059ff5a7230 */ /* 0x100fe40000004100 */
[----:B------:R-:W-:Y:S01]  /*3e40*/  FFMA.FTZ R85, R85, R84, R92 ;  /* 0x0000005455557223 */ /* 0x000fe2000001005c */
[----:B------:R-:W-:Y:S01]  /*3e50*/  HADD2.F32 R87, -RZ, R86.H0_H0 ;  /* 0x20000056ff577230 */ /* 0x000fe20000004100 */
[----:B------:R-:W-:Y:S01]  /*3e60*/  F2FP.F16.E4M3.UNPACK_B R14, R14 ;  /* 0x0000000eff0e723e */ /* 0x000fe200020006ff */
[----:B------:R-:W-:Y:S01]  /*3e70*/  HADD2.F32 R93, -RZ, R89.H1_H1 ;  /* 0x30000059ff5d7230 */ /* 0x000fe20000004100 */
[----:B------:R-:W-:Y:S01]  /*3e80*/  F2FP.SATFINITE.E4M3.F32.PACK_AB_MERGE_C R8, R11, R8, RZ ;  /* 0x000000080b08723e */ /* 0x000fe200048070ff */
[----:B------:R-:W-:-:S02]  /*3e90*/  HADD2.F32 R84, -RZ, R82.H0_H0 ;  /* 0x20000052ff547230 */ /* 0x000fc40000004100 */
[-C--:B------:R-:W-:Y:S01]  /*3ea0*/  FMUL.FTZ R91, R87, R90.reuse ;  /* 0x0000005a575b7220 */ /* 0x080fe20000410000 */
[----:B------:R-:W-:Y:S01]  /*3eb0*/  HADD2.F32 R89, -RZ, R88.H0_H0 ;  /* 0x20000058ff597230 */ /* 0x000fe20000004100 */
[----:B------:R-:W-:Y:S01]  /*3ec0*/  F2FP.F16.E4M3.UNPACK_B R10, R25 ;  /* 0x00000019ff0a723e */ /* 0x000fe200020006ff */
[----:B------:R-:W-:Y:S02]  /*3ed0*/  HADD2.F32 R86, -RZ, R86.H1_H1 ;  /* 0x30000056ff567230 */ /* 0x000fe40000004100 */
[C---:B------:R-:W-:Y:S01]  /*3ee0*/  FMUL.FTZ R92, R84.reuse, R90 ;  /* 0x0000005a545c7220 */ /* 0x040fe20000410000 */
[----:B------:R-:W-:Y:S02]  /*3ef0*/  HADD2.F32 R82, -RZ, R82.H1_H1 ;  /* 0x30000052ff527230 */ /* 0x000fe40000004100 */
[----:B------:R-:W-:Y:S01]  /*3f00*/  FFMA.FTZ R90, R84, R89, -R91 ;  /* 0x00000059545a7223 */ /* 0x000fe2000001085b */
[----:B------:R-:W-:Y:S02]  /*3f10*/  HADD2.F32 R91, -RZ, R88.H1_H1 ;  /* 0x30000058ff5b7230 */ /* 0x000fe40000004100 */
[-C--:B------:R-:W-:Y:S01]  /*3f20*/  FMUL.FTZ R95, R86, R93.reuse ;  /* 0x0000005d565f7220 */ /* 0x080fe20000410000 */
[----:B------:R-:W-:Y:S01]  /*3f30*/  F2FP.F16.E4M3.UNPACK_B R84, R78 ;  /* 0x0000004eff54723e */ /* 0x000fe200020006ff */
[C---:B------:R-:W-:Y:S01]  /*3f40*/  FMUL.FTZ R93, R82.reuse, R93 ;  /* 0x0000005d525d7220 */ /* 0x040fe20000410000 */
[----:B------:R-:W-:Y:S01]  /*3f50*/  F2FP.F16.E4M3.UNPACK_B R78, R26 ;  /* 0x0000001aff4e723e */ /* 0x000fe200020006ff */
[-C--:B------:R-:W-:Y:S01]  /*3f60*/  FFMA.FTZ R99, R82, R91.reuse, -R95 ;  /* 0x0000005b52637223 */ /* 0x080fe2000001085f */
[----:B------:R-:W-:Y:S01]  /*3f70*/  F2FP.F16.E4M3.UNPACK_B R82, R80 ;  /* 0x00000050ff52723e */ /* 0x000fe200020006ff */
[----:B------:R-:W-:Y:S01]  /*3f80*/  FFMA.FTZ R101, R86, R91, R93 ;  /* 0x0000005b56657223 */ /* 0x000fe2000001005d */
[----:B------:R-:W-:-:S02]  /*3f90*/  HADD2.F32 R91, -RZ, R84.H0_H0 ;  /* 0x20000054ff5b7230 */ /* 0x000fc40000004100 */
[----:B------:R-:W-:Y:S01]  /*3fa0*/  FFMA.FTZ R92, R87, R89, R92 ;  /* 0x00000059575c7223 */ /* 0x000fe2000001005c */
[----:B------:R-:W-:Y:S01]  /*3fb0*/  HADD2.F32 R80, -RZ, R78.H0_H0 ;  /* 0x2000004eff507230 */ /* 0x000fe20000004100 */
[----:B------:R-:W-:Y:S01]  /*3fc0*/  F2FP.F16.E4M3.UNPACK_B R11, R7 ;  /* 0x00000007ff0b723e */ /* 0x000fe200020006ff */
[----:B------:R-:W-:Y:S01]  /*3fd0*/  HADD2.F32 R93, -RZ, R84.H1_H1 ;  /* 0x30000054ff5d7230 */ /* 0x000fe20000004100 */
[----:B------:R-:W-:Y:S01]  /*3fe0*/  F2FP.SATFINITE.E4M3.F32.PACK_AB_MERGE_C R24, R85, R24, R9 ;  /* 0x000000185518723e */ /* 0x000fe20004807009 */
[----:B------:R-:W-:Y:S02]  /*3ff0*/  HADD2.F32 R26, -RZ, R14.H0_H0 ;  /* 0x2000000eff1a7230 */ /* 0x000fe40000004100 */
[----:B------:R-:W-:Y:S01]  /*4000*/  FMUL.FTZ R95, R80, R91 ;  /* 0x0000005b505f7220 */ /* 0x000fe20000410000 */
[----:B------:R-:W-:Y:S01]  /*4010*/  HADD2.F32 R78, -RZ, R78.H1_H1 ;  /* 0x3000004eff4e7230 */ /* 0x000fe20000004100 */
[----:B------:R-:W-:Y:S01]  /*4020*/  F2FP.F16.E4M3.UNPACK_B R9, R13 ;  /* 0x0000000dff09723e */ /* 0x000fe200020006ff */
[----:B------:R-:W-:-:S02]  /*4030*/  HADD2.F32 R14, -RZ, R14.H1_H1 ;  /* 0x3000000eff0e7230 */ /* 0x000fc40000004100 */
[----:B------:R-:W-:Y:S01]  /*4040*/  FMUL.FTZ R91, R26, R91 ;  /* 0x0000005b1a5b7220 */ /* 0x000fe20000410000 */
[--C-:B------:R-:W-:Y:S02]  /*4050*/  HADD2.F32 R87, -RZ, R82.reuse.H0_H0 ;  /* 0x20000052ff577230 */ /* 0x100fe40000004100 */
[-C--:B------:R-:W-:Y:S01]  /*4060*/  FMUL.FTZ R97, R78, R93.reuse ;  /* 0x0000005d4e617220 */ /* 0x080fe20000410000 */
[----:B------:R-:W-:Y:S02]  /*4070*/  HADD2.F32 R89, -RZ, R82.H1_H1 ;  /* 0x30000052ff597230 */ /* 0x000fe40000004100 */
[----:B------:R-:W-:Y:S01]  /*4080*/  FMUL.FTZ R93, R14, R93 ;  /* 0x0000005d0e5d7220 */ /* 0x000fe20000410000 */
[----:B------:R-:W-:Y:S01]  /*4090*/  F2FP.SATFINITE.E4M3.F32.PACK_AB_MERGE_C R12, R83, R12, R8 ;  /* 0x0000000c530c723e */ /* 0x000fe20004807008 */
[-C--:B------:R-:W-:Y:S01]  /*40a0*/  FFMA.FTZ R95, R26, R87.reuse, -R95 ;  /* 0x000000571a5f7223 */ /* 0x080fe2000001085f */
[----:B------:R-:W-:Y:S01]  /*40b0*/  FFMA.FTZ R26, R80, R87, R91 ;  /* 0x00000057501a7223 */ /* 0x000fe2000001005b */
[----:B------:R-:W-:Y:S01]  /*40c0*/  FFMA.FTZ R93, R78, R89, R93 ;  /* 0x000000594e5d7223 */ /* 0x000fe2000001005d */
        /* <DEDUP_REMOVED lines=22> */
[----:B------:R-:W-:Y:S02]  /*4230*/  HADD2.F32 R7, -RZ, R13.H0_H0 ;  /* 0x2000000dff077230 */ /* 0x000fe40000004100 */
[----:B------:R-:W-:Y:S01]  /*4240*/  FFMA.FTZ R14, R14, R89, -R97 ;  /* 0x000000590e0e7223 */ /* 0x000fe20000010861 */
[----:B------:R-:W-:Y:S01]  /*4250*/  HADD2.F32 R83, -RZ, R82.H0_H0 ;  /* 0x20000052ff537230 */ /* 0x000fe20000004100 */
[-C--:B------:R-:W-:Y:S01]  /*4260*/  F2FP.F16.E4M3.UNPACK_B R89, R5.reuse.H1 ;  /* 0x00000005ff59723e */ /* 0x080fe200030006ff */
[----:B------:R-:W-:Y:S01]  /*4270*/  HADD2.F32 R80, -RZ, R25.H1_H1 ;  /* 0x30000019ff507230 */ /* 0x000fe20000004100 */
[----:B------:R-:W-:Y:S01]  /*4280*/  F2FP.F16.E4M3.UNPACK_B R88, R5 ;  /* 0x00000005ff58723e */ /* 0x000fe200020006ff */
[----:B------:R-:W-:-:S02]  /*4290*/  HADD2.F32 R25, -RZ, R6.H0_H0 ;  /* 0x20000006ff197230 */ /* 0x000fc40000004100 */
[CC--:B------:R-:W-:Y:S01]  /*42a0*/  FMUL.FTZ R84, R78.reuse, R83.reuse ;  /* 0x000000534e547220 */ /* 0x0c0fe20000410000 */
[----:B------:R-:W-:Y:S02]  /*42b0*/  HADD2.F32 R13, -RZ, R13.H1_H1 ;  /* 0x3000000dff0d7230 */ /* 0x000fe40000004100 */
[C---:B------:R-:W-:Y:S01]  /*42c0*/  FMUL.FTZ R85, R7.reuse, R83 ;  /* 0x0000005307557220 */ /* 0x040fe20000410000 */
[----:B------:R-:W-:Y:S01]  /*42d0*/  HADD2.F32 R82, -RZ, R82.H1_H1 ;  /* 0x30000052ff527230 */ /* 0x000fe20000004100 */
[----:B------:R-:W-:Y:S01]  /*42e0*/  F2FP.F16.E4M3.UNPACK_B R5, R4 ;  /* 0x00000004ff05723e */ /* 0x000fe200020006ff */
[----:B------:R-:W-:Y:S02]  /*42f0*/  HADD2.F32 R83, -RZ, R6.H1_H1 ;  /* 0x30000006ff537230 */ /* 0x000fe40000004100 */
[-C--:B------:R-:W-:Y:S01]  /*4300*/  FFMA.FTZ R6, R7, R25.reuse, -R84 ;  /* 0x0000001907067223 */ /* 0x080fe20000010854 */
[----:B------:R-:W-:Y:S01]  /*4310*/  FFMA.FTZ R7, R78, R25, R85 ;  /* 0x000000194e077223 */ /* 0x000fe20000010055 */
[-C--:B------:R-:W-:Y:S01]  /*4320*/  FMUL.FTZ R86, R80, R82.reuse ;  /* 0x0000005250567220 */ /* 0x080fe20000410000 */
[----:B------:R-:W-:Y:S01]  /*4330*/  FMUL.FTZ R85, R13, R82 ;  /* 0x000000520d557220 */ /* 0x000fe20000410000 */
[----:B------:R-:W-:Y:S01]  /*4340*/  F2FP.F16.E4M3.UNPACK_B R25, R15 ;  /* 0x0000000fff19723e */ /* 0x000fe200020006ff */
[----:B------:R-:W-:-:S02]  /*4350*/  HADD2.F32 R91, -RZ, R89.H0_H0 ;  /* 0x20000059ff5b7230 */ /* 0x000fc40000004100 */
[-C--:B------:R-:W-:Y:S01]  /*4360*/  FFMA.FTZ R13, R13, R83.reuse, -R86 ;  /* 0x000000530d0d7223 */ /* 0x080fe20000010856 */
[----:B------:R-:W-:Y:S01]  /*4370*/  FFMA.FTZ R78, R80, R83, R85 ;  /* 0x00000053504e7223 */ /* 0x000fe20000010055 */
[----:B------:R-:W-:Y:S01]  /*4380*/  F2FP.F16.E4M3.UNPACK_B R83, R27.H1 ;  /* 0x0000001bff53723e */ /* 0x000fe200030006ff */
[--C-:B------:R-:W-:Y:S01]  /*4390*/  HADD2.F32 R86, -RZ, R5.reuse.H0_H0 ;  /* 0x20000005ff567230 */ /* 0x100fe20000004100 */
[----:B------:R-:W-:Y:S01]  /*43a0*/  F2FP.F16.E4M3.UNPACK_B R15, R15.H1 ;  /* 0x0000000fff0f723e */ /* 0x000fe200030006ff */
[----:B------:R-:W-:Y:S01]  /*43b0*/  HADD2.F32 R5, -RZ, R5.H1_H1 ;  /* 0x30000005ff057230 */ /* 0x000fe20000004100 */
[----:B------:R-:W-:Y:S01]  /*43c0*/  F2FP.F16.E4M3.UNPACK_B R85, R4.H1 ;  /* 0x00000004ff55723e */ /* 0x000fe200030006ff */
[----:B------:R-:W-:Y:S01]  /*43d0*/  HADD2.F32 R4, -RZ, R83.H0_H0 ;  /* 0x20000053ff047230 */ /* 0x000fe20000004100 */
[----:B------:R-:W-:Y:S01]  /*43e0*/  F2FP.SATFINITE.E4M3.F32.PACK_AB_MERGE_C R90, R99, R90, RZ ;  /* 0x0000005a635a723e */ /* 0x000fe200048070ff */
[----:B------:R-:W-:Y:S01]  /*43f0*/  HADD2.F32 R80, -RZ, R15.H0_H0 ;  /* 0x2000000fff507230 */ /* 0x000fe20000004100 */
[----:B------:R-:W-:Y:S01]  /*4400*/  F2FP.F16.E4M3.UNPACK_B R82, R27 ;  /* 0x0000001bff52723e */ /* 0x000fe200020006ff */
[----:B------:R-:W-:Y:S01]  /*4410*/  HADD2.F32 R87, -RZ, R85.H0_H0 ;  /* 0x20000055ff577230 */ /* 0x000fe20000004100 */
[----:B------:R-:W-:Y:S01]  /*4420*/  F2FP.SATFINITE.E4M3.F32.PACK_AB_MERGE_C R14, R14, R95, R90 ;  /* 0x0000005f0e0e723e */ /* 0x000fe2000480705a */
[----:B------:R-:W-:Y:S01]  /*4430*/  HADD2.F32 R27, -RZ, R25.H0_H0 ;  /* 0x20000019ff1b7230 */ /* 0x000fe20000004100 */
[----:B------:R-:W-:Y:S01]  /*4440*/  F2FP.SATFINITE.E4M3.F32.PACK_AB_MERGE_C R92, R101, R92, RZ ;  /* 0x0000005c655c723e */ /* 0x000fe200048070ff */
[----:B------:R-:W-:-:S02]  /*4450*/  HADD2.F32 R90, -RZ, R88.H0_H0 ;  /* 0x20000058ff5a7230 */ /* 0x000fc40000004100 */
[-C--:B------:R-:W-:Y:S01]  /*4460*/  FMUL.FTZ R95, R4, R91.reuse ;  /* 0x0000005b045f7220 */ /* 0x080fe20000410000 */
[----:B------:R-:W-:Y:S01]  /*4470*/  HADD2.F32 R84, -RZ, R82.H0_H0 ;  /* 0x20000052ff547230 */ /* 0x000fe20000004100 */
[----:B------:R-:W-:Y:S01]  /*4480*/  F2FP.SATFINITE.E4M3.F32.PACK_AB_MERGE_C R26, R93, R26, R92 ;  /* 0x0000001a5d1a723e */ /* 0x000fe2000480705c */
[C---:B------:R-:W-:Y:S01]  /*4490*/  FMUL.FTZ R91, R80.reuse, R91 ;  /* 0x0000005b505b7220 */ /* 0x040fe20000410000 */
[-C--:B------:R-:W-:Y:S01]  /*44a0*/  FFMA.FTZ R95, R80, R87.reuse, -R95 ;  /* 0x00000057505f7223 */ /* 0x080fe2000001085f */
[-C--:B------:R-:W-:Y:S01]  /*44b0*/  FMUL.FTZ R93, R27, R90.reuse ;  /* 0x0000005a1b5d7220 */ /* 0x080fe20000410000 */
[----:B------:R-:W-:Y:S02]  /*44c0*/  HADD2.F32 R83, -RZ, R83.H1_H1 ;  /* 0x30000053ff537230 */ /* 0x000fe40000004100 */
[----:B------:R-:W-:Y:S01]  /*44d0*/  FMUL.FTZ R92, R84, R90 ;  /* 0x0000005a545c7220 */ /* 0x000fe20000410000 */
[----:B------:R-:W-:Y:S02]  /*44e0*/  HADD2.F32 R80, -RZ, R89.H1_H1 ;  /* 0x30000059ff507230 */ /* 0x000fe40000004100 */
[----:B------:R-:W-:Y:S01]  /*44f0*/  FFMA.FTZ R91, R4, R87, R91 ;  /* 0x00000057045b7223 */ /* 0x000fe2000001005b */
[----:B------:R-:W-:-:S02]  /*4500*/  HADD2.F32 R15, -RZ, R15.H1_H1 ;  /* 0x3000000fff0f7230 */ /* 0x000fc40000004100 */
[-C--:B------:R-:W-:Y:S01]  /*4510*/  FFMA.FTZ R93, R84, R86.reuse, R93 ;  /* 0x00000056545d7223 */ /* 0x080fe2000001005d */
[----:B------:R-:W-:Y:S02]  /*4520*/  HADD2.F32 R82, -RZ, R82.H1_H1 ;  /* 0x30000052ff527230 */ /* 0x000fe40000004100 */
[----:B------:R-:W-:Y:S01]  /*4530*/  FFMA.FTZ R92, R27, R86, -R92 ;  /* 0x000000561b5c7223 */ /* 0x000fe2000001085c */
[----:B------:R-:W-:Y:S02]  /*4540*/  HADD2.F32 R88, -RZ, R88.H1_H1 ;  /* 0x30000058ff587230 */ /* 0x000fe40000004100 */
[-C--:B------:R-:W-:Y:S01]  /*4550*/  FMUL.FTZ R84, R83, R80.reuse ;  /* 0x0000005053547220 */ /* 0x080fe20000410000 */
[----:B------:R-:W-:Y:S02]  /*4560*/  HADD2.F32 R4, -RZ, R85.H1_H1 ;  /* 0x30000055ff047230 */ /* 0x000fe40000004100 */
[----:B------:R-:W-:Y:S01]  /*4570*/  FMUL.FTZ R86, R15, R80 ;  /* 0x000000500f567220 */ /* 0x000fe20000410000 */
[----:B------:R-:W-:-:S02]  /*4580*/  HADD2.F32 R25, -RZ, R25.H1_H1 ;  /* 0x30000019ff197230 */ /* 0x000fc40000004100 */
[----:B------:R-:W-:Y:S01]  /*4590*/  FMUL.FTZ R80, R82, R88 ;  /* 0x0000005852507220 */ /* 0x000fe20000410000 */
[----:B------:R-:W-:Y:S01]  /*45a0*/  F2FP.SATFINITE.E4M3.F32.PACK_AB_MERGE_C R6, R13, R6, RZ ;  /* 0x000000060d06723e */ /* 0x000fe200048070ff */
[-C--:B------:R-:W-:Y:S01]  /*45b0*/  FFMA.FTZ R84, R15, R4.reuse, -R84 ;  /* 0x000000040f547223 */ /* 0x080fe20000010854 */
[----:B------:R-:W-:Y:S01]  /*45c0*/  FFMA.FTZ R86, R83, R4, R86 ;  /* 0x0000000453567223 */ /* 0x000fe20000010056 */
[C---:B------:R-:W-:Y:S01]  /*45d0*/  FMUL.FTZ R27, R25.reuse, R88 ;  /* 0x00000058191b7220 */ /* 0x040fe20000410000 */
[----:B------:R-:W-:Y:S01]  /*45e0*/  FFMA.FTZ R25, R25, R5, -R80 ;  /* 0x0000000519197223 */ /* 0x000fe20000010850 */
[----:B------:R-:W-:Y:S02]  /*45f0*/  F2FP.SATFINITE.E4M3.F32.PACK_AB_MERGE_C R7, R78, R7, RZ ;  /* 0x000000074e07723e */ /* 0x000fe400048070ff */
[----:B------:R-:W-:Y:S01]  /*4600*/  FFMA.FTZ R82, R82, R5, R27 ;  /* 0x0000000552527223 */ /* 0x000fe2000001001b */
[----:B------:R-:W-:Y:S02]  /*4610*/  F2FP.SATFINITE.E4M3.F32.PACK_AB_MERGE_C R84, R84, R95, RZ ;  /* 0x0000005f5454723e */ /* 0x000fe400048070ff */
[----:B------:R-:W-:-:S02]  /*4620*/  F2FP.SATFINITE.E4M3.F32.PACK_AB_MERGE_C R86, R86, R91, RZ ;  /* 0x0000005b5656723e */ /* 0x000fc400048070ff */
[----:B------:R-:W-:Y:S02]  /*4630*/  F2FP.SATFINITE.E4M3.F32.PACK_AB_MERGE_C R15, R25, R92, R84 ;  /* 0x0000005c190f723e */ /* 0x000fe40004807054 */
[----:B------:R-:W-:Y:S02]  /*4640*/  F2FP.SATFINITE.E4M3.F32.PACK_AB_MERGE_C R13, R11, R8, R6 ;  /* 0x000000080b0d723e */ /* 0x000fe40004807006 */
[----:B------:R-:W-:Y:S02]  /*4650*/  F2FP.SATFINITE.E4M3.F32.PACK_AB_MERGE_C R25, R10, R9, R7 ;  /* 0x000000090a19723e */ /* 0x000fe40004807007 */
[----:B------:R-:W-:-:S07]  /*4660*/  F2FP.SATFINITE.E4M3.F32.PACK_AB_MERGE_C R27, R82, R93, R86 ;  /* 0x0000005d521b723e */ /* 0x000fce0004807056 */
.L_x_1851:
[----:B------:R-:W-:Y:S05]  /*4670*/  BSYNC B1 ;  /* 0x0000000000017941 */ /* 0x000fea0003800000 */
.L_x_1850:
        /* <DEDUP_REMOVED lines=10> */
.L_x_1833:
[----:B------:R-:W2:Y:S02]  /*4720*/  LDL R4, [R1+0x10] ;  /* 0x0000100001047983 */ /* 0x000ea40000100800 */
[----:B--2---:R-:W-:-:S13]  /*4730*/  ISETP.NE.AND P0, PT, R4, 0x3, PT ;  /* 0x000000030400780c */ /* 0x004fda0003f05270 */
[----:B------:R-:W-:Y:S05]  /*4740*/  @!P0 BRA `(.L_x_1852) ;  /* 0x0000000000048947 */ /* 0x000fea0003800000 */
[----:B------:R-:W-:Y:S01]  /*4750*/  BPT.TRAP 0x1 ;  /* 0x000000040000795c */ /* 0x000fe20000300000 */
.L_x_1852:
        /* <DEDUP_REMOVED lines=8> */
.L_x_2074:
[----:B------:R-:W-:Y:S05]  /*47e0*/  BSYNC B1 ;  /* 0x0000000000017941 */ /* 0x000fea0003800000 */
.L_x_1853:
[----:B------:R-:W-:-:S13]  /*47f0*/  ISETP.GE.AND P1, PT, R156, R5, PT ;  /* 0x000000059c00720c */ /* 0x000fda0003f26270 */
[----:B------:R-:W-:Y:S05]  /*4800*/  @P1 BRA `(.L_x_1840) ;  /* 0x0000000000101947 */ /* 0x000fea0003800000 */
[----:B------:R-:W1:Y:S04]  /*4810*/  @!P3 LDS.128 R4, [R74+0xe000] ;  /* 0x00e000004a04b984 */ /* 0x000e680000000c00 */
[----:B------:R-:W2:Y:S04]  /*4820*/  @!P2 LDS.128 R8, [R73+0xe000] ;  /* 0x00e000004908a984 */ /* 0x000ea80000000c00 */
[----:B-1----:R1:W-:Y:S04]  /*4830*/  @!P3 STG.E.128 desc[UR40][R12.64], R4 ;  /* 0x000000040c00b986 */ /* 0x0023e8000c101d28 */
[----:B--2---:R1:W-:Y:S02]  /*4840*/  @!P2 STG.E.128 desc[UR40][R12.64+0x20], R8 ;  /* 0x000020080c00a986 */ /* 0x0043e4000c101d28 */
.L_x_1840:
[----:B------:R-:W-:Y:S05]  /*4850*/  BSYNC B0 ;  /* 0x0000000000007941 */ /* 0x000fea0003800000 */
.L_x_1832:
[----:B-1----:R-:W1:Y:S01]  /*4860*/  S2R R4, SR_TID.X ;  /* 0x0000000000047919 */ /* 0x002e620000002100 */
[----:B------:R-:W-:Y:S01]  /*4870*/  @!PT LDS RZ, [RZ] ;  /* 0x00000000fffff984 */ /* 0x000fe20000000800 */
[----:B------:R-:W-:Y:S01]  /*4880*/  @!PT LDS RZ, [RZ] ;  /* 0x00000000fffff984 */ /* 0x000fe20000000800 */
[----:B------:R-:W-:Y:S01]  /*4890*/  @!PT LDS RZ, [RZ] ;  /* 0x00000000fffff984 */ /* 0x000fe20000000800 */
[----:B------:R-:W-:Y:S01]  /*48a0*/  @!PT LDS RZ, [RZ] ;  /* 0x00000000fffff984 */ /* 0x000fe20000000800 */
[----:B------:R5:W-:Y:S06]  /*48b0*/  MEMBAR.ALL.CTA ;  /* 0x0000000000007992 */ /* 0x000bec0000008000 */
[----:B-----5:R-:W5:Y:S01]  /*48c0*/  FENCE.VIEW.ASYNC.S ;  /* 0x00000000000073c6 */ /* 0x020f620000000000 */
[----:B------:R-:W-:Y:S05]  /*48d0*/  WARPSYNC.ALL ;  /* 0x0000000000007948 */ /* 0x000fea0003800000 */
[----:B------:R-:W-:Y:S01]  /*48e0*/  BSSY B0, `(.L_x_1855) ;  /* 0x0000009000007945 */ /* 0x000fe20003800000 */
[----:B-1----:R-:W-:Y:S01]  /*48f0*/  LOP3.LUT R4, R4, 0x7f, RZ, 0xc0, !PT ;  /* 0x0000007f04047812 */ /* 0x002fe200078ec0ff */
[----:B-----5:R1:W-:Y:S03]  /*4900*/  BAR.SYNC.DEFER_BLOCKING R54, 0x80 ;  /* 0x000200360000751d */ /* 0x0203e60000010000 */
[----:B------:R-:W-:-:S13]  /*4910*/  ISETP.NE.AND P5, PT, R4, RZ, PT ;  /* 0x000000ff0400720c */ /* 0x000fda0003fa5270 */
[----:B------:R-:W-:-:S05]  /*4920*/  @!P5 VIADD R4, R75, 0x132a0 ;  /* 0x000132a04b04d836 */ /* 0x000fca0000000000 */
[----:B------:R-:W-:-:S04]  /*4930*/  @!P5 PRMT R4, RZ, 0x654, R4 ;  /* 0x00000654ff04d816 */ /* 0x000fc80000000004 */
[----:B------:R1:W-:Y:S01]  /*4940*/  @!P5 SYNCS.ARRIVE.TRANS64.RED.A1T0 RZ, [R4+URZ], RZ ;  /* 0x000000ff04ffd9a7 */ /* 0x0003e2000810043f */
[----:B------:R-:W-:Y:S05]  /*4950*/  @!P0 BRA `(.L_x_1856) ;  /* 0x0000000000048947 */ /* 0x000fea0003800000 */
[----:B------:R-:W-:Y:S01]  /*4960*/  BPT.TRAP 0x1 ;  /* 0x000000040000795c */ /* 0x000fe20000300000 */
.L_x_1856:
[----:B------:R-:W-:Y:S05]  /*4970*/  BSYNC B0 ;  /* 0x0000000000007941 */ /* 0x000fea0003800000 */
.L_x_1855:
[----:B------:R-:W5:Y:S01]  /*4980*/  SYNCS.PHASECHK.TRANS64.TRYWAIT P0, [R75+URZ+0x132b0], R76 ;  /* 0x0132b04c4b0075a7 */ /* 0x000f62000800017f */
[----:B------:R-:W-:Y:S04]  /*4990*/  BSSY B0, `(.L_x_1857) ;  /* 0x0000002000007945 */ /* 0x000fe80003800000 */
[----:B-----5:R-:W-:Y:S05]  /*49a0*/  @!P0 BRA `(.L_x_1858) ;  /* 0x00000138003c8947 */ /* 0x020fea0003800000 */
.L_x_2075:
[----:B------:R-:W-:Y:S05]  /*49b0*/  BSYNC B0 ;  /* 0x0000000000007941 */ /* 0x000fea0003800000 */
.L_x_1857:
        /* <DEDUP_REMOVED lines=14> */
[----:B------:R-:W1:Y:S04]  /*4aa0*/  @!P0 LDS.128 R4, [R74+0x6000] ;  /* 0x006000004a048984 */ /* 0x000e680000000c00 */
[----:B-1----:R-:W-:Y:S01]  /*4ab0*/  @!P0 STG.E.128 desc[UR40][R8.64], R4 ;  /* 0x0000000408008986 */ /* 0x002fe2000c101d28 */
[----:B------:R-:W-:-:S13]  /*4ac0*/  ISETP.GE.AND P0, PT, R31, UR4, PT ;  /* 0x000000041f007c0c */ /* 0x000fda000bf06270 */
[----:B------:R-:W1:Y:S04]  /*4ad0*/  @!P0 LDS.128 R4, [R73+0x6000] ;  /* 0x0060000049048984 */ /* 0x000e680000000c00 */
[----:B-1----:R1:W-:Y:S02]  /*4ae0*/  @!P0 STG.E.128 desc[UR40][R8.64+0x20], R4 ;  /* 0x0000200408008986 */ /* 0x0023e4000c101d28 */
.L_x_1860:
[----:B------:R-:W-:Y:S05]  /*4af0*/  BSYNC B0 ;  /* 0x0000000000007941 */ /* 0x000fea0003800000 */
.L_x_1859:
[----:B-1----:R-:W5:Y:S01]  /*4b00*/  LDL.LU R5, [R1+0x14] ;  /* 0x0000140001057983 */ /* 0x002f620000300800 */
[----:B------:R-:W-:Y:S01]  /*4b10*/  VIADD R17, R17, 0x1 ;  /* 0x0000000111117836 */ /* 0x000fe20000000000 */
[----:B------:R-:W-:Y:S01]  /*4b20*/  LOP3.LUT P6, RZ, R23, 0x2, RZ, 0xc0, !PT ;  /* 0x0000000217ff7812 */ /* 0x000fe200078cc0ff */
[----:B0-----:R-:W-:Y:S01]  /*4b30*/  @!P5 VIADD R75, R75, 0x132c0 ;  /* 0x000132c04b4bd836 */ /* 0x001fe20000000000 */
        /* <DEDUP_REMOVED lines=9> */
[----:B------:R-:W-:Y:S02]  /*4bd0*/  SEL R4, RZ, 0x1, P1 ;  /* 0x00000001ff047807 */ /* 0x000fe40000800000 */
[----:B------:R-:W-:Y:S02]  /*4be0*/  PLOP3.LUT P0, PT, PT, PT, PT, 0x8, 0x0 ;  /* 0x000000000000781c */ /* 0x000fe40003f0e170 */
[----:B------:R-:W-:Y:S01]  /*4bf0*/  SEL R17, R17, RZ, P1 ;  /* 0x000000ff11117207 */ /* 0x000fe20000800000 */
[----:B------:R1:W-:Y:S01]  /*4c00*/  @!P5 SYNCS.ARRIVE.TRANS64.RED.A1T0 RZ, [R75+URZ], RZ ;  /* 0x000000ff4bffd9a7 */ /* 0x0003e2000810043f */
[----:B-----5:R-:W-:-:S05]  /*4c10*/  LOP3.LUT R5, R5, R4, RZ, 0x3c, !PT ;  /* 0x0000000405057212 */ /* 0x020fca00078e3cff */
[----:B------:R1:W-:Y:S01]  /*4c20*/  STL [R1+0x14], R5 ;  /* 0x0000140501007387 */ /* 0x0003e20000100800 */
[----:B------:R-:W-:Y:S05]  /*4c30*/  @P6 BRA `(.L_x_1861) ;  /* 0xffffffd4007c6947 */ /* 0x000fea000383ffff */
.L_x_1827:
[----:B------:R-:W0:Y:S01]  /*4c40*/  LDC R0, c[0x0][0x428] ;  /* 0x00010a00ff007b82 */ /* 0x000e220000000800 */
[----:B------:R-:W-:Y:S04]  /*4c50*/  BSSY B0, `(.L_x_1862) ;  /* 0x0000004000007945 */ /* 0x000fe80003800000 */
[----:B------:R-:W-:Y:S05]  /*4c60*/  @P0 BRA `(.L_x_1863) ;  /* 0x0000000000080947 */ /* 0x000fea0003800000 */
[----:B------:R-:W1:Y:S02]  /*4c70*/  FENCE.VIEW.ASYNC.G ;  /* 0x00000000000073c6 */ /* 0x000e640000000100 */
[----:B-1----:R-:W-:Y:S06]  /*4c80*/  BAR.ARV 0xc, 0x200 ;  /* 0x0308000000007b1d */ /* 0x002fec0000002000 */
.L_x_1863:
[----:B------:R-:W-:Y:S05]  /*4c90*/  BSYNC B0 ;  /* 0x0000000000007941 */ /* 0x000fea0003800000 */
.L_x_1862:
[----:B------:R-:W3:Y:S01]  /*4ca0*/  LDL R4, [R1+0x5c] ;  /* 0x00005c0001047983 */ /* 0x000ee20000100800 */
[----:B------:R-:W-:-:S03]  /*4cb0*/  ULDC.64 UR4, c[0x0][0x990] ;  /* 0x0002640000047ab9 */ /* 0x000fc60000000a00 */
[----:B-1----:R-:W3:Y:S04]  /*4cc0*/  LDL R5, [R1+0x44] ;  /* 0x0000440001057983 */ /* 0x002ee80000100800 */
[----:B--2-4-:R-:W2:Y:S04]  /*4cd0*/  LDL R27, [R1+0x20] ;  /* 0x00002000011b7983 */ /* 0x014ea80000100800 */
[----:B------:R-:W2:Y:S04]  /*4ce0*/  LDL R26, [R1+0x24] ;  /* 0x00002400011a7983 */ /* 0x000ea80000100800 */
[----:B------:R-:W4:Y:S01]  /*4cf0*/  LDL R25, [R1+0x4] ;  /* 0x0000040001197983 */ /* 0x000f220000100800 */
[----:B0-----:R-:W-:Y:S01]  /*4d00*/  ISETP.NE.AND P4, PT, R0, 0x1, PT ;  /* 0x000000010000780c */ /* 0x001fe20003f85270 */
[----:B------:R-:W-:-:S02]  /*4d10*/  ULDC.64 UR6, c[0x0][0x998] ;  /* 0x0002660000067ab9 */ /* 0x000fc40000000a00 */
[----:B------:R-:W2:Y:S01]  /*4d20*/  LDL.LU R24, [R1+0x8] ;  /* 0x0000080001187983 */ /* 0x000ea20000300800 */
[----:B------:R-:W-:Y:S02]  /*4d30*/  ISETP.NE.U32.AND P0, PT, RZ, UR4, PT ;  /* 0x00000004ff007c0c */ /* 0x000fe4000bf05070 */
[----:B------:R-:W-:Y:S02]  /*4d40*/  ISETP.NE.U32.AND P1, PT, RZ, UR6, PT ;  /* 0x00000006ff007c0c */ /* 0x000fe4000bf25070 */
[----:B------:R-:W-:Y:S02]  /*4d50*/  ISETP.NE.AND.EX P0, PT, RZ, UR5, PT, P0 ;  /* 0x00000005ff007c0c */ /* 0x000fe4000bf05300 */
[----:B------:R-:W-:-:S03]  /*4d60*/  ISETP.NE.AND.EX P1, PT, RZ, UR7, PT, P1 ;  /* 0x00000007ff007c0c */ /* 0x000fc6000bf25310 */
[----:B------:R-:W2:Y:S08]  /*4d70*/  @P4 LDC R0, c[0x0][0x42c] ;  /* 0x00010b00ff004b82 */ /* 0x000eb00000000800 */
[----:B------:R-:W0:Y:S08]  /*4d80*/  @P0 LDC.64 R10, c[0x0][0x9a8] ;  /* 0x00026a00ff0a0b82 */ /* 0x000e300000000a00 */
[----:B------:R-:W1:Y:S08]  /*4d90*/  @P4 LDC R3, c[0x0][0x430] ;  /* 0x00010c00ff034b82 */ /* 0x000e700000000800 */
[----:B---3--:R-:W3:Y:S08]  /*4da0*/  @P1 LDC.64 R12, c[0x0][0x9b8] ;  /* 0x00026e00ff0c1b82 */ /* 0x008ef00000000a00 */
[----:B------:R-:W3:Y:S08]  /*4db0*/  @P0 LDC.64 R14, c[0x0][0x9b0] ;  /* 0x00026c00ff0e0b82 */ /* 0x000ef00000000a00 */
[----:B------:R-:W3:Y:S01]  /*4dc0*/  @P1 LDC.64 R20, c[0x0][0x9c0] ;  /* 0x00027000ff141b82 */ /* 0x000ee20000000a00 */
[----:B--2---:R-:W-:-:S04]  /*4dd0*/  @P4 IMAD.HI.U32 R2, R24, R0, RZ ;  /* 0x0000000018024227 */ /* 0x004fc800078e00ff */
[-C--:B0-----:R-:W-:Y:S02]  /*4de0*/  @P0 IMAD R0, R4, R10.reuse, RZ ;  /* 0x0000000a04000224 */ /* 0x081fe400078e02ff */
[----:B------:R-:W-:Y:S01]  /*4df0*/  IMAD.MOV.U32 R7, RZ, RZ, R24 ;  /* 0x000000ffff077224 */ /* 0x000fe200078e0018 */
[----:B-1----:R-:W-:Y:S01]  /*4e00*/  @P4 SHF.R.U32.HI R7, RZ, R3, R2 ;  /* 0x00000003ff074219 */ /* 0x002fe20000011602 */
[C---:B------:R-:W-:Y:S02]  /*4e10*/  @P0 IMAD R11, R5.reuse, R11, R0 ;  /* 0x0000000b050b0224 */ /* 0x040fe400078e0200 */
[----:B------:R-:W-:Y:S01]  /*4e20*/  @P0 IMAD.WIDE.U32 R2, R5, R10, RZ ;  /* 0x0000000a05020225 */ /* 0x000fe200078e00ff */
[----:B------:R-:W-:-:S03]  /*4e30*/  @P0 SHF.R.S32.HI R9, RZ, 0x1f, R7 ;  /* 0x0000001fff090819 */ /* 0x000fc60000011407 */
[-C--:B---3--:R-:W-:Y:S02]  /*4e40*/  @P1 IMAD R4, R4, R12.reuse, RZ ;  /* 0x0000000c04041224 */ /* 0x088fe400078e02ff */
[----:B------:R-:W-:Y:S01]  /*4e50*/  @P0 IMAD.IADD R3, R3, 0x1, R11 ;  /* 0x0000000103030824 */ /* 0x000fe200078e020b */
[----:B------:R-:W-:Y:S01]  /*4e60*/  @P1 SHF.R.S32.HI R11, RZ, 0x1f, R7 ;  /* 0x0000001fff0b1819 */ /* 0x000fe20000011407 */
[C---:B------:R-:W-:Y:S02]  /*4e70*/  @P1 IMAD R13, R5.reuse, R13, R4 ;  /* 0x0000000d050d1224 */ /* 0x040fe400078e0204 */
[----:B------:R-:W-:-:S04]  /*4e80*/  @P1 IMAD.WIDE.U32 R4, R5, R12, RZ ;  /* 0x0000000c05041225 */ /* 0x000fc800078e00ff */
[----:B------:R-:W-:Y:S02]  /*4e90*/  @P0 IMAD R0, R9, R14, RZ ;  /* 0x0000000e09000224 */ /* 0x000fe400078e02ff */
        /* <DEDUP_REMOVED lines=16> */
[----:B------:R-:W2:Y:S01]  /*4fa0*/  @P1 LDG.E R0, desc[UR40][R8.64] ;  /* 0x0000002808001981 */ /* 0x000ea2000c1e1900 */
[----:B------:R-:W-:Y:S01]  /*4fb0*/  IADD3 R2, R26, 0x15f, -R27 ;  /* 0x0000015f1a027810 */ /* 0x000fe20007ffe81b */
[----:B------:R-:W1:Y:S02]  /*4fc0*/  @P4 LDC R6, c[0x0][0x42c] ;  /* 0x00010b00ff064b82 */ /* 0x000e640000000800 */
[----:B------:R3:W2:Y:S02]  /*4fd0*/  @P0 LDG.E R3, desc[UR40][R4.64] ;  /* 0x0000002804030981 */ /* 0x0006a4000c1e1900 */
[----:B----4-:R-:W-:-:S04]  /*4fe0*/  IMAD R2, R25, 0xc0, R2 ;  /* 0x000000c019027824 */ /* 0x010fc800078e0202 */
[----:B------:R-:W-:-:S05]  /*4ff0*/  IMAD.HI R2, R2, 0x66666667, RZ ;  /* 0x6666666702027827 */ /* 0x000fca00078e02ff */
[----:B------:R-:W-:-:S04]  /*5000*/  SHF.R.U32.HI R7, RZ, 0x1f, R2 ;  /* 0x0000001fff077819 */ /* 0x000fc80000011602 */
[----:B------:R-:W-:-:S04]  /*5010*/  LEA.HI.SX32 R7, R2, R7, 0x1a ;  /* 0x0000000702077211 */ /* 0x000fc800078fd2ff */
[----:B------:R-:W-:Y:S01]  /*5020*/  VIMNMX R104, R104, R7, PT ;  /* 0x0000000768687248 */ /* 0x000fe20003fe0100 */
[----:B-1----:R-:W-:-:S03]  /*5030*/  @P4 IMAD.HI.U32 R6, R24, R6, RZ ;  /* 0x0000000618064227 */ /* 0x002fc600078e00ff */
[----:B------:R-:W-:Y:S01]  /*5040*/  ISETP.GE.AND P1, PT, R104, 0x1, PT ;  /* 0x000000016800780c */ /* 0x000fe20003f26270 */
[----:B------:R-:W-:Y:S01]  /*5050*/  IMAD.MOV.U32 R2, RZ, RZ, R24 ;  /* 0x000000ffff027224 */ /* 0x000fe200078e0018 */
[----:B0-----:R-:W-:Y:S02]  /*5060*/  @P4 SHF.R.U32.HI R2, RZ, R11, R6 ;  /* 0x0000000bff024219 */ /* 0x001fe40000011606 */
[----:B------:R-:W-:-:S03]  /*5070*/  CS2R R20, SRZ ;  /* 0x0000000000147805 */ /* 0x000fc6000001ff00 */
[----:B------:R0:W-:Y:S01]  /*5080*/  STL [R1+0x64], R2 ;  /* 0x0000640201007387 */ /* 0x0001e20000100800 */
[----:B------:R-:W-:Y:S01]  /*5090*/  PLOP3.LUT P0, PT, PT, PT, PT, 0x80, 0x0 ;  /* 0x000000000000781c */ /* 0x000fe20003f0f070 */
[----:B------:R-:W-:Y:S01]  /*50a0*/  IMAD.MOV.U32 R55, RZ, RZ, RZ ;  /* 0x000000ffff377224 */ /* 0x000fe200078e00ff */
[----:B---3--:R-:W-:Y:S02]  /*50b0*/  CS2R R4, SRZ ;  /* 0x0000000000047805 */ /* 0x008fe4000001ff00 */
        /* <DEDUP_REMOVED lines=8> */
[----:B------:R-:W-:Y:S01]  /*5140*/  IMAD.MOV.U32 R29, RZ, RZ, RZ ;  /* 0x000000ffff1d7224 */ /* 0x000fe200078e00ff */
[----:B------:R-:W-:Y:S02]  /*5150*/  CS2R R56, SRZ ;  /* 0x0000000000387805 */ /* 0x000fe4000001ff00 */
[----:B------:R-:W-:-:S02]  /*5160*/  CS2R R30, SRZ ;  /* 0x00000000001e7805 */ /* 0x000fc4000001ff00 */
[----:B------:R-:W-:Y:S02]  /*5170*/  CS2R R58, SRZ ;  /* 0x00000000003a7805 */ /* 0x000fe4000001ff00 */
[----:B------:R-:W-:Y:S01]  /*5180*/  CS2R R36, SRZ ;  /* 0x0000000000247805 */ /* 0x000fe2000001ff00 */
[----:B------:R-:W-:Y:S01]  /*5190*/  IMAD.MOV.U32 R60, RZ, RZ, RZ ;  /* 0x000000ffff3c7224 */ /* 0x000fe200078e00ff */
[----:B------:R-:W-:Y:S01]  /*51a0*/  CS2R R40, SRZ ;  /* 0x0000000000287805 */ /* 0x000fe2000001ff00 */
[----:B------:R-:W-:Y:S02]  /*51b0*/  IMAD.MOV.U32 R62, RZ, RZ, RZ ;  /* 0x000000ffff3e7224 */ /* 0x000fe400078e00ff */
[----:B--2---:R-:W-:-:S04]  /*51c0*/  FMUL.FTZ R0, R3, R0 ;  /* 0x0000000003007220 */ /* 0x004fc80000410000 */
[----:B0-----:R-:W-:Y:S01]  /*51d0*/  FMUL.FTZ R2, R0, UR4 ;  /* 0x0000000400027c20 */ /* 0x001fe20008410000 */
        /* <DEDUP_REMOVED lines=33> */
.L_x_1866:
[----:B------:R-:W-:Y:S05]  /*53f0*/  BSYNC B6 ;  /* 0x0000000000067941 */ /* 0x000fea0003800000 */
.L_x_1865:
        /* <DEDUP_REMOVED lines=13> */
.L_x_1870:
[----:B-1----:R1:W2:Y:S02]  /*54d0*/  SYNCS.PHASECHK.TRANS64.TRYWAIT P0, [R16+URZ+0x13200], R3 ;  /* 0x01320003100075a7 */ /* 0x0022a4000800017f */
[----:B--2---:R-:W-:Y:S05]  /*54e0*/  @!P0 NANOSLEEP.SYNCS 0x989680 ;  /* 0x009896800000895d */ /* 0x004fea0003900000 */
[----:B------:R-:W2:Y:S02]  /*54f0*/  @!P0 SYNCS.PHASECHK.TRANS64 P0, [R16+URZ+0x13200], R3 ;  /* 0x01320003100085a7 */ /* 0x000ea4000800007f */
[----:B--2---:R-:W-:Y:S05]  /*5500*/  @!P0 BRA `(.L_x_1870) ;  /* 0xfffffffc00f08947 */ /* 0x004fea000383ffff */
.L_x_1869:
[----:B------:R-:W-:Y:S05]  /*5510*/  BSYNC B0 ;  /* 0x0000000000007941 */ /* 0x000fea0003800000 */
.L_x_1868:
[----:B------:R-:W-:Y:S05]  /*5520*/  BRA `(.L_x_1871) ;  /* 0x0000002c00707947 */ /* 0x000fea0003800000 */
.L_x_1867:
[----:B------:R-:W0:Y:S01]  /*5530*/  S2R R3, SR_TID.X ;  /* 0x0000000000037919 */ /* 0x000e220000002100 */
[----:B------:R-:W-:Y:S01]  /*5540*/  LOP3.LUT P0, RZ, R24, 0x1bf, RZ, 0xc0, !PT ;  /* 0x000001bf18ff7812 */ /* 0x000fe2000780c0ff */
[----:B------:R-:W-:Y:S01]  /*5550*/  ULDC.64 UR4, c[0x0][0x3d8] ;  /* 0x0000f60000047ab9 */ /* 0x000fe20000000a00 */
[----:B-----5:R-:W-:Y:S01]  /*5560*/  SHF.R.S32.HI R0, RZ, 0x1f, R28 ;  /* 0x0000001fff007819 */ /* 0x020fe2000001141c */
[----:B------:R-:W-:Y:S01]  /*5570*/  ULDC.64 UR6, c[0x0][0x3e8] ;  /* 0x0000fa0000067ab9 */ /* 0x000fe20000000a00 */
[C---:B------:R-:W-:Y:S01]  /*5580*/  IMAD.WIDE.U32 R30, R28.reuse, UR4, RZ ;  /* 0x000000041c1e7c25 */ /* 0x040fe2000f8e00ff */
[----:B------:R-:W-:Y:S03]  /*5590*/  BSSY B6, `(.L_x_1872) ;  /* 0x000001f000067945 */ /* 0x000fe60003800000 */
[----:B------:R-:W-:-:S04]  /*55a0*/  IMAD.WIDE.U32 R32, R28, UR6, RZ ;  /* 0x000000061c207c25 */ /* 0x000fc8000f8e00ff */
[----:B0-----:R-:W-:Y:S02]  /*55b0*/  VIADD R5, R3, 0xffffff80 ;  /* 0xffffff8003057836 */ /* 0x001fe40000000000 */
[----:B------:R-:W-:-:S03]  /*55c0*/  IMAD R3, R0, UR4, RZ ;  /* 0x0000000400037c24 */ /* 0x000fc6000f8e02ff */
[----:B------:R-:W-:Y:S01]  /*55d0*/  LEA.HI R4, R5, R5, RZ, 0x1 ;  /* 0x0000000505047211 */ /* 0x000fe200078f08ff */
[----:B------:R-:W-:-:S03]  /*55e0*/  IMAD R3, R28, UR5, R3 ;  /* 0x000000051c037c24 */ /* 0x000fc6000f8e0203 */
[----:B------:R-:W-:Y:S01]  /*55f0*/  LOP3.LUT R4, R4, 0xfffffffe, RZ, 0xc0, !PT ;  /* 0xfffffffe04047812 */ /* 0x000fe200078ec0ff */
[----:B------:R-:W-:-:S04]  /*5600*/  IMAD.IADD R39, R3, 0x1, R31 ;  /* 0x0000000103277824 */ /* 0x000fc800078e021f */
[----:B------:R-:W-:Y:S02]  /*5610*/  IMAD.IADD R4, R5, 0x1, -R4 ;  /* 0x0000000105047824 */ /* 0x000fe400078e0a04 */
[----:B------:R-:W-:Y:S02]  /*5620*/  IMAD R5, R0, UR6, RZ ;  /* 0x0000000600057c24 */ /* 0x000fe4000f8e02ff */
[----:B------:R-:W-:Y:S02]  /*5630*/  IMAD.SHL.U32 R24, R4, 0x8, RZ ;  /* 0x0000000804187824 */ /* 0x000fe400078e00ff */
[----:B------:R-:W-:-:S03]  /*5640*/  IMAD R5, R28, UR7, R5 ;  /* 0x000000071c057c24 */ /* 0x000fc6000f8e0205 */
[----:B------:R-:W-:Y:S01]  /*5650*/  SHF.R.S32.HI R25, RZ, 0x1f, R24 ;  /* 0x0000001fff197819 */ /* 0x000fe20000011418 */
        /* <DEDUP_REMOVED lines=18> */
.L_x_1873:
[----:B------:R-:W-:Y:S05]  /*5780*/  BSYNC B6 ;  /* 0x0000000000067941 */ /* 0x000fea0003800000 */
.L_x_1872:
[----:B------:R-:W2:Y:S01]  /*5790*/  LDL R20, [R1+0x4] ;  /* 0x0000040001147983 */ /* 0x000ea20000100800 */
[----:B------:R-:W0:Y:S01]  /*57a0*/  LDC.64 R10, c[0x0][0x3d8] ;  /* 0x0000f600ff0a7b82 */ /* 0x000e220000000a00 */
[----:B------:R-:W-:Y:S01]  /*57b0*/  ULDC.U8 UR4, c[0x0][0x3f0] ;  /* 0x0000fc0000047ab9 */ /* 0x000fe20000000000 */
[----:B------:R-:W-:Y:S01]  /*57c0*/  BSSY B0, `(.L_x_1874) ;  /* 0x00002aa000007945 */ /* 0x000fe20003800000 */
[----:B------:R-:W-:-:S05]  /*57d0*/  ISETP.NE.AND P0, PT, RZ, UR4, PT ;  /* 0x00000004ff007c0c */ /* 0x000fca000bf05270 */
[----:B------:R-:W1:Y:S01]  /*57e0*/  LDC.64 R12, c[0x0][0x3e8] ;  /* 0x0000fa00ff0c7b82 */ /* 0x000e620000000a00 */
[----:B--2---:R-:W-:Y:S01]  /*57f0*/  SHF.R.S32.HI R3, RZ, 0x1f, R20 ;  /* 0x0000001fff037819 */ /* 0x004fe20000011414 */
[----:B0-----:R-:W-:-:S04]  /*5800*/  IMAD.WIDE.U32 R6, R20, R10, RZ ;  /* 0x0000000a14067225 */ /* 0x001fc800078e00ff */
[C---:B------:R-:W-:Y:S02]  /*5810*/  IMAD R0, R3.reuse, R10, RZ ;  /* 0x0000000a03007224 */ /* 0x040fe400078e02ff */
[-C--:B-1----:R-:W-:Y:S02]  /*5820*/  IMAD R8, R3, R12.reuse, RZ ;  /* 0x0000000c03087224 */ /* 0x082fe400078e02ff */
        /* <DEDUP_REMOVED lines=11> */
[----:B------:R-:W-:Y:S01]  /*58e0*/  CS2R R34, SRZ ;  /* 0x0000000000227805 */ /* 0x000fe2000001ff00 */
[----:B------:R-:W-:Y:S02]  /*58f0*/  IMAD.MOV.U32 R38, RZ, RZ, R30 ;  /* 0x000000ffff267224 */ /* 0x000fe400078e001e */
[----:B------:R-:W-:Y:S02]  /*5900*/  IMAD.MOV.U32 R14, RZ, RZ, R32 ;  /* 0x000000ffff0e7224 */ /* 0x000fe400078e0020 */
[----:B------:R-:W-:Y:S01]  /*5910*/  IMAD.MOV.U32 R15, RZ, RZ, R37 ;  /* 0x000000ffff0f7224 */ /* 0x000fe200078e0025 */
[----:B0-----:R-:W-:-:S13]  /*5920*/  ISETP.NE.AND P1, PT, R0, 0x1, PT ;  /* 0x000000010000780c */ /* 0x001fda0003f25270 */
[----:B------:R-:W0:Y:S08]  /*5930*/  @P1 LDC R8, c[0x0][0x42c] ;  /* 0x00010b00ff081b82 */ /* 0x000e300000000800 */
[----:B------:R-:W1:Y:S01]  /*5940*/  @P1 LDC R9, c[0x0][0x430] ;  /* 0x00010c00ff091b82 */ /* 0x000e620000000800 */
[----:B--2---:R-:W-:Y:S01]  /*5950*/  IMAD R0, R20, -0xc0, R21 ;  /* 0xffffff4014007824 */ /* 0x004fe200078e0215 */
[----:B------:R-:W-:-:S04]  /*5960*/  CS2R R20, SRZ ;  /* 0x0000000000147805 */ /* 0x000fc8000001ff00 */
[----:B------:R-:W-:Y:S01]  /*5970*/  VIMNMX R3, R0, 0xc0, PT ;  /* 0x000000c000037848 */ /* 0x000fe20003fe0100 */
[----:B0-----:R-:W-:-:S03]  /*5980*/  @P1 IMAD.HI.U32 R0, R41, R8, RZ ;  /* 0x0000000829001227 */ /* 0x001fc600078e00ff */
[----:B------:R-:W-:Y:S02]  /*5990*/  ISETP.GE.AND P0, PT, R156, R3, PT ;  /* 0x000000039c00720c */ /* 0x000fe40003f06270 */
[----:B-1----:R-:W-:Y:S02]  /*59a0*/  @P1 SHF.R.U32.HI R41, RZ, R9, R0 ;  /* 0x00000009ff291219 */ /* 0x002fe40000011600 */
[----:B------:R-:W-:Y:S02]  /*59b0*/  CS2R R8, SRZ ;  /* 0x0000000000087805 */ /* 0x000fe4000001ff00 */
[----:B------:R-:W-:-:S07]  /*59c0*/  SHF.R.S32.HI R3, RZ, 0x1f, R41 ;  /* 0x0000001fff037819 */ /* 0x000fce0000011429 */
[----:B------:R-:W-:Y:S05]  /*59d0*/  @P0 BRA `(.L_x_1877) ;  /* 0x0000000000840947 */ /* 0x000fea0003800000 */
[----:B------:R-:W-:Y:S01]  /*59e0*/  SHF.R.S32.HI R40, RZ, 0x1f, R156 ;  /* 0x0000001fff287819 */ /* 0x000fe2000001149c */
[-CC-:B------:R-:W-:Y:S01]  /*59f0*/  IMAD.WIDE.U32 R8, R156, R10.reuse, R24.reuse ;  /* 0x0000000a9c087225 */ /* 0x180fe200078e0018 */
[----:B------:R-:W-:Y:S01]  /*5a00*/  ULDC UR4, c[0x0][0x3d4] ;  /* 0x0000f50000047ab9 */ /* 0x000fe20000000800 */
[----:B------:R-:W-:Y:S01]  /*5a10*/  ULDC.64 UR6, c[0x0][0x3c8] ;  /* 0x0000f20000067ab9 */ /* 0x000fe20000000a00 */
[----:B------:R-:W-:Y:S01]  /*5a20*/  ISETP.GE.AND P3, PT, R24, UR4, PT ;  /* 0x0000000418007c0c */ /* 0x000fe2000bf66270 */
[----:B------:R-:W-:Y:S01]  /*5a30*/  IMAD R0, R40, R10, RZ ;  /* 0x0000000a28007224 */ /* 0x000fe200078e02ff */
[----:B------:R-:W-:Y:S01]  /*5a40*/  IADD3 R30, P1, R8, R30, RZ ;  /* 0x0000001e081e7210 */ /* 0x000fe20007f3e0ff */
[-C--:B------:R-:W-:Y:S01]  /*5a50*/  IMAD R5, R40, R12.reuse, RZ ;  /* 0x0000000c28057224 */ /* 0x080fe200078e02ff */
[----:B------:R-:W-:Y:S01]  /*5a60*/  CS2R R34, SRZ ;  /* 0x0000000000227805 */ /* 0x000fe2000001ff00 */
[----:B------:R-:W-:Y:S01]  /*5a70*/  IMAD.WIDE.U32 R20, R156, R12, R24 ;  /* 0x0000000c9c147225 */ /* 0x000fe200078e0018 */
[----:B------:R-:W-:-:S03]  /*5a80*/  CS2R R26, SRZ ;  /* 0x00000000001a7805 */ /* 0x000fc6000001ff00 */
[----:B------:R-:W-:Y:S01]  /*5a90*/  IMAD R0, R156, R11, R0 ;  /* 0x0000000b9c007224 */ /* 0x000fe200078e0200 */
[----:B------:R-:W-:Y:S01]  /*5aa0*/  IADD3 R32, P2, R20, R32, RZ ;  /* 0x0000002014207210 */ /* 0x000fe20007f5e0ff */
[----:B------:R-:W-:-:S03]  /*5ab0*/  IMAD R5, R156, R13, R5 ;  /* 0x0000000d9c057224 */ /* 0x000fc600078e0205 */
[----:B------:R-:W-:Y:S01]  /*5ac0*/  IADD3.X R31, R39, R9, R0, P1, !PT ;  /* 0x00000009271f7210 */ /* 0x000fe20000ffe400 */
[----:B------:R-:W-:Y:S01]  /*5ad0*/  VIADD R0, R24, 0x10 ;  /* 0x0000001018007836 */ /* 0x000fe20000000000 */
[----:B------:R-:W-:Y:S01]  /*5ae0*/  IADD3.X R33, R37, R21, R5, P2, !PT ;  /* 0x0000001525217210 */ /* 0x000fe200017fe405 */
[----:B------:R-:W-:Y:S02]  /*5af0*/  IMAD R9, R28, 0xc0, RZ ;  /* 0x000000c01c097824 */ /* 0x000fe400078e02ff */
        /* <DEDUP_REMOVED lines=11> */
[----:B------:R0:W5:Y:S04]  /*5bb0*/  @!P3 LDG.E.64 R34, desc[UR40][R6.64] ;  /* 0x000000280622b981 */ /* 0x000168000c1e1b00 */
[----:B------:R0:W5:Y:S04]  /*5bc0*/  @!P4 LDG.E.64 R8, desc[UR40][R6.64+0x10] ;  /* 0x000010280608c981 */ /* 0x000168000c1e1b00 */
[----:B------:R0:W5:Y:S04]  /*5bd0*/  @!P3 LDG.E.64 R26, desc[UR40][R4.64] ;  /* 0x00000028041ab981 */ /* 0x000168000c1e1b00 */
[----:B------:R0:W5:Y:S02]  /*5be0*/  @!P4 LDG.E.64 R20, desc[UR40][R4.64+0x10] ;  /* 0x000010280414c981 */ /* 0x000164000c1e1b00 */
.L_x_1877:
[----:B------:R-:W-:Y:S05]  /*5bf0*/  BSYNC B1 ;  /* 0x0000000000017941 */ /* 0x000fea0003800000 */
.L_x_1876:
[----:B0-----:R-:W2:Y:S01]  /*5c00*/  LDL R7, [R1+0x58] ;  /* 0x0000580001077983 */ /* 0x001ea20000100800 */
[-C--:B------:R-:W-:Y:S01]  /*5c10*/  IMAD.WIDE.U32 R4, R41, R10.reuse, R38 ;  /* 0x0000000a29047225 */ /* 0x080fe200078e0026 */
        /* <DEDUP_REMOVED lines=17> */
.L_x_2078:
[----:B------:R-:W-:-:S03]  /*5d30*/  UMOV UR4, 0xffffffff ;  /* 0xffffffff00047882 */ /* 0x000fc60000000000 */
[----:B------:R-:W-:Y:S05]  /*5d40*/  BRA.DIV UR4, `(.L_x_1879) ;  /* 0x00000126048c7947 */ /* 0x000fea000b800000 */
.L_x_2081:
[----:B------:R-:W-:-:S03]  /*5d50*/  UMOV UR4, 0xffffffff ;  /* 0xffffffff00047882 */ /* 0x000fc60000000000 */
[----:B------:R-:W-:Y:S05]  /*5d60*/  BRA.DIV UR4, `(.L_x_1880) ;  /* 0x0000012604ac7947 */ /* 0x000fea000b800000 */
.L_x_2084:
[----:B------:R-:W-:-:S03]  /*5d70*/  UMOV UR4, 0xffffffff ;  /* 0xffffffff00047882 */ /* 0x000fc60000000000 */
[----:B------:R-:W-:Y:S05]  /*5d80*/  BRA.DIV UR4, `(.L_x_1881) ;  /* 0x0000012604cc7947 */ /* 0x000fea000b800000 */
.L_x_2087:
[----:B------:R-:W0:Y:S01]  /*5d90*/  SYNCS.PHASECHK.TRANS64.TRYWAIT P1, [R16+URZ+0x13200], R5 ;  /* 0x01320005100075a7 */ /* 0x000e22000802017f */
[----:B------:R-:W-:Y:S04]  /*5da0*/  BSSY B1, `(.L_x_1882) ;  /* 0x0000002000017945 */ /* 0x000fe80003800000 */
[----:B0-----:R-:W-:Y:S05]  /*5db0*/  @!P1 BRA `(.L_x_1883) ;  /* 0x0000012400e89947 */ /* 0x001fea0003800000 */
.L_x_2088:
[----:B------:R-:W-:Y:S05]  /*5dc0*/  BSYNC B1 ;  /* 0x0000000000017941 */ /* 0x000fea0003800000 */
.L_x_1882:
        /* <DEDUP_REMOVED lines=127> */
.L_x_1886:
[----:B------:R-:W-:Y:S05]  /*65c0*/  BSYNC B1 ;  /* 0x0000000000017941 */ /* 0x000fea0003800000 */
.L_x_1885:
        /* <DEDUP_REMOVED lines=10> */
[----:B------:R-:W-:Y:S02]  /*6670*/  SHF.R.U32.HI R10, RZ, 0x8, R8 ;  /* 0x00000008ff0a7819 */ /* 0x000fe40000011608 */
[----:B------:R-:W-:Y:S02]  /*6680*/  LOP3.LUT R15, R13, 0xff, RZ, 0xc0, !PT ;  /* 0x000000ff0d0f7812 */ /* 0x000fe400078ec0ff */
[----:B------:R-:W-:Y:S02]  /*6690*/  PRMT R13, R12, 0x7604, R11 ;  /* 0x000076040c0d7816 */ /* 0x000fe4000000000b */
[----:B------:R-:W-:-:S02]  /*66a0*/  PRMT R25, R25, 0x7604, R24 ;  /* 0x0000760419197816 */ /* 0x000fc40000000018 */
[----:B------:R-:W-:Y:S02]  /*66b0*/  SHF.R.U32.HI R12, RZ, 0x10, R9 ;  /* 0x00000010ff0c7819 */ /* 0x000fe40000011609 */
[----:B------:R-:W-:Y:S02]  /*66c0*/  SHF.R.U32.HI R24, RZ, 0x10, R21 ;  /* 0x00000010ff187819 */ /* 0x000fe40000011615 */
[----:B------:R-:W-:Y:S02]  /*66d0*/  LOP3.LUT R10, R10, 0xff, RZ, 0xc0, !PT ;  /* 0x000000ff0a0a7812 */ /* 0x000fe400078ec0ff */
[----:B------:R-:W-:Y:S02]  /*66e0*/  LOP3.LUT R12, R12, 0xff, RZ, 0xc0, !PT ;  /* 0x000000ff0c0c7812 */ /* 0x000fe400078ec0ff */
[----:B------:R-:W-:Y:S02]  /*66f0*/  LOP3.LUT R24, R24, 0xff, RZ, 0xc0, !PT ;  /* 0x000000ff18187812 */ /* 0x000fe400078ec0ff */
[----:B------:R-:W-:-:S02]  /*6700*/  LOP3.LUT R14, R20, 0xff, RZ, 0xc0, !PT ;  /* 0x000000ff140e7812 */ /* 0x000fc400078ec0ff */
[----:B------:R-:W-:Y:S02]  /*6710*/  SHF.R.U32.HI R11, RZ, 0x10, R20 ;  /* 0x00000010ff0b7819 */ /* 0x000fe40000011614 */
[----:B------:R-:W-:Y:S02]  /*6720*/  PRMT R13, R12, 0x7054, R13 ;  /* 0x000070540c0d7816 */ /* 0x000fe4000000000d */
[----:B------:R-:W-:Y:S02]  /*6730*/  PRMT R25, R24, 0x7054, R25 ;  /* 0x0000705418197816 */ /* 0x000fe40000000019 */
[----:B------:R-:W-:Y:S02]  /*6740*/  PRMT R15, R15, 0x7604, R14 ;  /* 0x000076040f0f7816 */ /* 0x000fe4000000000e */
[----:B------:R-:W-:Y:S02]  /*6750*/  LOP3.LUT R14, R11, 0xff, RZ, 0xc0, !PT ;  /* 0x000000ff0b0e7812 */ /* 0x000fe400078ec0ff */
[----:B------:R-:W-:-:S02]  /*6760*/  LOP3.LUT R25, R25, 0xff000000, R21, 0xf8, !PT ;  /* 0xff00000019197812 */ /* 0x000fc400078ef815 */
[----:B------:R-:W-:Y:S02]  /*6770*/  LOP3.LUT R13, R13, 0xff000000, R9, 0xf8, !PT ;  /* 0xff0000000d0d7812 */ /* 0x000fe400078ef809 */
[----:B------:R-:W-:Y:S02]  /*6780*/  PRMT R15, R14, 0x7054, R15 ;  /* 0x000070540e0f7816 */ /* 0x000fe4000000000f */
[----:B------:R-:W-:Y:S02]  /*6790*/  F2FP.F16.E4M3.UNPACK_B R21, R25 ;  /* 0x00000019ff15723e */ /* 0x000fe400020006ff */
[----:B------:R-:W-:Y:S02]  /*67a0*/  F2FP.F16.E4M3.UNPACK_B R14, R13 ;  /* 0x0000000dff0e723e */ /* 0x000fe400020006ff */
[----:B------:R-:W-:Y:S01]  /*67b0*/  LOP3.LUT R20, R15, 0xff000000, R20, 0xf8, !PT ;  /* 0xff0000000f147812 */ /* 0x000fe200078ef814 */
[--C-:B------:R-:W-:Y:S01]  /*67c0*/  HADD2.F32 R24, -RZ, R21.reuse.H1_H1 ;  /* 0x30000015ff187230 */ /* 0x100fe20000004100 */
[----:B------:R-:W-:Y:S01]  /*67d0*/  F2FP.F16.E4M3.UNPACK_B R25, R25.H1 ;  /* 0x00000019ff19723e */ /* 0x000fe200030006ff */
[----:B------:R-:W-:Y:S01]  /*67e0*/  HADD2.F32 R15, -RZ, R14.H1_H1 ;  /* 0x3000000eff0f7230 */ /* 0x000fe20000004100 */
[----:B------:R-:W-:Y:S01]  /*67f0*/  F2FP.F16.E4M3.UNPACK_B R13, R13.H1 ;  /* 0x0000000dff0d723e */ /* 0x000fe200030006ff */
[----:B------:R-:W-:-:S02]  /*6800*/  HADD2.F32 R21, -RZ, R21.H0_H0 ;  /* 0x20000015ff157230 */ /* 0x000fc40000004100 */
[----:B------:R-:W-:Y:S01]  /*6810*/  HADD2.F32 R14, -RZ, R14.H0_H0 ;  /* 0x2000000eff0e7230 */ /* 0x000fe20000004100 */
[----:B--2---:R-:W-:Y:S01]  /*6820*/  LOP3.LUT P0, RZ, R0, 0x2, RZ, 0xc0, !PT ;  /* 0x0000000200ff7812 */ /* 0x004fe2000780c0ff */
[----:B------:R-:W-:-:S12]  /*6830*/  VIADD R0, R3, 0x20 ;  /* 0x0000002003007836 */ /* 0x000fd80000000000 */
[----:B------:R-:W-:Y:S01]  /*6840*/  @P0 VIADD R0, R3, 0xffffffe0 ;  /* 0xffffffe003000836 */ /* 0x000fe20000000000 */
[----:B------:R-:W-:-:S04]  /*6850*/  LOP3.LUT R3, R8, 0xff, RZ, 0xc0, !PT ;  /* 0x000000ff08037812 */ /* 0x000fc800078ec0ff */
[----:B0-----:R-:W0:Y:S01]  /*6860*/  LDS.128 R4, [R0+0xb000] ;  /* 0x00b0000000047984 */ /* 0x001e220000000c00 */
[----:B------:R-:W-:Y:S02]  /*6870*/  PRMT R10, R10, 0x7604, R3 ;  /* 0x000076040a0a7816 */ /* 0x000fe40000000003 */
[----:B------:R-:W-:-:S04]  /*6880*/  SHF.R.U32.HI R3, RZ, 0x10, R8 ;  /* 0x00000010ff037819 */ /* 0x000fc80000011608 */
[----:B------:R-:W-:-:S04]  /*6890*/  LOP3.LUT R3, R3, 0xff, RZ, 0xc0, !PT ;  /* 0x000000ff03037812 */ /* 0x000fc800078ec0ff */
[----:B------:R-:W-:-:S04]  /*68a0*/  PRMT R11, R3, 0x7054, R10 ;  /* 0x00007054030b7816 */ /* 0x000fc8000000000a */
[----:B------:R-:W-:Y:S02]  /*68b0*/  LOP3.LUT R12, R11, 0xff000000, R8, 0xf8, !PT ;  /* 0xff0000000b0c7812 */ /* 0x000fe400078ef808 */
[-C--:B0-----:R-:W-:Y:S02]  /*68c0*/  F2FP.F16.E4M3.UNPACK_B R3, R6.reuse.H1 ;  /* 0x00000006ff03723e */ /* 0x081fe400030006ff */
        /* <DEDUP_REMOVED lines=81> */
.L_x_1875:
[----:B------:R-:W2:Y:S01]  /*6de0*/  LDL R5, [R1+0x20] ;  /* 0x0000200001057983 */ /* 0x000ea20000100800 */
[----:B------:R-:W-:Y:S01]  /*6df0*/  SHF.R.S32.HI R3, RZ, 0x1f, R156 ;  /* 0x0000001fff037819 */ /* 0x000fe2000001149c */
[----:B------:R-:W0:Y:S02]  /*6e00*/  LDC R41, c[0x0][0x3d4] ;  /* 0x0000f500ff297b82 */ /* 0x000e240000000800 */
[----:B------:R-:W2:Y:S01]  /*6e10*/  LDL R35, [R1+0x4] ;  /* 0x0000040001237983 */ /* 0x000ea20000100800 */
[----:B------:R-:W-:-:S03]  /*6e20*/  SHF.R.S32.HI R9, RZ, 0x1f, R18 ;  /* 0x0000001fff097819 */ /* 0x000fc60000011412 */
[----:B------:R-:W3:Y:S01]  /*6e30*/  LDL R34, [R1+0x58] ;  /* 0x0000580001227983 */ /* 0x000ee20000100800 */
[----:B------:R-:W-:Y:S01]  /*6e40*/  IMAD.MOV.U32 R8, RZ, RZ, R18 ;  /* 0x000000ffff087224 */ /* 0x000fe200078e0012 */
[----:B------:R-:W-:Y:S01]  /*6e50*/  ULDC.64 UR4, c[0x0][0x3c8] ;  /* 0x0000f20000047ab9 */ /* 0x000fe20000000a00 */
[-C--:B------:R-:W-:Y:S01]  /*6e60*/  IMAD R0, R3, R10.reuse, RZ ;  /* 0x0000000a03007224 */ /* 0x080fe200078e02ff */
[----:B------:R-:W-:Y:S01]  /*6e70*/  ULDC.64 UR6, c[0x0][0x3e0] ;  /* 0x0000f80000067ab9 */ /* 0x000fe20000000a00 */
[----:B------:R-:W-:-:S04]  /*6e80*/  IMAD.WIDE.U32 R14, R156, R10, R8 ;  /* 0x0000000a9c0e7225 */ /* 0x000fc800078e0008 */
[-C--:B------:R-:W-:Y:S02]  /*6e90*/  IMAD R3, R3, R12.reuse, RZ ;  /* 0x0000000c03037224 */ /* 0x080fe400078e02ff */
[----:B------:R-:W-:Y:S01]  /*6ea0*/  IMAD.WIDE.U32 R20, R156, R12, R8 ;  /* 0x0000000c9c147225 */ /* 0x000fe200078e0008 */
[----:B------:R-:W-:-:S03]  /*6eb0*/  IADD3 R8, P0, R14, R30, RZ ;  /* 0x0000001e0e087210 */ /* 0x000fc60007f1e0ff */
[----:B------:R-:W-:Y:S01]  /*6ec0*/  IMAD R0, R156, R11, R0 ;  /* 0x0000000b9c007224 */ /* 0x000fe200078e0200 */
[----:B------:R-:W-:Y:S01]  /*6ed0*/  IADD3 R14, P1, R20, R32, RZ ;  /* 0x00000020140e7210 */ /* 0x000fe20007f3e0ff */
[----:B------:R-:W-:-:S03]  /*6ee0*/  IMAD R3, R156, R13, R3 ;  /* 0x0000000d9c037224 */ /* 0x000fc600078e0203 */
[----:B------:R-:W-:Y:S02]  /*6ef0*/  IADD3.X R9, R39, R0, R15, P0, !PT ;  /* 0x0000000027097210 */ /* 0x000fe400007fe40f */
[----:B------:R-:W1:Y:S01]  /*6f00*/  LDC R0, c[0x0][0x428] ;  /* 0x00010a00ff007b82 */ /* 0x000e620000000800 */
[----:B------:R-:W-:Y:S01]  /*6f10*/  IADD3.X R15, R37, R3, R21, P1, !PT ;  /* 0x00000003250f7210 */ /* 0x000fe20000ffe415 */
[----:B------:R-:W-:-:S04]  /*6f20*/  IMAD.WIDE.U32 R6, R6, 0xc0, R8 ;  /* 0x000000c006067825 */ /* 0x000fc800078e0008 */
[----:B------:R-:W-:Y:S01]  /*6f30*/  IMAD R3, R28, 0xc0, RZ ;  /* 0x000000c01c037824 */ /* 0x000fe200078e02ff */
[----:B------:R-:W-:Y:S02]  /*6f40*/  IADD3 R8, P1, R6, UR4, RZ ;  /* 0x0000000406087c10 */ /* 0x000fe4000ff3e0ff */
[----:B------:R-:W-:Y:S02]  /*6f50*/  CS2R R24, SRZ ;  /* 0x0000000000187805 */ /* 0x000fe4000001ff00 */
[----:B------:R-:W-:Y:S02]  /*6f60*/  CS2R R26, SRZ ;  /* 0x00000000001a7805 */ /* 0x000fe4000001ff00 */
[----:B------:R-:W-:Y:S02]  /*6f70*/  IADD3.X R9, R3, UR5, R7, P1, !PT ;  /* 0x0000000503097c10 */ /* 0x000fe40008ffe407 */
[----:B------:R-:W-:Y:S01]  /*6f80*/  CS2R R6, SRZ ;  /* 0x0000000000067805 */ /* 0x000fe2000001ff00 */
[----:B------:R-:W-:-:S02]  /*6f90*/  IMAD.MOV.U32 R38, RZ, RZ, R30 ;  /* 0x000000ffff267224 */ /* 0x000fc400078e001e */
[----:B--2---:R-:W-:-:S05]  /*6fa0*/  IMAD R5, R35, -0xc0, R5 ;  /* 0xffffff4023057824 */ /* 0x004fca00078e0205 */
[----:B------:R-:W-:Y:S01]  /*6fb0*/  VIMNMX R31, R5, 0xc0, PT ;  /* 0x000000c0051f7848 */ /* 0x000fe20003fe0100 */
[----:B------:R-:W-:-:S03]  /*6fc0*/  IMAD.WIDE.U32 R4, R4, 0xc0, R14 ;  /* 0x000000c004047825 */ /* 0x000fc600078e000e */
[----:B------:R-:W-:Y:S01]  /*6fd0*/  ISETP.GE.AND P0, PT, R156, R31, PT ;  /* 0x0000001f9c00720c */ /* 0x000fe20003f06270 */
[----:B------:R-:W-:Y:S01]  /*6fe0*/  IMAD R15, R36, 0xc0, RZ ;  /* 0x000000c0240f7824 */ /* 0x000fe200078e02ff */
[----:B------:R-:W-:Y:S02]  /*6ff0*/  IADD3 R14, P2, R4, UR6, RZ ;  /* 0x00000006040e7c10 */ /* 0x000fe4000ff5e0ff */
[----:B0-----:R-:W-:Y:S02]  /*7000*/  ISETP.GE.OR P0, PT, R18, R41, P0 ;  /* 0x000000291200720c */ /* 0x001fe40000706670 */
[----:B------:R-:W-:Y:S02]  /*7010*/  IADD3.X R15, R15, UR7, R5, P2, !PT ;  /* 0x000000070f0f7c10 */ /* 0x000fe400097fe405 */
[----:B------:R-:W-:-:S09]  /*7020*/  CS2R R4, SRZ ;  /* 0x0000000000047805 */ /* 0x000fd2000001ff00 */
[----:B------:R0:W5:Y:S04]  /*7030*/  @!P0 LDG.E.128 R4, desc[UR40][R8.64] ;  /* 0x0000002808048981 */ /* 0x000168000c1e1d00 */
[----:B------:R2:W5:Y:S01]  /*7040*/  @!P0 LDG.E.128 R24, desc[UR40][R14.64] ;  /* 0x000000280e188981 */ /* 0x000562000c1e1d00 */
[----:B-1----:R-:W-:-:S13]  /*7050*/  ISETP.NE.AND P0, PT, R0, 0x1, PT ;  /* 0x000000010000780c */ /* 0x002fda0003f05270 */
[----:B------:R-:W1:Y:S08]  /*7060*/  @P0 LDC R0, c[0x0][0x42c] ;  /* 0x00010b00ff000b82 */ /* 0x000e700000000800 */
[----:B------:R-:W4:Y:S01]  /*7070*/  @P0 LDC R21, c[0x0][0x430] ;  /* 0x00010c00ff150b82 */ /* 0x000f220000000800 */
[----:B------:R-:W-:Y:S02]  /*7080*/  IMAD R3, R35, 0xc0, R156 ;  /* 0x000000c023037824 */ /* 0x000fe400078e029c */
[----:B------:R-:W-:-:S02]  /*7090*/  IMAD.MOV.U32 R36, RZ, RZ, R32 ;  /* 0x000000ffff247224 */ /* 0x000fc400078e0020 */
[----:B-1----:R-:W-:-:S05]  /*70a0*/  @P0 IMAD.HI.U32 R0, R3, R0, RZ ;  /* 0x0000000003000227 */ /* 0x002fca00078e00ff */
[----:B----4-:R-:W-:-:S04]  /*70b0*/  @P0 SHF.R.U32.HI R3, RZ, R21, R0 ;  /* 0x00000015ff030219 */ /* 0x010fc80000011600 */
[----:B------:R-:W-:Y:S01]  /*70c0*/  SHF.R.S32.HI R21, RZ, 0x1f, R3 ;  /* 0x0000001fff157819 */ /* 0x000fe20000011403 */
[----:B0-----:R-:W-:-:S04]  /*70d0*/  IMAD.WIDE.U32 R8, R3, R10, R38 ;  /* 0x0000000a03087225 */ /* 0x001fc800078e0026 */
[C---:B------:R-:W-:Y:S02]  /*70e0*/  IMAD R10, R21.reuse, R10, RZ ;  /* 0x0000000a150a7224 */ /* 0x040fe400078e02ff */
[-C--:B------:R-:W-:Y:S02]  /*70f0*/  IMAD R0, R21, R12.reuse, RZ ;  /* 0x0000000c15007224 */ /* 0x080fe400078e02ff */
[----:B--2---:R-:W-:Y:S01]  /*7100*/  IMAD.WIDE.U32 R14, R3, R12, R36 ;  /* 0x0000000c030e7225 */ /* 0x004fe200078e0024 */
[----:B------:R-:W-:-:S03]  /*7110*/  IADD3 R8, P0, R8, UR4, RZ ;  /* 0x0000000408087c10 */ /* 0x000fc6000ff1e0ff */
[C---:B------:R-:W-:Y:S02]  /*7120*/  IMAD R11, R3.reuse, R11, R10 ;  /* 0x0000000b030b7224 */ /* 0x040fe400078e020a */
[----:B------:R-:W-:Y:S01]  /*7130*/  IMAD R3, R3, R13, R0 ;  /* 0x0000000d03037224 */ /* 0x000fe200078e0200 */
[----:B------:R-:W-:Y:S01]  /*7140*/  IADD3 R0, P1, R14, UR6, RZ ;  /* 0x000000060e007c10 */ /* 0x000fe2000ff3e0ff */
[----:B------:R-:W-:Y:S01]  /*7150*/  UMOV UR4, 0xffffffff ;  /* 0xffffffff00047882 */ /* 0x000fe20000000000 */
[----:B------:R-:W-:Y:S02]  /*7160*/  IADD3.X R13, R9, UR5, R11, P0, !PT ;  /* 0x00000005090d7c10 */ /* 0x000fe400087fe40b */
[----:B------:R-:W-:Y:S02]  /*7170*/  IADD3.X R3, R15, UR7, R3, P1, !PT ;  /* 0x000000070f037c10 */ /* 0x000fe40008ffe403 */
[----:B---3--:R-:W-:Y:S01]  /*7180*/  LEA.HI R9, R34, R34, RZ, 0x1 ;  /* 0x0000002222097211 */ /* 0x008fe200078f08ff */
[----:B------:R-:W-:Y:S06]  /*7190*/  BRA.DIV UR4, `(.L_x_1887) ;  /* 0x0000011604047947 */ /* 0x000fec000b800000 */
.L_x_2091:
[----:B------:R-:W-:Y:S01]  /*71a0*/  UMOV UR4, 0xffffffff ;  /* 0xffffffff00047882 */ /* 0x000fe20000000000 */
[----:B------:R-:W-:Y:S02]  /*71b0*/  LOP3.LUT R9, R9, 0xfffffffe, RZ, 0xc0, !PT ;  /* 0xfffffffe09097812 */ /* 0x000fe400078ec0ff */
[----:B------:R-:W-:Y:S05]  /*71c0*/  BRA.DIV UR4, `(.L_x_1888) ;  /* 0x00000116041c7947 */ /* 0x000fea000b800000 */
.L_x_2094:
[----:B------:R-:W-:Y:S01]  /*71d0*/  UMOV UR4, 0xffffffff ;  /* 0xffffffff00047882 */ /* 0x000fe20000000000 */
[----:B------:R-:W-:Y:S02]  /*71e0*/  IMAD.IADD R9, R34, 0x1, -R9 ;  /* 0x0000000122097824 */ /* 0x000fe400078e0a09 */
[----:B------:R-:W-:Y:S05]  /*71f0*/  BRA.DIV UR4, `(.L_x_1889) ;  /* 0x0000011604387947 */ /* 0x000fea000b800000 */
.L_x_2097:
[----:B------:R-:W-:Y:S01]  /*7200*/  UMOV UR4, 0xffffffff ;  /* 0xffffffff00047882 */ /* 0x000fe20000000000 */
[----:B------:R-:W-:Y:S02]  /*7210*/  SHF.L.U32 R3, R9, 0x1f, RZ ;  /* 0x0000001f09037819 */ /* 0x000fe400000006ff */
[----:B------:R-:W-:Y:S05]  /*7220*/  BRA.DIV UR4, `(.L_x_1890) ;  /* 0x0000011604547947 */ /* 0x000fea000b800000 */
.L_x_2100:
[----:B------:R-:W0:Y:S01]  /*7230*/  SYNCS.PHASECHK.TRANS64.TRYWAIT P1, [R16+URZ+0x13200], R3 ;  /* 0x01320003100075a7 */ /* 0x000e22000802017f */
[----:B------:R-:W-:Y:S01]  /*7240*/  ISETP.GE.AND P0, PT, R18, R41, PT ;  /* 0x000000291200720c */ /* 0x000fe20003f06270 */
[----:B------:R-:W-:Y:S03]  /*7250*/  BSSY B1, `(.L_x_1891) ;  /* 0x0000003000017945 */ /* 0x000fe60003800000 */
[----:B------:R-:W-:Y:S01]  /*7260*/  ISETP.GE.OR P0, PT, R156, R31, P0 ;  /* 0x0000001f9c00720c */ /* 0x000fe20000706670 */
[----:B0-----:R-:W-:-:S12]  /*7270*/  @!P1 BRA `(.L_x_1892) ;  /* 0x0000011400689947 */ /* 0x001fd80003800000 */
.L_x_2101:
[----:B------:R-:W-:Y:S05]  /*7280*/  BSYNC B1 ;  /* 0x0000000000017941 */ /* 0x000fea0003800000 */
.L_x_1891:
[----:B------:R-:W-:Y:S05]  /*7290*/  @P0 BRA `(.L_x_1884) ;  /* 0x0000000c00f00947 */ /* 0x000fea0003800000 */
[----:B------:R-:W2:Y:S04]  /*72a0*/  LDL R15, [R1+0x30] ;  /* 0x00003000010f7983 */ /* 0x000ea80000100800 */
[----:B------:R-:W3:Y:S04]  /*72b0*/  LDL R36, [R1+0x34] ;  /* 0x0000340001247983 */ /* 0x000ee80000100800 */
[----:B------:R-:W4:Y:S04]  /*72c0*/  LDL R32, [R1+0x38] ;  /* 0x0000380001207983 */ /* 0x000f280000100800 */
[----:B------:R-:W4:Y:S01]  /*72d0*/  LDL R51, [R1+0x6c] ;  /* 0x00006c0001337983 */ /* 0x000f220000100800 */
[----:B0----5:R-:W-:-:S02]  /*72e0*/  SHF.R.U32.HI R3, RZ, 0x8, R4 ;  /* 0x00000008ff037819 */ /* 0x021fc40000011604 */
[----:B------:R-:W-:Y:S02]  /*72f0*/  LOP3.LUT R0, R4, 0xff, RZ, 0xc0, !PT ;  /* 0x000000ff04007812 */ /* 0x000fe400078ec0ff */
[----:B------:R-:W-:Y:S02]  /*7300*/  LOP3.LUT R3, R3, 0xff, RZ, 0xc0, !PT ;  /* 0x000000ff03037812 */ /* 0x000fe400078ec0ff */
[----:B------:R-:W-:Y:S02]  /*7310*/  SHF.R.U32.HI R9, RZ, 0x8, R6 ;  /* 0x00000008ff097819 */ /* 0x000fe40000011606 */
[----:B------:R-:W-:Y:S02]  /*7320*/  PRMT R20, R3, 0x7604, R0 ;  /* 0x0000760403147816 */ /* 0x000fe40000000000 */
[----:B------:R-:W-:Y:S02]  /*7330*/  SHF.R.U32.HI R14, RZ, 0x8, R5 ;  /* 0x00000008ff0e7819 */ /* 0x000fe40000011605 */
[----:B------:R-:W-:-:S02]  /*7340*/  LOP3.LUT R0, R6, 0xff, RZ, 0xc0, !PT ;  /* 0x000000ff06007812 */ /* 0x000fc400078ec0ff */
        /* <DEDUP_REMOVED lines=18> */
[----:B------:R-:W-:-:S02]  /*7470*/  PRMT R33, R11, 0x7604, R10 ;  /* 0x000076040b217816 */ /* 0x000fc4000000000a */
[----:B------:R-:W-:Y:S02]  /*7480*/  PRMT R37, R13, 0x7604, R12 ;  /* 0x000076040d257816 */ /* 0x000fe4000000000c */
[----:B------:R-:W-:Y:S02]  /*7490*/  SHF.R.U32.HI R30, RZ, 0x8, R27 ;  /* 0x00000008ff1e7819 */ /* 0x000fe4000001161b */
[----:B------:R-:W-:Y:S02]  /*74a0*/  LOP3.LUT R21, R27, 0xff, RZ, 0xc0, !PT ;  /* 0x000000ff1b157812 */ /* 0x000fe400078ec0ff */
[----:B------:R-:W-:-:S04]  /*74b0*/  LOP3.LUT R30, R30, 0xff, RZ, 0xc0, !PT ;  /* 0x000000ff1e1e7812 */ /* 0x000fc800078ec0ff */
[----:B------:R-:W-:Y:S02]  /*74c0*/  PRMT R41, R30, 0x7604, R21 ;  /* 0x000076041e297816 */ /* 0x000fe40000000015 */
[----:B------:R-:W-:Y:S02]  /*74d0*/  SHF.R.U32.HI R21, RZ, 0x10, R5 ;  /* 0x00000010ff157819 */ /* 0x000fe40000011605 */
[----:B------:R-:W-:Y:S02]  /*74e0*/  SHF.R.U32.HI R30, RZ, 0x10, R6 ;  /* 0x00000010ff1e7819 */ /* 0x000fe40000011606 */
[----:B------:R-:W-:Y:S02]  /*74f0*/  LOP3.LUT R21, R21, 0xff, RZ, 0xc0, !PT ;  /* 0x000000ff15157812 */ /* 0x000fe400078ec0ff */
[----:B------:R-:W-:Y:S02]  /*7500*/  LOP3.LUT R30, R30, 0xff, RZ, 0xc0, !PT ;  /* 0x000000ff1e1e7812 */ /* 0x000fe400078ec0ff */
[----:B------:R-:W-:-:S02]  /*7510*/  PRMT R21, R21, 0x7054, R28 ;  /* 0x0000705415157816 */ /* 0x000fc4000000001c */
[----:B------:R-:W-:Y:S02]  /*7520*/  SHF.R.U32.HI R28, RZ, 0x10, R25 ;  /* 0x00000010ff1c7819 */ /* 0x000fe40000011619 */
[----:B------:R-:W-:Y:S02]  /*7530*/  PRMT R31, R30, 0x7054, R31 ;  /* 0x000070541e1f7816 */ /* 0x000fe4000000001f */
[----:B------:R-:W-:Y:S02]  /*7540*/  LOP3.LUT R28, R28, 0xff, RZ, 0xc0, !PT ;  /* 0x000000ff1c1c7812 */ /* 0x000fe400078ec0ff */
[----:B------:R-:W-:Y:S02]  /*7550*/  SHF.R.U32.HI R30, RZ, 0x10, R26 ;  /* 0x00000010ff1e7819 */ /* 0x000fe4000001161a */
[----:B------:R-:W-:Y:S02]  /*7560*/  PRMT R37, R28, 0x7054, R37 ;  /* 0x000070541c257816 */ /* 0x000fe40000000025 */
[----:B------:R-:W-:-:S02]  /*7570*/  LOP3.LUT R30, R30, 0xff, RZ, 0xc0, !PT ;  /* 0x000000ff1e1e7812 */ /* 0x000fc400078ec0ff */
[----:B------:R-:W-:Y:S02]  /*7580*/  LOP3.LUT R28, R21, 0xff000000, R5, 0xf8, !PT ;  /* 0xff000000151c7812 */ /* 0x000fe400078ef805 */
[----:B--2---:R-:W-:Y:S02]  /*7590*/  LOP3.LUT R0, R15, 0x30, R0, 0xf8, !PT ;  /* 0x000000300f007812 */ /* 0x004fe400078ef800 */
[----:B------:R-:W-:Y:S02]  /*75a0*/  LOP3.LUT R15, R3, 0xff, RZ, 0xc0, !PT ;  /* 0x000000ff030f7812 */ /* 0x000fe400078ec0ff */
[----:B---3--:R-:W-:Y:S02]  /*75b0*/  LOP3.LUT R3, R0, R36, RZ, 0x3c, !PT ;  /* 0x0000002400037212 */ /* 0x008fe400078e3cff */
[----:B------:R-:W-:Y:S02]  /*75c0*/  PRMT R39, R15, 0x7604, R14 ;  /* 0x000076040f277816 */ /* 0x000fe4000000000e */
[----:B----4-:R-:W-:-:S02]  /*75d0*/  IADD3 R0, R16, R32, R3 ;  /* 0x0000002010007210 */ /* 0x010fc40007ffe003 */
[----:B------:R-:W-:Y:S01]  /*75e0*/  SHF.R.U32.HI R3, RZ, 0x10, R4 ;  /* 0x00000010ff037819 */ /* 0x000fe20000011604 */
[----:B------:R-:W0:Y:S01]  /*75f0*/  LDS.128 R8, [R51+0xb000] ;  /* 0x00b0000033087984 */ /* 0x000e220000000c00 */
[----:B------:R-:W-:Y:S02]  /*7600*/  SHF.R.U32.HI R32, RZ, 0x10, R7 ;  /* 0x00000010ff207819 */ /* 0x000fe40000011607 */
[----:B------:R-:W-:Y:S01]  /*7610*/  LOP3.LUT R3, R3, 0xff, RZ, 0xc0, !PT ;  /* 0x000000ff03037812 */ /* 0x000fe200078ec0ff */
[----:B------:R-:W1:Y:S01]  /*7620*/  LDS.128 R12, [R0+0xb000] ;  /* 0x00b00000000c7984 */ /* 0x000e620000000c00 */
[----:B------:R-:W-:Y:S02]  /*7630*/  LOP3.LUT R32, R32, 0xff, RZ, 0xc0, !PT ;  /* 0x000000ff20207812 */ /* 0x000fe400078ec0ff */
[----:B------:R-:W-:Y:S02]  /*7640*/  PRMT R3, R3, 0x7054, R20 ;  /* 0x0000705403037816 */ /* 0x000fe40000000014 */
[----:B------:R-:W-:-:S02]  /*7650*/  SHF.R.U32.HI R20, RZ, 0x10, R24 ;  /* 0x00000010ff147819 */ /* 0x000fc40000011618 */
[----:B------:R-:W-:Y:S02]  /*7660*/  PRMT R33, R32, 0x7054, R33 ;  /* 0x0000705420217816 */ /* 0x000fe40000000021 */
[----:B------:R-:W-:Y:S02]  /*7670*/  LOP3.LUT R20, R20, 0xff, RZ, 0xc0, !PT ;  /* 0x000000ff14147812 */ /* 0x000fe400078ec0ff */
[----:B------:R-:W-:Y:S02]  /*7680*/  SHF.R.U32.HI R32, RZ, 0x10, R27 ;  /* 0x00000010ff207819 */ /* 0x000fe4000001161b */
[----:B------:R-:W-:Y:S02]  /*7690*/  PRMT R35, R20, 0x7054, R35 ;  /* 0x0000705414237816 */ /* 0x000fe40000000023 */
[----:B------:R-:W-:Y:S02]  /*76a0*/  LOP3.LUT R32, R32, 0xff, RZ, 0xc0, !PT ;  /* 0x000000ff20207812 */ /* 0x000fe400078ec0ff */
[----:B------:R-:W-:-:S02]  /*76b0*/  LOP3.LUT R20, R3, 0xff000000, R4, 0xf8, !PT ;  /* 0xff00000003147812 */ /* 0x000fc400078ef804 */
[----:B------:R-:W-:Y:S02]  /*76c0*/  LOP3.LUT R3, R31, 0xff000000, R6, 0xf8, !PT ;  /* 0xff0000001f037812 */ /* 0x000fe400078ef806 */
[----:B------:R-:W-:Y:S02]  /*76d0*/  LOP3.LUT R31, R37, 0xff000000, R25, 0xf8, !PT ;  /* 0xff000000251f7812 */ /* 0x000fe400078ef819 */
[----:B------:R-:W-:Y:S02]  /*76e0*/  PRMT R41, R32, 0x7054, R41 ;  /* 0x0000705420297816 */ /* 0x000fe40000000029 */
[----:B------:R-:W-:Y:S02]  /*76f0*/  PRMT R39, R30, 0x7054, R39 ;  /* 0x000070541e277816 */ /* 0x000fe40000000027 */
[----:B------:R-:W-:Y:S02]  /*7700*/  LOP3.LUT R24, R35, 0xff000000, R24, 0xf8, !PT ;  /* 0xff00000023187812 */ /* 0x000fe400078ef818 */
[----:B------:R-:W-:-:S02]  /*7710*/  F2FP.F16.E4M3.UNPACK_B R34, R31 ;  /* 0x0000001fff22723e */ /* 0x000fc400020006ff */
[----:B------:R-:W-:Y:S02]  /*7720*/  LOP3.LUT R5, R39, 0xff000000, R26, 0xf8, !PT ;  /* 0xff00000027057812 */ /* 0x000fe400078ef81a */
[----:B------:R-:W-:Y:S01]  /*7730*/  LOP3.LUT R41, R41, 0xff000000, R27, 0xf8, !PT ;  /* 0xff00000029297812 */ /* 0x000fe200078ef81b */
[----:B------:R-:W-:Y:S01]  /*7740*/  HADD2.F32 R39, -RZ, R34.H0_H0 ;  /* 0x20000022ff277230 */ /* 0x000fe20000004100 */
[----:B------:R-:W-:Y:S02]  /*7750*/  LOP3.LUT R36, R33, 0xff000000, R7, 0xf8, !PT ;  /* 0xff00000021247812 */ /* 0x000fe400078ef807 */
[-C--:B0-----:R-:W-:Y:S02]  /*7760*/  F2FP.F16.E4M3.UNPACK_B R21, R8.reuse ;  /* 0x00000008ff15723e */ /* 0x081fe400020006ff */
[----:B------:R-:W-:Y:S02]  /*7770*/  F2FP.F16.E4M3.UNPACK_B R32, R8.H1 ;  /* 0x00000008ff20723e */ /* 0x000fe400030006ff */
[----:B------:R-:W-:-:S02]  /*7780*/  F2FP.F16.E4M3.UNPACK_B R30, R11 ;  /* 0x0000000bff1e723e */ /* 0x000fc400020006ff */
[----:B------:R-:W-:Y:S02]  /*7790*/  F2FP.F16.E4M3.UNPACK_B R35, R11.H1 ;  /* 0x0000000bff23723e */ /* 0x000fe400030006ff */
[----:B-1----:R-:W-:Y:S02]  /*77a0*/  F2FP.F16.E4M3.UNPACK_B R8, R13 ;  /* 0x0000000dff08723e */ /* 0x002fe400020006ff */
[----:B------:R-:W-:Y:S02]  /*77b0*/  F2FP.F16.E4M3.UNPACK_B R11, R28 ;  /* 0x0000001cff0b723e */ /* 0x000fe400020006ff */
[----:B------:R-:W-:Y:S01]  /*77c0*/  F2FP.F16.E4M3.UNPACK_B R25, R9 ;  /* 0x00000009ff19723e */ /* 0x000fe200020006ff */
[--C-:B------:R-:W-:Y:S01]  /*77d0*/  HADD2.F32 R6, -RZ, R8.reuse.H0_H0 ;  /* 0x20000008ff067230 */ /* 0x100fe20000004100 */
[----:B------:R-:W-:Y:S01]  /*77e0*/  F2FP.F16.E4M3.UNPACK_B R27, R13.H1 ;  /* 0x0000000dff1b723e */ /* 0x000fe200030006ff */
[----:B------:R-:W-:Y:S01]  /*77f0*/  HADD2.F32 R13, -RZ, R11.H0_H0 ;  /* 0x2000000bff0d7230 */ /* 0x000fe20000004100 */
[----:B------:R-:W-:Y:S01]  /*7800*/  F2FP.F16.E4M3.UNPACK_B R26, R9.H1 ;  /* 0x00000009ff1a723e */ /* 0x000fe200030006ff */
[--C-:B------:R-:W-:Y:S01]  /*7810*/  HADD2.F32 R9, -RZ, R25.reuse.H0_H0 ;  /* 0x20000019ff097230 */ /* 0x100fe20000004100 */
[-C--:B------:R-:W-:Y:S01]  /*7820*/  F2FP.F16.E4M3.UNPACK_B R33, R15.reuse ;  /* 0x0000000fff21723e */ /* 0x080fe200020006ff */
[----:B------:R-:W-:Y:S01]  /*7830*/  HADD2.F32 R8, -RZ, R8.H1_H1 ;  /* 0x30000008ff087230 */ /* 0x000fe20000004100 */
[----:B------:R-:W-:Y:S01]  /*7840*/  F2FP.F16.E4M3.UNPACK_B R38, R15.H1 ;  /* 0x0000000fff26723e */ /* 0x000fe200030006ff */
[C---:B------:R-:W-:Y:S01]  /*7850*/  FMUL.FTZ R40, R6.reuse, R13 ;  /* 0x0000000d06287220 */ /* 0x040fe20000410000 */
[-C--:B------:R-:W-:Y:S01]  /*7860*/  F2FP.F16.E4M3.UNPACK_B R15, R12.reuse ;  /* 0x0000000cff0f723e */ /* 0x080fe200020006ff */
[----:B------:R-:W-:Y:S01]  /*7870*/  HADD2.F32 R25, -RZ, R25.H1_H1 ;  /* 0x30000019ff197230 */ /* 0x000fe20000004100 */
[----:B------:R-:W-:Y:S01]  /*7880*/  F2FP.F16.E4M3.UNPACK_B R37, R12.H1 ;  /* 0x0000000cff25723e */ /* 0x000fe200030006ff */
[----:B------:R-:W-:Y:S01]  /*7890*/  FMUL.FTZ R12, R6, R39 ;  /* 0x00000027060c7220 */ /* 0x000fe20000410000 */
[----:B------:R-:W-:-:S02]  /*78a0*/  F2FP.F16.E4M3.UNPACK_B R31, R31.H1 ;  /* 0x0000001fff1f723e */ /* 0x000fc400030006ff */
[----:B------:R-:W-:Y:S01]  /*78b0*/  F2FP.F16.E4M3.UNPACK_B R28, R28.H1 ;  /* 0x0000001cff1c723e */ /* 0x000fe200030006ff */
[C---:B------:R-:W-:Y:S01]  /*78c0*/  FFMA.FTZ R6, R9.reuse, R13, -R12 ;  /* 0x0000000d09067223 */ /* 0x040fe2000001080c */
[----:B------:R-:W-:Y:S01]  /*78d0*/  FFMA.FTZ R9, R9, R39, R40 ;  /* 0x0000002709097223 */ /* 0x000fe20000010028 */
[----:B------:R-:W-:Y:S01]  /*78e0*/  HADD2.F32 R12, -RZ, R11.H1_H1 ;  /* 0x3000000bff0c7230 */ /* 0x000fe20000004100 */
[-C--:B------:R-:W-:Y:S01]  /*78f0*/  F2FP.F16.E4M3.UNPACK_B R7, R14.reuse ;  /* 0x0000000eff07723e */ /* 0x080fe200020006ff */
[----:B------:R-:W-:Y:S01]  /*7900*/  HADD2.F32 R39, -RZ, R34.H1_H1 ;  /* 0x30000022ff277230 */ /* 0x000fe20000004100 */
[----:B------:R-:W-:Y:S01]  /*7910*/  F2FP.F16.E4M3.UNPACK_B R14, R14.H1 ;  /* 0x0000000eff0e723e */ /* 0x000fe200030006ff */
[----:B------:R-:W-:Y:S01]  /*7920*/  HADD2.F32 R40, -RZ, R31.H0_H0 ;  /* 0x2000001fff287230 */ /* 0x000fe20000004100 */
[----:B------:R-:W-:Y:S01]  /*7930*/  F2FP.F16.E4M3.UNPACK_B R4, R10 ;  /* 0x0000000aff04723e */ /* 0x000fe200020006ff */
[----:B------:R-:W-:Y:S02]  /*7940*/  HADD2.F32 R11, -RZ, R27.H0_H0 ;  /* 0x2000001bff0b7230 */ /* 0x000fe40000004100 */
[----:B------:R-:W-:Y:S01]  /*7950*/  FMUL.FTZ R42, R8, R39 ;  /* 0x00000027082a7220 */ /* 0x000fe20000410000 */
[----:B------:R-:W-:-:S02]  /*7960*/  HADD2.F32 R34, -RZ, R28.H0_H0 ;  /* 0x2000001cff227230 */ /* 0x000fc40000004100 */
[----:B------:R-:W-:Y:S01]  /*7970*/  FMUL.FTZ R8, R8, R12 ;  /* 0x0000000c08087220 */ /* 0x000fe20000410000 */
[----:B------:R-:W-:Y:S02]  /*7980*/  HADD2.F32 R13, -RZ, R26.H0_H0 ;  /* 0x2000001aff0d7230 */ /* 0x000fe40000004100 */
[C---:B------:R-:W-:Y:S01]  /*7990*/  FMUL.FTZ R44, R11.reuse, R40 ;  /* 0x000000280b2c7220 */ /* 0x040fe20000410000 */
[----:B------:R-:W-:Y:S02]  /*79a0*/  HADD2.F32 R27, -RZ, R27.H1_H1 ;  /* 0x3000001bff1b7230 */ /* 0x000fe40000004100 */
[----:B------:R-:W-:Y:S01]  /*79b0*/  FMUL.FTZ R43, R11, R34 ;  /* 0x000000220b2b7220 */ /* 0x000fe20000410000 */
[----:B------:R-:W-:Y:S01]  /*79c0*/  FFMA.FTZ R11, R25, R12, -R42 ;  /* 0x0000000c190b7223 */ /* 0x000fe2000001082a */
[----:B------:R-:W-:Y:S01]  /*79d0*/  FFMA.FTZ R12, R13, R34, -R44 ;  /* 0x000000220d0c7223 */ /* 0x000fe2000001082c */
[----:B------:R-:W-:Y:S01]  /*79e0*/  F2FP.F16.E4M3.UNPACK_B R42, R41 ;  /* 0x00000029ff2a723e */ /* 0x000fe200020006ff */
[----:B------:R-:W-:Y:S01]  /*79f0*/  FFMA.FTZ R8, R25, R39, R8 ;  /* 0x0000002719087223 */ /* 0x000fe20000010008 */
[----:B------:R-:W-:Y:S01]  /*7a00*/  F2FP.F16.E4M3.UNPACK_B R34, R36 ;  /* 0x00000024ff22723e */ /* 0x000fe200020006ff */
[----:B------:R-:W-:-:S02]  /*7a10*/  HADD2.F32 R39, -RZ, R31.H1_H1 ;  /* 0x3000001fff277230 */ /* 0x000fc40000004100 */
[----:B------:R-:W-:Y:S01]  /*7a20*/  FFMA.FTZ R13, R13, R40, R43 ;  /* 0x000000280d0d7223 */ /* 0x000fe2000001002b */
[----:B------:R-:W-:Y:S01]  /*7a30*/  HADD2.F32 R28, -RZ, R28.H1_H1 ;  /* 0x3000001cff1c7230 */ /* 0x000fe20000004100 */
[----:B------:R-:W-:Y:S01]  /*7a40*/  F2FP.F16.E4M3.UNPACK_B R41, R41.H1 ;  /* 0x00000029ff29723e */ /* 0x000fe200030006ff */
        /* <DEDUP_REMOVED lines=13> */
[C---:B------:R-:W-:Y:S01]  /*7b20*/  FFMA.FTZ R27, R31.reuse, R40, -R48 ;  /* 0x000000281f1b7223 */ /* 0x040fe20000010830 */
[----:B------:R-:W-:Y:S01]  /*7b30*/  FFMA.FTZ R26, R31, R44, R45 ;  /* 0x0000002c1f1a7223 */ /* 0x000fe2000001002d */
[----:B------:R-:W-:Y:S01]  /*7b40*/  HADD2.F32 R33, -RZ, R33.H1_H1 ;  /* 0x30000021ff217230 */ /* 0x000fe20000004100 */
[----:B------:R-:W-:Y:S01]  /*7b50*/  F2FP.F16.E4M3.UNPACK_B R10, R10.H1 ;  /* 0x0000000aff0a723e */ /* 0x000fe200030006ff */
[----:B------:R-:W-:Y:S01]  /*7b60*/  HADD2.F32 R40, -RZ, R34.H1_H1 ;  /* 0x30000022ff287230 */ /* 0x000fe20000004100 */
[----:B------:R-:W-:Y:S01]  /*7b70*/  F2FP.SATFINITE.E4M3.F32.PACK_AB_MERGE_C R13, R28, R13, RZ ;  /* 0x0000000d1c0d723e */ /* 0x000fe200048070ff */
[----:B------:R-:W-:-:S02]  /*7b80*/  HADD2.F32 R31, -RZ, R30.H1_H1 ;  /* 0x3000001eff1f7230 */ /* 0x000fc40000004100 */
[C---:B------:R-:W-:Y:S01]  /*7b90*/  FMUL.FTZ R44, R33.reuse, R42 ;  /* 0x0000002a212c7220 */ /* 0x040fe20000410000 */
[----:B------:R-:W-:Y:S02]  /*7ba0*/  HADD2.F32 R43, -RZ, R41.H0_H0 ;  /* 0x20000029ff2b7230 */ /* 0x000fe40000004100 */
[-C--:B------:R-:W-:Y:S01]  /*7bb0*/  FMUL.FTZ R33, R33, R40.reuse ;  /* 0x0000002821217220 */ /* 0x080fe20000410000 */
[----:B------:R-:W-:Y:S01]  /*7bc0*/  HADD2.F32 R30, -RZ, R38.H0_H0 ;  /* 0x20000026ff1e7230 */ /* 0x000fe20000004100 */
[----:B------:R-:W-:Y:S01]  /*7bd0*/  F2FP.SATFINITE.E4M3.F32.PACK_AB_MERGE_C R9, R8, R9, R13 ;  /* 0x000000090809723e */ /* 0x000fe2000480700d */
[--C-:B------:R-:W-:Y:S02]  /*7be0*/  HADD2.F32 R39, -RZ, R36.reuse.H0_H0 ;  /* 0x20000024ff277230 */ /* 0x100fe40000004100 */
[----:B------:R-:W-:Y:S02]  /*7bf0*/  HADD2.F32 R34, -RZ, R35.H0_H0 ;  /* 0x20000023ff227230 */ /* 0x000fe40000004100 */
[C---:B------:R-:W-:Y:S01]  /*7c00*/  FMUL.FTZ R45, R30.reuse, R43 ;  /* 0x0000002b1e2d7220 */ /* 0x040fe20000410000 */
[-C--:B------:R-:W-:Y:S01]  /*7c10*/  FMUL.FTZ R46, R30, R39.reuse ;  /* 0x000000271e2e7220 */ /* 0x080fe20000410000 */
[C---:B------:R-:W-:Y:S01]  /*7c20*/  FFMA.FTZ R30, R31.reuse, R40, -R44 ;  /* 0x000000281f1e7223 */ /* 0x040fe2000001082c */
[----:B------:R-:W-:Y:S01]  /*7c30*/  FFMA.FTZ R31, R31, R42, R33 ;  /* 0x0000002a1f1f7223 */ /* 0x000fe20000010021 */
[C---:B------:R-:W-:Y:S01]  /*7c40*/  FFMA.FTZ R33, R34.reuse, R39, -R45 ;  /* 0x0000002722217223 */ /* 0x040fe2000001082d */
[----:B------:R-:W-:Y:S01]  /*7c50*/  FFMA.FTZ R34, R34, R43, R46 ;  /* 0x0000002b22227223 */ /* 0x000fe2000001002e */
[----:B------:R-:W-:Y:S01]  /*7c60*/  F2FP.F16.E4M3.UNPACK_B R43, R24.H1 ;  /* 0x00000018ff2b723e */ /* 0x000fe200030006ff */
[----:B------:R-:W-:Y:S01]  /*7c70*/  HADD2.F32 R42, -RZ, R36.H1_H1 ;  /* 0x30000024ff2a7230 */ /* 0x000fe20000004100 */
[----:B------:R-:W-:Y:S01]  /*7c80*/  F2FP.F16.E4M3.UNPACK_B R40, R20.H1 ;  /* 0x00000014ff28723e */ /* 0x000fe200030006ff */
[----:B------:R-:W-:-:S02]  /*7c90*/  HADD2.F32 R45, -RZ, R41.H1_H1 ;  /* 0x30000029ff2d7230 */ /* 0x000fc40000004100 */
[----:B------:R-:W-:Y:S02]  /*7ca0*/  HADD2.F32 R39, -RZ, R38.H1_H1 ;  /* 0x30000026ff277230 */ /* 0x000fe40000004100 */
[----:B------:R-:W-:Y:S02]  /*7cb0*/  HADD2.F32 R44, -RZ, R43.H0_H0 ;  /* 0x2000002bff2c7230 */ /* 0x000fe40000004100 */
[----:B------:R-:W-:Y:S02]  /*7cc0*/  HADD2.F32 R38, -RZ, R37.H0_H0 ;  /* 0x20000025ff267230 */ /* 0x000fe40000004100 */
[C---:B------:R-:W-:Y:S01]  /*7cd0*/  FMUL.FTZ R47, R39.reuse, R45 ;  /* 0x0000002d272f7220 */ /* 0x040fe20000410000 */
[----:B------:R-:W-:Y:S02]  /*7ce0*/  HADD2.F32 R41, -RZ, R40.H0_H0 ;  /* 0x20000028ff297230 */ /* 0x000fe40000004100 */
[----:B------:R-:W-:Y:S01]  /*7cf0*/  FMUL.FTZ R50, R39, R42 ;  /* 0x0000002a27327220 */ /* 0x000fe20000410000 */
        /* <DEDUP_REMOVED lines=10> */
[----:B------:R-:W-:Y:S01]  /*7da0*/  F2FP.F16.E4M3.UNPACK_B R36, R24 ;  /* 0x00000018ff24723e */ /* 0x000fe200020006ff */
[----:B------:R-:W-:Y:S01]  /*7db0*/  HADD2.F32 R40, -RZ, R40.H1_H1 ;  /* 0x30000028ff287230 */ /* 0x000fe20000004100 */
[----:B------:R-:W-:Y:S01]  /*7dc0*/  F2FP.F16.E4M3.UNPACK_B R35, R20 ;  /* 0x00000014ff23723e */ /* 0x000fe200020006ff */
[----:B------:R-:W-:-:S02]  /*7dd0*/  HADD2.F32 R32, -RZ, R32.H1_H1 ;  /* 0x30000020ff207230 */ /* 0x000fc40000004100 */
[CC--:B------:R-:W-:Y:S01]  /*7de0*/  FMUL.FTZ R41, R37.reuse, R43.reuse ;  /* 0x0000002b25297220 */ /* 0x0c0fe20000410000 */
[----:B------:R-:W-:Y:S02]  /*7df0*/  HADD2.F32 R39, -RZ, R36.H0_H0 ;  /* 0x20000024ff277230 */ /* 0x000fe40000004100 */
[-C--:B------:R-:W-:Y:S01]  /*7e00*/  FMUL.FTZ R20, R37, R40.reuse ;  /* 0x0000002825147220 */ /* 0x080fe20000410000 */
[----:B------:R-:W-:Y:S02]  /*7e10*/  HADD2.F32 R24, -RZ, R15.H0_H0 ;  /* 0x2000000fff187230 */ /* 0x000fe40000004100 */
[C---:B------:R-:W-:Y:S01]  /*7e20*/  FFMA.FTZ R45, R32.reuse, R40, -R41 ;  /* 0x00000028202d7223 */ /* 0x040fe20000010829 */
[----:B------:R-:W-:Y:S02]  /*7e30*/  HADD2.F32 R37, -RZ, R35.H0_H0 ;  /* 0x20000023ff257230 */ /* 0x000fe40000004100 */
[----:B------:R-:W-:Y:S01]  /*7e40*/  FFMA.FTZ R47, R32, R43, R20 ;  /* 0x0000002b202f7223 */ /* 0x000fe20000010014 */
[----:B------:R-:W-:-:S02]  /*7e50*/  HADD2.F32 R20, -RZ, R21.H0_H0 ;  /* 0x20000015ff147230 */ /* 0x000fc40000004100 */
[C---:B------:R-:W-:Y:S01]  /*7e60*/  FMUL.FTZ R41, R24.reuse, R39 ;  /* 0x0000002718297220 */ /* 0x040fe20000410000 */
[----:B------:R-:W-:Y:S02]  /*7e70*/  HADD2.F32 R36, -RZ, R36.H1_H1 ;  /* 0x30000024ff247230 */ /* 0x000fe40000004100 */
[-C--:B------:R-:W-:Y:S01]  /*7e80*/  FMUL.FTZ R43, R24, R37.reuse ;  /* 0x00000025182b7220 */ /* 0x080fe20000410000 */
[----:B------:R-:W-:Y:S02]  /*7e90*/  HADD2.F32 R15, -RZ, R15.H1_H1 ;  /* 0x3000000fff0f7230 */ /* 0x000fe40000004100 */
[C---:B------:R-:W-:Y:S01]  /*7ea0*/  FFMA.FTZ R41, R20.reuse, R37, -R41 ;  /* 0x0000002514297223 */ /* 0x040fe20000010829 */
[----:B------:R-:W-:Y:S01]  /*7eb0*/  HADD2.F32 R24, -RZ, R35.H1_H1 ;  /* 0x30000023ff187230 */ /* 0x000fe20000004100 */
[----:B------:R-:W-:Y:S01]  /*7ec0*/  F2FP.F16.E4M3.UNPACK_B R37, R5.H1 ;  /* 0x00000005ff25723e */ /* 0x000fe200030006ff */
[----:B------:R-:W-:Y:S02]  /*7ed0*/  HADD2.F32 R21, -RZ, R21.H1_H1 ;  /* 0x30000015ff157230 */ /* 0x000fe40000004100 */
[C---:B------:R-:W-:Y:S01]  /*7ee0*/  FMUL.FTZ R38, R15.reuse, R36 ;  /* 0x000000240f267220 */ /* 0x040fe20000410000 */
[----:B------:R-:W-:Y:S01]  /*7ef0*/  F2FP.F16.E4M3.UNPACK_B R32, R3.H1 ;  /* 0x00000003ff20723e */ /* 0x000fe200030006ff */
[-C--:B------:R-:W-:Y:S01]  /*7f00*/  FMUL.FTZ R15, R15, R24.reuse ;  /* 0x000000180f0f7220 */ /* 0x080fe20000410000 */
[----:B------:R-:W-:Y:S01]  /*7f10*/  FFMA.FTZ R43, R20, R39, R43 ;  /* 0x00000027142b7223 */ /* 0x000fe2000001002b */
[----:B------:R-:W-:Y:S01]  /*7f20*/  FFMA.FTZ R38, R21, R24, -R38 ;  /* 0x0000001815267223 */ /* 0x000fe20000010826 */
[----:B------:R-:W-:-:S02]  /*7f30*/  HADD2.F32 R24, -RZ, R37.H0_H0 ;  /* 0x20000025ff187230 */ /* 0x000fc40000004100 */
[----:B------:R-:W-:Y:S01]  /*7f40*/  FFMA.FTZ R36, R21, R36, R15 ;  /* 0x0000002415247223 */ /* 0x000fe2000001000f */
[----:B------:R-:W-:Y:S01]  /*7f50*/  HADD2.F32 R20, -RZ, R14.H0_H0 ;  /* 0x2000000eff147230 */ /* 0x000fe20000004100 */
[----:B------:R-:W-:Y:S01]  /*7f60*/  F2FP.F16.E4M3.UNPACK_B R3, R3 ;  /* 0x00000003ff03723e */ /* 0x000fe200020006ff */
[--C-:B------:R-:W-:Y:S01]  /*7f70*/  HADD2.F32 R21, -RZ, R32.reuse.H0_H0 ;  /* 0x20000020ff157230 */ /* 0x100fe20000004100 */
[----:B------:R-:W-:Y:S01]  /*7f80*/  F2FP.SATFINITE.E4M3.F32.PACK_AB_MERGE_C R34, R49, R34, RZ ;  /* 0x000000223122723e */ /* 0x000fe200048070ff */
[----:B------:R-:W-:Y:S02]  /*7f90*/  HADD2.F32 R35, -RZ, R32.H1_H1 ;  /* 0x30000020ff237230 */ /* 0x000fe40000004100 */
[C---:B------:R-:W-:Y:S01]  /*7fa0*/  FMUL.FTZ R32, R20.reuse, R24 ;  /* 0x0000001814207220 */ /* 0x040fe20000410000 */
[----:B------:R-:W-:Y:S02]  /*7fb0*/  HADD2.F32 R15, -RZ, R10.H0_H0 ;  /* 0x2000000aff0f7230 */ /* 0x000fe40000004100 */
[----:B------:R-:W-:Y:S01]  /*7fc0*/  FMUL.FTZ R20, R20, R21 ;  /* 0x0000001514147220 */ /* 0x000fe20000410000 */
[----:B------:R-:W-:Y:S01]  /*7fd0*/  HADD2.F32 R37, -RZ, R37.H1_H1 ;  /* 0x30000025ff257230 */ /* 0x000fe20000004100 */
[----:B------:R-:W-:Y:S01]  /*7fe0*/  F2FP.SATFINITE.E4M3.F32.PACK_AB_MERGE_C R44, R47, R44, RZ ;  /* 0x0000002c2f2c723e */ /* 0x000fe200048070ff */
[----:B------:R-:W-:-:S02]  /*7ff0*/  HADD2.F32 R14, -RZ, R14.H1_H1 ;  /* 0x3000000eff0e7230 */ /* 0x000fc40000004100 */
[C---:B------:R-:W-:Y:S01]  /*8000*/  FFMA.FTZ R39, R15.reuse, R21, -R32 ;  /* 0x000000150f277223 */ /* 0x040fe20000010820 */
[----:B------:R-:W-:Y:S01]  /*8010*/  FFMA.FTZ R40, R15, R24, R20 ;  /* 0x000000180f287223 */ /* 0x000fe20000010014 */
[----:B------:R-:W-:Y:S01]  /*8020*/  HADD2.F32 R10, -RZ, R10.H1_H1 ;  /* 0x3000000aff0a7230 */ /* 0x000fe20000004100 */
[----:B------:R-:W-:Y:S01]  /*8030*/  F2FP.F16.E4M3.UNPACK_B R15, R5 ;  /* 0x00000005ff0f723e */ /* 0x000fe200020006ff */
[C---:B------:R-:W-:Y:S01]  /*8040*/  FMUL.FTZ R21, R14.reuse, R37 ;  /* 0x000000250e157220 */ /* 0x040fe20000410000 */
[----:B------:R-:W-:Y:S01]  /*8050*/  FMUL.FTZ R14, R14, R35 ;  /* 0x000000230e0e7220 */ /* 0x000fe20000410000 */
[----:B------:R-:W-:Y:S01]  /*8060*/  HADD2.F32 R5, -RZ, R7.H0_H0 ;  /* 0x20000007ff057230 */ /* 0x000fe20000004100 */
[----:B------:R-:W-:Y:S01]  /*8070*/  F2FP.SATFINITE.E4M3.F32.PACK_AB_MERGE_C R8, R36, R43, R44 ;  /* 0x0000002b2408723e */ /* 0x000fe2000480702c */
[C---:B------:R-:W-:Y:S01]  /*8080*/  FFMA.FTZ R42, R10.reuse, R35, -R21 ;  /* 0x000000230a2a7223 */ /* 0x040fe20000010815 */
[----:B------:R-:W-:Y:S01]  /*8090*/  FFMA.FTZ R37, R10, R37, R14 ;  /* 0x000000250a257223 */ /* 0x000fe2000001000e */
[----:B------:R-:W-:-:S02]  /*80a0*/  HADD2.F32 R20, -RZ, R15.H0_H0 ;  /* 0x2000000fff147230 */ /* 0x000fc40000004100 */
[--C-:B------:R-:W-:Y:S01]  /*80b0*/  HADD2.F32 R10, -RZ, R3.reuse.H0_H0 ;  /* 0x20000003ff0a7230 */ /* 0x100fe20000004100 */
        /* <DEDUP_REMOVED lines=8> */
[----:B------:R-:W-:Y:S02]  /*8140*/  HADD2.F32 R4, -RZ, R4.H1_H1 ;  /* 0x30000004ff047230 */ /* 0x000fe40000004100 */
[CC--:B------:R-:W-:Y:S01]  /*8150*/  FMUL.FTZ R21, R7.reuse, R15.reuse ;  /* 0x0000000f07157220 */ /* 0x0c0fe20000410000 */
        /* <DEDUP_REMOVED lines=16> */
.L_x_1884:
[----:B------:R-:W-:Y:S05]  /*8260*/  BSYNC B0 ;  /* 0x0000000000007941 */ /* 0x000fea0003800000 */
.L_x_1874:
        /* <DEDUP_REMOVED lines=8> */
.L_x_1871:
[----:B-12---:R-:W2:Y:S02]  /*82f0*/  LDL R0, [R1+0x10] ;  /* 0x0000100001007983 */ /* 0x006ea40000100800 */
[----:B--2---:R-:W-:-:S13]  /*8300*/  ISETP.NE.AND P1, PT, R0, 0x3, PT ;  /* 0x000000030000780c */ /* 0x004fda0003f25270 */
[----:B------:R-:W-:Y:S05]  /*8310*/  @!P1 BRA `(.L_x_1893) ;  /* 0x0000000000049947 */ /* 0x000fea0003800000 */
[----:B------:R-:W-:Y:S01]  /*8320*/  BPT.TRAP 0x1 ;  /* 0x000000040000795c */ /* 0x000fe20000300000 */
.L_x_1893:
[----:B------:R-:W-:Y:S01]  /*8330*/  IMAD R12, R22, 0x8, R16 ;  /* 0x00000008160c7824 */ /* 0x000fe200078e0210 */
[----:B0-----:R-:W-:-:S04]  /*8340*/  SHF.L.U32 R3, R157, 0x1f, RZ ;  /* 0x0000001f9d037819 */ /* 0x001fc800000006ff */
[----:B------:R0:W1:Y:S01]  /*8350*/  SYNCS.PHASECHK.TRANS64.TRYWAIT P0, [R12+URZ+0x13230], R3 ;  /* 0x013230030c0075a7 */ /* 0x000062000800017f */
[----:B------:R-:W-:Y:S05]  /*8360*/  @!P1 BRA `(.L_x_1894) ;  /* 0x0000000000049947 */ /* 0x000fea0003800000 */
[----:B------:R-:W-:Y:S01]  /*8370*/  BPT.TRAP 0x1 ;  /* 0x000000040000795c */ /* 0x000fe20000300000 */
.L_x_1894:
[----:B------:R-:W-:Y:S01]  /*8380*/  VIADD R0, R16, 0xe000 ;  /* 0x0000e00010007836 */ /* 0x000fe20000000000 */
[----:B-----5:R-:W-:Y:S01]  /*8390*/  LOP3.LUT R4, R29, 0x10000, RZ, 0xfc, !PT ;  /* 0x000100001d047812 */ /* 0x020fe200078efcff */
        /* <DEDUP_REMOVED lines=8> */
.L_x_1895:
[----:B--2---:R-:W2:Y:S01]  /*8420*/  LDL R0, [R1+0xc] ;  /* 0x00000c0001007983 */ /* 0x004ea20000100800 */
[----:B------:R-:W-:Y:S01]  /*8430*/  IMAD.MOV.U32 R9, RZ, RZ, -0x7fffffe0 ;  /* 0x80000020ff097424 */ /* 0x000fe200078e00ff */
[----:B------:R-:W-:Y:S05]  /*8440*/  WARPSYNC.ALL ;  /* 0x0000000000007948 */ /* 0x000fea0003800000 */
[C---:B------:R-:W-:Y:S01]  /*8450*/  R2UR UR4, R4.reuse ;  /* 0x00000000040472ca */ /* 0x040fe200000e0000 */
[----:B------:R-:W3:Y:S01]  /*8460*/  LDL R110, [R1+0x24] ;  /* 0x00002400016e7983 */ /* 0x000ee20000100800 */
[----:B------:R-:W-:Y:S02]  /*8470*/  R2UR UR5, R5 ;  /* 0x00000000050572ca */ /* 0x000fe400000e0000 */
[----:B------:R-:W-:Y:S01]  /*8480*/  R2UR UR7, R9 ;  /* 0x00000000090772ca */ /* 0x000fe200000e0000 */
[----:B------:R-:W-:Y:S01]  /*8490*/  WARPGROUP.ARRIVE ;  /* 0x00000000000079c5 */ /* 0x000fe20000000000 */
[----:B------:R-:W-:Y:S01]  /*84a0*/  IMAD.MOV.U32 R7, RZ, RZ, -0x7fffffe0 ;  /* 0x80000020ff077424 */ /* 0x000fe200078e00ff */
[----:B------:R-:W0:Y:S01]  /*84b0*/  LDL R112, [R1+0x20] ;  /* 0x0000200001707983 */ /* 0x000e220000100800 */
[----:B------:R-:W-:Y:S01]  /*84c0*/  IMAD.MOV.U32 R11, RZ, RZ, -0x7fffffe0 ;  /* 0x80000020ff0b7424 */ /* 0x000fe200078e00ff */
[----:B------:R-:W-:-:S02]  /*84d0*/  R2UR UR8, R4 ;  /* 0x00000000040872ca */ /* 0x000fc400000e0000 */
[----:B------:R-:W-:Y:S01]  /*84e0*/  R2UR UR9, R5 ;  /* 0x00000000050972ca */ /* 0x000fe200000e0000 */
[----:B------:R-:W4:Y:S01]  /*84f0*/  LDL R13, [R1+0x40] ;  /* 0x00004000010d7983 */ /* 0x000f220000100800 */
[----:B------:R-:W-:-:S03]  /*8500*/  R2UR UR11, R11 ;  /* 0x000000000b0b72ca */ /* 0x000fc600000e0000 */
[----:B------:R-:W4:Y:S04]  /*8510*/  LDL R108, [R1+0x4] ;  /* 0x00000400016c7983 */ /* 0x000f280000100800 */
[----:B------:R-:W5:Y:S01]  /*8520*/  LDL R105, [R1+0x3c] ;  /* 0x00003c0001697983 */ /* 0x000f620000100800 */
[----:B------:R-:W-:Y:S02]  /*8530*/  IMAD.MOV.U32 R15, RZ, RZ, -0x7fffffe0 ;  /* 0x80000020ff0f7424 */ /* 0x000fe400078e00ff */
[----:B--2---:R-:W-:-:S05]  /*8540*/  IMAD R8, R22, 0x280, R0 ;  /* 0x0000028016087824 */ /* 0x004fca00078e0200 */
[----:B------:R-:W-:-:S13]  /*8550*/  R2UR UR6, R8 ;  /* 0x00000000080672ca */ /* 0x000fda00000e0000 */
[----:B------:R-:W-:Y:S01]  /*8560*/  QGMMA.64x32x32.F32.E4M3.E4M3 R88, gdesc[UR4], RZ, !UPT, gsb0 ;  /* 0x00600000045879f3 */ /* 0x000fe2000c0008ff */
[----:B------:R-:W-:Y:S01]  /*8570*/  VIADD R6, R8, 0x80 ;  /* 0x0000008008067836 */ /* 0x000fe20000000000 */
[----:B------:R-:W-:Y:S02]  /*8580*/  R2UR UR4, R4 ;  /* 0x00000000040472ca */ /* 0x000fe400000e0000 */
[----:B------:R-:W-:Y:S02]  /*8590*/  R2UR UR5, R5 ;  /* 0x00000000050572ca */ /* 0x000fe400000e0000 */
[----:B------:R-:W-:Y:S02]  /*85a0*/  R2UR UR6, R6 ;  /* 0x00000000060672ca */ /* 0x000fe400000e0000 */
[----:B------:R-:W-:Y:S01]  /*85b0*/  R2UR UR7, R7 ;  /* 0x00000000070772ca */ /* 0x000fe200000e0000 */
[----:B------:R-:W-:Y:S02]  /*85c0*/  WARPGROUP.DEPBAR.LE gsb0, 0x0 ;  /* 0x00008000000079c5 */ /* 0x000fe40000010000 */
[----:B------:R-:W-:-:S10]  /*85d0*/  WARPGROUP.ARRIVE ;  /* 0x00000000000079c5 */ /* 0x000fd40000000000 */
[----:B------:R-:W-:Y:S01]  /*85e0*/  QGMMA.64x32x32.F32.E4M3.E4M3 R72, gdesc[UR4], RZ, !UPT, gsb0 ;  /* 0x00600000044879f3 */ /* 0x000fe2000c0008ff */
[----:B------:R-:W-:Y:S02]  /*85f0*/  VIADD R6, R8, 0x100 ;  /* 0x0000010008067836 */ /* 0x000fe40000000000 */
[----:B------:R-:W-:Y:S01]  /*8600*/  IMAD.MOV.U32 R7, RZ, RZ, -0x7fffffe0 ;  /* 0x80000020ff077424 */ /* 0x000fe200078e00ff */
[----:B------:R-:W-:Y:S02]  /*8610*/  R2UR UR4, R4 ;  /* 0x00000000040472ca */ /* 0x000fe400000e0000 */
[----:B------:R-:W-:Y:S02]  /*8620*/  R2UR UR6, R6 ;  /* 0x00000000060672ca */ /* 0x000fe400000e0000 */
[----:B------:R-:W-:Y:S02]  /*8630*/  R2UR UR7, R7 ;  /* 0x00000000070772ca */ /* 0x000fe400000e0000 */
[----:B------:R-:W-:Y:S01]  /*8640*/  R2UR UR5, R5 ;  /* 0x00000000050572ca */ /* 0x000fe200000e0000 */
[----:B------:R-:W-:-:S02]  /*8650*/  WARPGROUP.DEPBAR.LE gsb0, 0x0 ;  /* 0x00008000000079c5 */ /* 0x000fc40000010000 */
[----:B------:R-:W-:-:S10]  /*8660*/  WARPGROUP.ARRIVE ;  /* 0x00000000000079c5 */ /* 0x000fd40000000000 */
[----:B------:R-:W-:Y:S01]  /*8670*/  QGMMA.64x32x32.F32.E4M3.E4M3 R56, gdesc[UR4], RZ, !UPT, gsb0 ;  /* 0x00600000043879f3 */ /* 0x000fe2000c0008ff */
[----:B------:R-:W-:-:S05]  /*8680*/  VIADD R10, R8, 0x180 ;  /* 0x00000180080a7836 */ /* 0x000fca0000000000 */
[----:B------:R-:W-:Y:S01]  /*8690*/  R2UR UR10, R10 ;  /* 0x000000000a0a72ca */ /* 0x000fe200000e0000 */
[----:B------:R-:W-:Y:S02]  /*86a0*/  WARPGROUP.DEPBAR.LE gsb0, 0x0 ;  /* 0x00008000000079c5 */ /* 0x000fe40000010000 */
[----:B------:R-:W-:-:S10]  /*86b0*/  WARPGROUP.ARRIVE ;  /* 0x00000000000079c5 */ /* 0x000fd40000000000 */
        /* <DEDUP_REMOVED lines=10> */
[----:B------:R-:W-:Y:S02]  /*8760*/  VIADD R6, R4, 0x2 ;  /* 0x0000000204067836 */ /* 0x000fe40000000000 */
[----:B------:R-:W-:Y:S02]  /*8770*/  IMAD.MOV.U32 R21, RZ, RZ, -0x7fffffe0 ;  /* 0x80000020ff157424 */ /* 0x000fe400078e00ff */
[----:B------:R-:W-:Y:S01]  /*8780*/  IMAD.MOV.U32 R7, RZ, RZ, -0x7fffffe0 ;  /* 0x80000020ff077424 */ /* 0x000fe200078e00ff */
[----:B------:R-:W-:Y:S02]  /*8790*/  R2UR UR18, R20 ;  /* 0x00000000141272ca */ /* 0x000fe400000e0000 */
[----:B------:R-:W-:-:S02]  /*87a0*/  R2UR UR19, R21 ;  /* 0x00000000151372ca */ /* 0x000fc400000e0000 */
[----:B------:R-:W-:Y:S02]  /*87b0*/  R2UR UR16, R6 ;  /* 0x00000000061072ca */ /* 0x000fe400000e0000 */
[----:B------:R-:W-:Y:S01]  /*87c0*/  R2UR UR17, R7 ;  /* 0x00000000071172ca */ /* 0x000fe200000e0000 */
[----:B------:R-:W-:Y:S02]  /*87d0*/  WARPGROUP.DEPBAR.LE gsb0, 0x0 ;  /* 0x00008000000079c5 */ /* 0x000fe40000010000 */
[----:B------:R-:W-:-:S10]  /*87e0*/  WARPGROUP.ARRIVE ;  /* 0x00000000000079c5 */ /* 0x000fd40000000000 */
[----:B------:R-:W-:Y:S01]  /*87f0*/  QGMMA.64x32x32.F32.E4M3.E4M3 R88, gdesc[UR16], R88, gsb0 ;  /* 0x00600000105879f3 */ /* 0x000fe20008000858 */
        /* <DEDUP_REMOVED lines=18> */
[----:B---3--:R-:W-:Y:S02]  /*8920*/  IMAD R0, R104, -0xa0, R110 ;  /* 0xffffff6068007824 */ /* 0x008fe400078e026e */
[----:B------:R-:W-:Y:S02]  /*8930*/  VIADD R10, R8, 0x182 ;  /* 0x00000182080a7836 */ /* 0x000fe40000000000 */
[----:B------:R-:W-:Y:S01]  /*8940*/  IMAD.MOV.U32 R11, RZ, RZ, -0x7fffffe0 ;  /* 0x80000020ff0b7424 */ /* 0x000fe200078e00ff */
[----:B01----:R-:W-:Y:S01]  /*8950*/  IADD3 R3, -R112, 0xa1, R0 ;  /* 0x000000a170037810 */ /* 0x003fe20007ffe100 */
[----:B----4-:R-:W-:Y:S01]  /*8960*/  IMAD R14, R108, 0xc0, R13 ;  /* 0x000000c06c0e7824 */ /* 0x010fe200078e020d */
[----:B------:R-:W-:Y:S01]  /*8970*/  R2UR UR6, R10 ;  /* 0x000000000a0672ca */ /* 0x000fe200000e0000 */
[----:B------:R-:W-:Y:S01]  /*8980*/  VIADD R13, R0, 0xa0 ;  /* 0x000000a0000d7836 */ /* 0x000fe20000000000 */
[----:B------:R-:W-:Y:S01]  /*8990*/  R2UR UR7, R11 ;  /* 0x000000000b0772ca */ /* 0x000fe200000e0000 */
[----:B-----5:R-:W-:Y:S01]  /*89a0*/  IMAD R3, R105, -0x2, R3 ;  /* 0xfffffffe69037824 */ /* 0x020fe200078e0203 */
[----:B------:R-:W-:-:S02]  /*89b0*/  R2UR UR4, R6 ;  /* 0x00000000060472ca */ /* 0x000fc400000e0000 */
[----:B------:R-:W-:Y:S01]  /*89c0*/  R2UR UR5, R7 ;  /* 0x00000000070572ca */ /* 0x000fe200000e0000 */
[----:B------:R-:W-:Y:S01]  /*89d0*/  IMAD R13, R105, -0x2, R13 ;  /* 0xfffffffe690d7824 */ /* 0x000fe200078e020d */
[----:B------:R-:W-:-:S04]  /*89e0*/  IADD3 R0, R3, 0x8, R14 ;  /* 0x0000000803007810 */ /* 0x000fc80007ffe00e */
        /* <DEDUP_REMOVED lines=9> */
[----:B------:R-:W-:Y:S02]  /*8a80*/  ISETP.GT.AND P2, PT, R0, 0x10, PT ;  /* 0x000000100000780c */ /* 0x000fe40003f44270 */
[----:B------:R-:W-:Y:S01]  /*8a90*/  FSEL R95, R95, -INF , P0 ;  /* 0xff8000005f5f7808 */ /* 0x000fe20000000000 */
[----:B------:R-:W-:Y:S02]  /*8aa0*/  WARPGROUP.DEPBAR.LE gsb0, 0x0 ;  /* 0x00008000000079c5 */ /* 0x000fe40000010000 */
[----:B------:R-:W-:-:S06]  /*8ab0*/  WARPGROUP.ARRIVE ;  /* 0x00000000000079c5 */ /* 0x000fcc0000000000 */
[----:B------:R-:W-:Y:S01]  /*8ac0*/  QGMMA.64x32x32.F32.E4M3.E4M3 R40, gdesc[UR4], R40, gsb0 ;  /* 0x00600000042879f3 */ /* 0x000fe20008000828 */
        /* <DEDUP_REMOVED lines=27> */
[----:B------:R-:W-:Y:S01]  /*8c80*/  FMNMX.FTZ R20, R79, R20, !PT ;  /* 0x000000144f147209 */ /* 0x000fe20007810000 */
[----:B------:R-:W-:Y:S02]  /*8c90*/  VIADD R8, R8, 0x202 ;  /* 0x0000020208087836 */ /* 0x000fe40000000000 */
[----:B------:R-:W-:Y:S01]  /*8ca0*/  IMAD.MOV.U32 R9, RZ, RZ, -0x7fffffe0 ;  /* 0x80000020ff097424 */ /* 0x000fe200078e00ff */
[----:B------:R-:W-:-:S02]  /*8cb0*/  ISETP.GT.AND P2, PT, R0, 0x38, PT ;  /* 0x000000380000780c */ /* 0x000fc40003f44270 */
[----:B------:R-:W-:Y:S02]  /*8cc0*/  FSEL R83, R83, -INF , P0 ;  /* 0xff80000053537808 */ /* 0x000fe40000000000 */
[----:B------:R-:W-:Y:S02]  /*8cd0*/  FMNMX.FTZ R20, R111, R20, !PT ;  /* 0x000000146f147209 */ /* 0x000fe40007810000 */
[----:B------:R-:W-:Y:S02]  /*8ce0*/  R2UR UR6, R8 ;  /* 0x00000000080672ca */ /* 0x000fe400000e0000 */
[----:B------:R-:W-:Y:S02]  /*8cf0*/  R2UR UR7, R9 ;  /* 0x00000000090772ca */ /* 0x000fe400000e0000 */
[----:B------:R-:W-:Y:S02]  /*8d00*/  R2UR UR4, R6 ;  /* 0x00000000060472ca */ /* 0x000fe400000e0000 */
[----:B------:R-:W-:-:S02]  /*8d10*/  R2UR UR5, R7 ;  /* 0x00000000070572ca */ /* 0x000fc400000e0000 */
[----:B------:R-:W-:Y:S02]  /*8d20*/  ISETP.GT.AND P0, PT, R0, 0x39, PT ;  /* 0x000000390000780c */ /* 0x000fe40003f04270 */
[----:B------:R-:W-:Y:S02]  /*8d30*/  FSEL R9, R86, -INF , P2 ;  /* 0xff80000056097808 */ /* 0x000fe40001000000 */
[----:B------:R-:W-:Y:S01]  /*8d40*/  FMNMX.FTZ R20, R83, R20, !PT ;  /* 0x0000001453147209 */ /* 0x000fe20007810000 */
[----:B------:R-:W-:Y:S02]  /*8d50*/  WARPGROUP.DEPBAR.LE gsb0, 0x0 ;  /* 0x00008000000079c5 */ /* 0x000fe40000010000 */
[C---:B------:R-:W-:Y:S02]  /*8d60*/  ISETP.GT.AND P2, PT, R0.reuse, 0x40, PT ;  /* 0x000000400000780c */ /* 0x040fe40003f44270 */
[----:B------:R-:W-:Y:S02]  /*8d70*/  FSEL R87, R87, -INF , P0 ;  /* 0xff80000057577808 */ /* 0x000fe40000000000 */
[----:B------:R-:W-:Y:S01]  /*8d80*/  FMNMX.FTZ R20, R9, R20, !PT ;  /* 0x0000001409147209 */ /* 0x000fe20007810000 */
[----:B------:R-:W-:Y:S01]  /*8d90*/  WARPGROUP.ARRIVE ;  /* 0x00000000000079c5 */ /* 0x000fe20000000000 */
[----:B------:R-:W-:-:S02]  /*8da0*/  ISETP.GT.AND P0, PT, R0, 0x41, PT ;  /* 0x000000410000780c */ /* 0x000fc40003f04270 */
[----:B------:R-:W-:Y:S02]  /*8db0*/  FSEL R113, R58, -INF , P2 ;  /* 0xff8000003a717808 */ /* 0x000fe40001000000 */
[----:B------:R-:W-:Y:S01]  /*8dc0*/  FMNMX.FTZ R20, R87, R20, !PT ;  /* 0x0000001457147209 */ /* 0x000fe20007810000 */
[----:B------:R-:W-:Y:S01]  /*8dd0*/  QGMMA.64x32x32.F32.E4M3.E4M3 R24, gdesc[UR4], R24, gsb0 ;  /* 0x00600000041879f3 */ /* 0x000fe20008000818 */
        /* <DEDUP_REMOVED lines=44> */
[----:B------:R-:W-:Y:S01]  /*90a0*/  FMNMX.FTZ R20, R127, R20, !PT ;  /* 0x000000147f147209 */ /* 0x000fe20007810000 */
[----:B------:R-:W-:Y:S02]  /*90b0*/  WARPGROUP.DEPBAR.LE gsb0, 0x0 ;  /* 0x00008000000079c5 */ /* 0x000fe40000010000 */
        /* <DEDUP_REMOVED lines=21> */
[----:B------:R-:W-:Y:S02]  /*9210*/  FSEL R39, R39, -INF , P0 ;  /* 0xff80000027277808 */ /* 0x000fe40000000000 */
[----:B------:R-:W-:-:S04]  /*9220*/  FMNMX.FTZ R20, R135, R20, !PT ;  /* 0x0000001487147209 */ /* 0x000fc80007810000 */
[----:B------:R-:W-:-:S05]  /*9230*/  FMNMX.FTZ R20, R39, R20, !PT ;  /* 0x0000001427147209 */ /* 0x000fca0007810000 */
[----:B------:R-:W0:Y:S02]  /*9240*/  SHFL.BFLY PT, R137, R20, 0x2, 0x1f ;  /* 0x0c401f0014897f89 */ /* 0x000e2400000e0000 */
[----:B0-----:R-:W-:-:S05]  /*9250*/  FMNMX.FTZ R26, R20, R137, !PT ;  /* 0x00000089141a7209 */ /* 0x001fca0007810000 */
[----:B------:R-:W0:Y:S01]  /*9260*/  SHFL.BFLY PT, R137, R26, 0x1, 0x1f ;  /* 0x0c201f001a897f89 */ /* 0x000e2200000e0000 */
[----:B------:R-:W-:-:S04]  /*9270*/  VIADDMNMX R3, R14, R3, R13, PT ;  /* 0x000000030e037246 */ /* 0x000fc8000380010d */
[C---:B------:R-:W-:Y:S02]  /*9280*/  ISETP.GT.AND P2, PT, R3.reuse, 0x1, PT ;  /* 0x000000010300780c */ /* 0x040fe40003f44270 */
[----:B------:R-:W-:Y:S02]  /*9290*/  ISETP.GT.AND P3, PT, R3, 0x8, PT ;  /* 0x000000080300780c */ /* 0x000fe40003f64270 */
[----:B0-----:R-:W-:-:S04]  /*92a0*/  FMNMX.FTZ R0, R26, R137, !PT ;  /* 0x000000891a007209 */ /* 0x001fc80007810000 */
[----:B------:R-:W-:Y:S01]  /*92b0*/  FSETP.NEU.FTZ.AND P0, PT, R0, -INF , PT ;  /* 0xff8000000000780b */ /* 0x000fe20003f1d000 */
[----:B------:R-:W-:-:S05]  /*92c0*/  FFMA.FTZ R137, R2, R0, -8 ;  /* 0xc100000002897423 */ /* 0x000fca0000010000 */
[----:B------:R-:W-:Y:S02]  /*92d0*/  FSEL R137, R137, RZ, P0 ;  /* 0x000000ff89897208 */ /* 0x000fe40000000000 */
[----:B------:R-:W-:Y:S02]  /*92e0*/  ISETP.GT.AND P0, PT, R3, RZ, PT ;  /* 0x000000ff0300720c */ /* 0x000fe40003f04270 */
[----:B------:R-:W-:Y:S01]  /*92f0*/  FSEL R89, R89, -INF , P2 ;  /* 0xff80000059597808 */ /* 0x000fe20001000000 */
[----:B------:R-:W-:-:S01]  /*9300*/  FFMA.FTZ R14, R2, R11, -R137 ;  /* 0x0000000b020e7223 */ /* 0x000fc20000010889 */
[----:B------:R-:W-:Y:S01]  /*9310*/  FSEL R11, R88, -INF , P0 ;  /* 0xff800000580b7808 */ /* 0x000fe20000000000 */
[----:B------:R-:W-:-:S01]  /*9320*/  FFMA.FTZ R8, R2, R15, -R137 ;  /* 0x0000000f02087223 */ /* 0x000fc20000010889 */
[----:B------:R-:W-:Y:S01]  /*9330*/  FFMA.FTZ R15, R2, R91, -R137 ;  /* 0x0000005b020f7223 */ /* 0x000fe20000010889 */
[----:B------:R-:W-:Y:S02]  /*9340*/  ISETP.GT.AND P0, PT, R3, 0x9, PT ;  /* 0x000000090300780c */ /* 0x000fe40003f04270 */
[----:B------:R-:W-:-:S02]  /*9350*/  FSEL R91, R92, -INF , P3 ;  /* 0xff8000005c5b7808 */ /* 0x000fc40001800000 */
[----:B------:R-:W-:Y:S01]  /*9360*/  FMNMX.FTZ R26, R11, R89, !PT ;  /* 0x000000590b1a7209 */ /* 0x000fe20007810000 */
[C-C-:B------:R-:W-:Y:S01]  /*9370*/  FFMA.FTZ R99, R2.reuse, R99, -R137.reuse ;  /* 0x0000006302637223 */ /* 0x140fe20000010889 */
[----:B------:R-:W-:Y:S02]  /*9380*/  ISETP.GT.AND P2, PT, R3, 0x10, PT ;  /* 0x000000100300780c */ /* 0x000fe40003f44270 */
[----:B------:R-:W-:Y:S02]  /*9390*/  FSEL R93, R93, -INF , P0 ;  /* 0xff8000005d5d7808 */ /* 0x000fe40000000000 */
[----:B------:R-:W-:Y:S01]  /*93a0*/  FMNMX.FTZ R26, R91, R26, !PT ;  /* 0x0000001a5b1a7209 */ /* 0x000fe20007810000 */
[----:B------:R0:W-:Y:S01]  /*93b0*/  MUFU.EX2 R13, R99 ;  /* 0x00000063000d7308 */ /* 0x0001e20000000800 */
[----:B------:R-:W-:Y:S02]  /*93c0*/  ISETP.GT.AND P0, PT, R3, 0x11, PT ;  /* 0x000000110300780c */ /* 0x000fe40003f04270 */
[----:B------:R-:W-:Y:S01]  /*93d0*/  FMNMX.FTZ R30, R93, R26, !PT ;  /* 0x0000001a5d1e7209 */ /* 0x000fe20007810000 */
[----:B------:R-:W-:-:S01]  /*93e0*/  FFMA.FTZ R10, R2, R21, -R137 ;  /* 0x00000015020a7223 */ /* 0x000fc20000010889 */
[----:B------:R-:W-:-:S02]  /*93f0*/  FSEL R97, R97, -INF , P0 ;  /* 0xff80000061617808 */ /* 0x000fc40000000000 */
[----:B0-----:R-:W-:Y:S02]  /*9400*/  FSEL R99, R96, -INF , P2 ;  /* 0xff80000060637808 */ /* 0x001fe40001000000 */
[----:B------:R-:W-:Y:S02]  /*9410*/  ISETP.GT.AND P2, PT, R3, 0x18, PT ;  /* 0x000000180300780c */ /* 0x000fe40003f44270 */
[----:B------:R-:W-:Y:S01]  /*9420*/  FMNMX.FTZ R30, R99, R30, !PT ;  /* 0x0000001e631e7209 */ /* 0x000fe20007810000 */
[C-C-:B------:R-:W-:Y:S01]  /*9430*/  FFMA.FTZ R21, R2.reuse, R95, -R137.reuse ;  /* 0x0000005f02157223 */ /* 0x140fe20000010889 */
[----:B------:R-:W-:-:S01]  /*9440*/  FFMA.FTZ R95, R2, R103, -R137 ;  /* 0x00000067025f7223 */ /* 0x000fc20000010889 */
[----:B------:R-:W-:Y:S02]  /*9450*/  ISETP.GT.AND P0, PT, R3, 0x19, PT ;  /* 0x000000190300780c */ /* 0x000fe40003f04270 */
[----:B------:R-:W-:Y:S02]  /*9460*/  FSEL R103, R100, -INF , P2 ;  /* 0xff80000064677808 */ /* 0x000fe40001000000 */
[----:B------:R-:W-:-:S02]  /*9470*/  FMNMX.FTZ R30, R97, R30, !PT ;  /* 0x0000001e611e7209 */ /* 0x000fc40007810000 */
[----:B------:R-:W-:Y:S02]  /*9480*/  FSEL R101, R101, -INF , P0 ;  /* 0xff80000065657808 */ /* 0x000fe40000000000 */
[----:B------:R-:W-:Y:S02]  /*9490*/  ISETP.GT.AND P0, PT, R3, 0x20, PT ;  /* 0x000000200300780c */ /* 0x000fe40003f04270 */
[----:B------:R-:W-:Y:S01]  /*94a0*/  FMNMX.FTZ R30, R103, R30, !PT ;  /* 0x0000001e671e7209 */ /* 0x000fe20007810000 */
[--C-:B------:R-:W-:Y:S01]  /*94b0*/  FFMA.FTZ R20, R2, R105, -R137.reuse ;  /* 0x0000006902147223 */ /* 0x100fe20000010889 */
[----:B------:R-:W-:Y:S02]  /*94c0*/  ISETP.GT.AND P2, PT, R3, 0x21, PT ;  /* 0x000000210300780c */ /* 0x000fe40003f44270 */
[----:B------:R-:W-:Y:S02]  /*94d0*/  FSEL R105, R72, -INF , P0 ;  /* 0xff80000048697808 */ /* 0x000fe40000000000 */
[----:B------:R-:W-:Y:S01]  /*94e0*/  FMNMX.FTZ R34, R101, R30, !PT ;  /* 0x0000001e65227209 */ /* 0x000fe20007810000 */
[----:B------:R-:W-:Y:S01]  /*94f0*/  FFMA.FTZ R107, R2, R107, -R137 ;  /* 0x0000006b026b7223 */ /* 0x000fe20000010889 */
[----:B------:R-:W-:-:S02]  /*9500*/  ISETP.GT.AND P0, PT, R3, 0x28, PT ;  /* 0x000000280300780c */ /* 0x000fc40003f04270 */
[----:B------:R-:W-:Y:S02]  /*9510*/  FSEL R73, R73, -INF , P2 ;  /* 0xff80000049497808 */ /* 0x000fe40001000000 */
[----:B------:R-:W-:Y:S01]  /*9520*/  FMNMX.FTZ R34, R105, R34, !PT ;  /* 0x0000002269227209 */ /* 0x000fe20007810000 */
[----:B------:R0:W-:Y:S01]  /*9530*/  MUFU.EX2 R26, R107 ;  /* 0x0000006b001a7308 */ /* 0x0001e20000000800 */
[----:B------:R-:W-:Y:S02]  /*9540*/  ISETP.GT.AND P2, PT, R3, 0x29, PT ;  /* 0x000000290300780c */ /* 0x000fe40003f44270 */
[----:B------:R-:W-:Y:S01]  /*9550*/  FMNMX.FTZ R34, R73, R34, !PT ;  /* 0x0000002249227209 */ /* 0x000fe20007810000 */
[----:B------:R-:W-:-:S01]  /*9560*/  FFMA.FTZ R109, R2, R109, -R137 ;  /* 0x0000006d026d7223 */ /* 0x000fc20000010889 */
[----:B------:R-:W-:Y:S02]  /*9570*/  FSEL R77, R77, -INF , P2 ;  /* 0xff8000004d4d7808 */ /* 0x000fe40001000000 */
[----:B0-----:R-:W-:-:S02]  /*9580*/  FSEL R107, R76, -INF , P0 ;  /* 0xff8000004c6b7808 */ /* 0x001fc40000000000 */
[----:B------:R-:W-:Y:S02]  /*9590*/  ISETP.GT.AND P0, PT, R3, 0x30, PT ;  /* 0x000000300300780c */ /* 0x000fe40003f04270 */
[----:B------:R-:W-:Y:S01]  /*95a0*/  FMNMX.FTZ R34, R107, R34, !PT ;  /* 0x000000226b227209 */ /* 0x000fe20007810000 */
[----:B------:R0:W-:Y:S01]  /*95b0*/  MUFU.EX2 R30, R109 ;  /* 0x0000006d001e7308 */ /* 0x0001e20000000800 */
[----:B------:R-:W-:Y:S02]  /*95c0*/  ISETP.GT.AND P2, PT, R3, 0x31, PT ;  /* 0x000000310300780c */ /* 0x000fe40003f44270 */
[----:B------:R-:W-:Y:S02]  /*95d0*/  FMNMX.FTZ R38, R77, R34, !PT ;  /* 0x000000224d267209 */ /* 0x000fe40007810000 */
[----:B------:R-:W-:Y:S02]  /*95e0*/  FSEL R81, R81, -INF , P2 ;  /* 0xff80000051517808 */ /* 0x000fe40001000000 */
[----:B0-----:R-:W-:-:S02]  /*95f0*/  FSEL R109, R80, -INF , P0 ;  /* 0xff800000506d7808 */ /* 0x001fc40000000000 */
[----:B------:R-:W-:Y:S02]  /*9600*/  ISETP.GT.AND P0, PT, R3, 0x38, PT ;  /* 0x000000380300780c */ /* 0x000fe40003f04270 */
[----:B------:R-:W-:Y:S01]  /*9610*/  FMNMX.FTZ R38, R109, R38, !PT ;  /* 0x000000266d267209 */ /* 0x000fe20007810000 */
[----:B------:R-:W-:-:S01]  /*9620*/  FFMA.FTZ R42, R2, R111, -R137 ;  /* 0x0000006f022a7223 */ /* 0x000fc20000010889 */
[----:B------:R-:W-:Y:S02]  /*9630*/  ISETP.GT.AND P2, PT, R3, 0x39, PT ;  /* 0x000000390300780c */ /* 0x000fe40003f44270 */
[----:B------:R-:W-:Y:S02]  /*9640*/  FSEL R111, R84, -INF , P0 ;  /* 0xff800000546f7808 */ /* 0x000fe40000000000 */
[----:B------:R-:W-:Y:S02]  /*9650*/  FMNMX.FTZ R38, R81, R38, !PT ;  /* 0x0000002651267209 */ /* 0x000fe40007810000 */
[----:B------:R-:W-:-:S02]  /*9660*/  FSEL R85, R85, -INF , P2 ;  /* 0xff80000055557808 */ /* 0x000fc40001000000 */
[----:B------:R-:W-:Y:S02]  /*9670*/  ISETP.GT.AND P0, PT, R3, 0x40, PT ;  /* 0x000000400300780c */ /* 0x000fe40003f04270 */
[----:B------:R-:W-:Y:S02]  /*9680*/  FMNMX.FTZ R38, R111, R38, !PT ;  /* 0x000000266f267209 */ /* 0x000fe40007810000 */
[----:B------:R-:W-:Y:S02]  /*9690*/  ISETP.GT.AND P2, PT, R3, 0x41, PT ;  /* 0x000000410300780c */ /* 0x000fe40003f44270 */
[----:B------:R-:W-:Y:S02]  /*96a0*/  FSEL R139, R56, -INF , P0 ;  /* 0xff800000388b7808 */ /* 0x000fe40000000000 */
[----:B------:R-:W-:Y:S02]  /*96b0*/  FMNMX.FTZ R38, R85, R38, !PT ;  /* 0x0000002655267209 */ /* 0x000fe40007810000 */
[----:B------:R-:W-:-:S02]  /*96c0*/  ISETP.GT.AND P0, PT, R3, 0x48, PT ;  /* 0x000000480300780c */ /* 0x000fc40003f04270 */
[----:B------:R-:W-:Y:S02]  /*96d0*/  FSEL R57, R57, -INF , P2 ;  /* 0xff80000039397808 */ /* 0x000fe40001000000 */
[----:B------:R-:W-:Y:S01]  /*96e0*/  FMNMX.FTZ R38, R139, R38, !PT ;  /* 0x000000268b267209 */ /* 0x000fe20007810000 */
[----:B------:R0:W-:Y:S01]  /*96f0*/  MUFU.EX2 R34, R42 ;  /* 0x0000002a00227308 */ /* 0x0001e20000000800 */
[C---:B------:R-:W-:Y:S02]  /*9700*/  ISETP.GT.AND P2, PT, R3.reuse, 0x49, PT ;  /* 0x000000490300780c */ /* 0x040fe40003f44270 */
[----:B------:R-:W-:Y:S02]  /*9710*/  FSEL R141, R60, -INF , P0 ;  /* 0xff8000003c8d7808 */ /* 0x000fe40000000000 */
[----:B------:R-:W-:Y:S02]  /*9720*/  ISETP.GT.AND P0, PT, R3, 0x50, PT ;  /* 0x000000500300780c */ /* 0x000fe40003f04270 */
[----:B0-----:R-:W-:-:S02]  /*9730*/  FMNMX.FTZ R42, R57, R38, !PT ;  /* 0x00000026392a7209 */ /* 0x001fc40007810000 */
[----:B------:R-:W-:Y:S02]  /*9740*/  FSEL R61, R61, -INF , P2 ;  /* 0xff8000003d3d7808 */ /* 0x000fe40001000000 */
[----:B------:R-:W-:Y:S01]  /*9750*/  FMNMX.FTZ R42, R141, R42, !PT ;  /* 0x0000002a8d2a7209 */ /* 0x000fe20007810000 */
[----:B------:R-:W-:-:S01]  /*9760*/  FFMA.FTZ R50, R2, R87, -R137 ;  /* 0x0000005702327223 */ /* 0x000fc20000010889 */
[----:B------:R-:W-:Y:S02]  /*9770*/  ISETP.GT.AND P2, PT, R3, 0x51, PT ;  /* 0x000000510300780c */ /* 0x000fe40003f44270 */
[----:B------:R-:W-:Y:S02]  /*9780*/  FSEL R87, R64, -INF , P0 ;  /* 0xff80000040577808 */ /* 0x000fe40000000000 */
[----:B------:R-:W-:Y:S02]  /*9790*/  FMNMX.FTZ R46, R61, R42, !PT ;  /* 0x0000002a3d2e7209 */ /* 0x000fe40007810000 */
[----:B------:R-:W-:-:S02]  /*97a0*/  ISETP.GT.AND P0, PT, R3, 0x58, PT ;  /* 0x000000580300780c */ /* 0x000fc40003f04270 */
[----:B------:R-:W-:Y:S02]  /*97b0*/  FSEL R65, R65, -INF , P2 ;  /* 0xff80000041417808 */ /* 0x000fe40001000000 */
[----:B------:R-:W-:Y:S01]  /*97c0*/  FMNMX.FTZ R46, R87, R46, !PT ;  /* 0x0000002e572e7209 */ /* 0x000fe20007810000 */
[----:B------:R-:W-:Y:S01]  /*97d0*/  FFMA.FTZ R54, R2, R113, -R137 ;  /* 0x0000007102367223 */ /* 0x000fe20000010889 */
        /* <DEDUP_REMOVED lines=56> */
[----:B------:R-:W-:-:S04]  /*9b60*/  FMNMX.FTZ R46, R121, R46, !PT ;  /* 0x0000002e792e7209 */ /* 0x000fc80007810000 */
[----:B------:R-:W-:-:S05]  /*9b70*/  FMNMX.FTZ R3, R37, R46, !PT ;  /* 0x0000002e25037209 */ /* 0x000fca0007810000 */
[----:B------:R-:W0:Y:S01]  /*9b80*/  SHFL.BFLY PT, R48, R3, 0x2, 0x1f ;  /* 0x0c401f0003307f89 */ /* 0x000e2200000e0000 */
[----:B------:R0:W-:Y:S02]  /*9b90*/  MUFU.EX2 R42, R54 ;  /* 0x00000036002a7308 */ /* 0x0001e40000000800 */
[----:B0-----:R-:W-:-:S05]  /*9ba0*/  FMNMX.FTZ R54, R3, R48, !PT ;  /* 0x0000003003367209 */ /* 0x001fca0007810000 */
[----:B------:R-:W0:Y:S01]  /*9bb0*/  SHFL.BFLY PT, R3, R54, 0x1, 0x1f ;  /* 0x0c201f0036037f89 */ /* 0x000e2200000e0000 */
[----:B------:R-:W1:Y:S01]  /*9bc0*/  S2R R106, SR_TID.X ;  /* 0x00000000006a7919 */ /* 0x000e620000002100 */
[----:B------:R-:W-:Y:S01]  /*9bd0*/  MUFU.EX2 R8, R8 ;  /* 0x0000000800087308 */ /* 0x000fe20000000800 */
[----:B0-----:R-:W-:-:S04]  /*9be0*/  FMNMX.FTZ R3, R54, R3, !PT ;  /* 0x0000000336037209 */ /* 0x001fc80007810000 */
[----:B------:R-:W-:Y:S01]  /*9bf0*/  FSETP.NEU.FTZ.AND P0, PT, R3, -INF , PT ;  /* 0xff8000000300780b */ /* 0x000fe20003f1d000 */
[----:B------:R-:W-:-:S05]  /*9c00*/  FFMA.FTZ R56, R2, R3, -8 ;  /* 0xc100000002387423 */ /* 0x000fca0000010003 */
[----:B------:R-:W-:Y:S01]  /*9c10*/  FSEL R56, R56, RZ, P0 ;  /* 0x000000ff38387208 */ /* 0x000fe20000000000 */
[----:B------:R-:W0:Y:S04]  /*9c20*/  MUFU.EX2 R15, R15 ;  /* 0x0000000f000f7308 */ /* 0x000e280000000800 */
[----:B------:R-:W-:-:S01]  /*9c30*/  FFMA.FTZ R58, R2, R11, -R56 ;  /* 0x0000000b023a7223 */ /* 0x000fc20000010838 */
[C-C-:B------:R-:W-:Y:S01]  /*9c40*/  FFMA.FTZ R89, R2.reuse, R89, -R56.reuse ;  /* 0x0000005902597223 */ /* 0x140fe20000010838 */
[----:B------:R-:W-:-:S01]  /*9c50*/  FFMA.FTZ R60, R2, R91, -R56 ;  /* 0x0000005b023c7223 */ /* 0x000fc20000010838 */
[----:B------:R-:W-:Y:S01]  /*9c60*/  FFMA.FTZ R91, R2, R93, -R56 ;  /* 0x0000005d025b7223 */ /* 0x000fe20000010838 */
[----:B------:R-:W-:Y:S01]  /*9c70*/  MUFU.EX2 R10, R10 ;  /* 0x0000000a000a7308 */ /* 0x000fe20000000800 */
[----:B------:R-:W-:-:S02]  /*9c80*/  IMAD.IADD R11, R110, 0x1, -R112 ;  /* 0x000000016e0b7824 */ /* 0x000fc400078e0a70 */
[----:B------:R-:W-:-:S05]  /*9c90*/  FFMA.FTZ R62, R2, R99, -R56 ;  /* 0x00000063023e7223 */ /* 0x000fca0000010838 */
[----:B------:R-:W-:Y:S01]  /*9ca0*/  MUFU.EX2 R58, R58 ;  /* 0x0000003a003a7308 */ /* 0x000fe20000000800 */
[----:B-1----:R-:W-:-:S07]  /*9cb0*/  LOP3.LUT R106, R106, 0x7f, RZ, 0xc0, !PT ;  /* 0x0000007f6a6a7812 */ /* 0x002fce00078ec0ff */
[----:B------:R-:W1:Y:S01]  /*9cc0*/  MUFU.EX2 R89, R89 ;  /* 0x0000005900597308 */ /* 0x000e620000000800 */
[----:B------:R-:W-:Y:S02]  /*9cd0*/  IMAD R11, R108, 0xc0, R11 ;  /* 0x000000c06c0b7824 */ /* 0x000fe400078e020b */
[----:B------:R-:W-:-:S05]  /*9ce0*/  FFMA.FTZ R93, R2, R97, -R56 ;  /* 0x00000061025d7223 */ /* 0x000fca0000010838 */
[----:B------:R-:W2:Y:S01]  /*9cf0*/  MUFU.EX2 R60, R60 ;  /* 0x0000003c003c7308 */ /* 0x000ea20000000800 */
[----:B------:R-:W-:Y:S01]  /*9d00*/  ISETP.NE.AND P0, PT, R106, RZ, PT ;  /* 0x000000ff6a00720c */ /* 0x000fe20003f05270 */
[----:B------:R-:W-:-:S06]  /*9d10*/  IMAD.HI R11, R11, 0x66666667, RZ ;  /* 0x666666670b0b7827 */ /* 0x000fcc00078e02ff */
[----:B------:R-:W3:Y:S01]  /*9d20*/  MUFU.EX2 R21, R21 ;  /* 0x0000001500157308 */ /* 0x000ee20000000800 */
[----:B------:R-:W-:-:S01]  /*9d30*/  FFMA.FTZ R99, R2, R77, -R56 ;  /* 0x0000004d02637223 */ /* 0x000fc20000010838 */
[----:B------:R-:W-:-:S06]  /*9d40*/  FFMA.FTZ R77, R2, R81, -R56 ;  /* 0x00000051024d7223 */ /* 0x000fcc0000010838 */
[----:B------:R-:W4:Y:S01]  /*9d50*/  MUFU.EX2 R91, R91 ;  /* 0x0000005b005b7308 */ /* 0x000f220000000800 */
[----:B------:R-:W-:-:S01]  /*9d60*/  FFMA.FTZ R66, R2, R103, -R56 ;  /* 0x0000006702427223 */ /* 0x000fc20000010838 */
[C-C-:B------:R-:W-:Y:S01]  /*9d70*/  FFMA.FTZ R81, R2.reuse, R85, -R56.reuse ;  /* 0x0000005502517223 */ /* 0x140fe20000010838 */
[----:B------:R-:W-:-:S05]  /*9d80*/  FFMA.FTZ R80, R2, R69, -R56 ;  /* 0x0000004502507223 */ /* 0x000fca0000010838 */
[----:B------:R-:W5:Y:S01]  /*9d90*/  MUFU.EX2 R20, R20 ;  /* 0x0000001400147308 */ /* 0x000f620000000800 */
[----:B------:R-:W-:-:S01]  /*9da0*/  FFMA.FTZ R85, R2, R61, -R56 ;  /* 0x0000003d02557223 */ /* 0x000fc20000010838 */
[----:B0-----:R-:W-:Y:S01]  /*9db0*/  FADD.FTZ R69, R8, R15 ;  /* 0x0000000f08457221 */ /* 0x001fe20000010000 */
[----:B------:R-:W-:-:S01]  /*9dc0*/  FFMA.FTZ R61, R2, R87, -R56 ;  /* 0x00000057023d7223 */ /* 0x000fc20000010838 */
[----:B------:R-:W-:-:S04]  /*9dd0*/  SHF.R.U32.HI R82, RZ, 0x1f, R11 ;  /* 0x0000001fff527819 */ /* 0x000fc8000001160b */
[----:B------:R-:W0:Y:S01]  /*9de0*/  MUFU.EX2 R62, R62 ;  /* 0x0000003e003e7308 */ /* 0x000e220000000800 */
[----:B-1----:R-:W-:-:S01]  /*9df0*/  FADD.FTZ R87, R58, R89 ;  /* 0x000000593a577221 */ /* 0x002fc20000010000 */
[----:B------:R-:W-:Y:S01]  /*9e00*/  FFMA.FTZ R97, R2, R101, -R56 ;  /* 0x0000006502617223 */ /* 0x000fe20000010838 */
[----:B------:R-:W-:-:S01]  /*9e10*/  FADD.FTZ R84, R10, R69 ;  /* 0x000000450a547221 */ /* 0x000fc20000010000 */
[----:B------:R-:W-:-:S04]  /*9e20*/  LEA.HI.SX32 R11, R11, R82, 0x1a ;  /* 0x000000520b0b7211 */ /* 0x000fc800078fd2ff */
[----:B------:R-:W1:Y:S01]  /*9e30*/  MUFU.EX2 R93, R93 ;  /* 0x0000005d005d7308 */ /* 0x000e620000000800 */
[----:B--2---:R-:W-:-:S01]  /*9e40*/  FADD.FTZ R82, R60, R87 ;  /* 0x000000573c527221 */ /* 0x004fc20000010000 */
[----:B------:R-:W-:Y:S01]  /*9e50*/  FFMA.FTZ R64, R2, R105, -R56 ;  /* 0x0000006902407223 */ /* 0x000fe20000010838 */
[----:B------:R-:W-:-:S05]  /*9e60*/  @!P0 VIADD R69, R12, 0x13240 ;  /* 0x000132400c458836 */ /* 0x000fca0000000000 */
[----:B------:R-:W2:Y:S01]  /*9e70*/  MUFU.EX2 R14, R14 ;  /* 0x0000000e000e7308 */ /* 0x000ea20000000800 */
[----:B---3--:R-:W-:-:S01]  /*9e80*/  FADD.FTZ R101, R21, R84 ;  /* 0x0000005415657221 */ /* 0x008fc20000010000 */
[----:B------:R-:W-:Y:S01]  /*9e90*/  FFMA.FTZ R75, R2, R75, -R137 ;  /* 0x0000004b024b7223 */ /* 0x000fe20000010889 */
[----:B----4-:R-:W-:-:S05]  /*9ea0*/  FADD.FTZ R87, R91, R82 ;  /* 0x000000525b577221 */ /* 0x010fca0000010000 */
[----:B------:R-:W3:Y:S01]  /*9eb0*/  MUFU.EX2 R66, R66 ;  /* 0x0000004200427308 */ /* 0x000ee20000000800 */
[----:B------:R-:W-:-:S01]  /*9ec0*/  FFMA.FTZ R73, R2, R73, -R56 ;  /* 0x0000004902497223 */ /* 0x000fc20000010838 */
[----:B-----5:R-:W-:-:S06]  /*9ed0*/  FADD.FTZ R84, R20, R101 ;  /* 0x0000006514547221 */ /* 0x020fcc0000010000 */
[----:B------:R-:W4:Y:S01]  /*9ee0*/  MUFU.EX2 R95, R95 ;  /* 0x0000005f005f7308 */ /* 0x000f220000000800 */
[----:B------:R-:W-:Y:S01]  /*9ef0*/  @!P0 PRMT R69, RZ, 0x654, R69 ;  /* 0x00000654ff458816 */ /* 0x000fe20000000045 */
[----:B0-----:R-:W-:-:S06]  /*9f00*/  FADD.FTZ R82, R62, R87 ;  /* 0x000000573e527221 */ /* 0x001fcc0000010000 */
[----:B------:R-:W0:Y:S01]  /*9f10*/  MUFU.EX2 R97, R97 ;  /* 0x0000006100617308 */ /* 0x000e220000000800 */
[----:B------:R-:W-:-:S01]  /*9f20*/  FFMA.FTZ R70, R2, R107, -R56 ;  /* 0x0000006b02467223 */ /* 0x000fc20000010838 */
[----:B------:R-:W-:Y:S01]  /*9f30*/  FADD.FTZ R87, R13, R84 ;  /* 0x000000540d577221 */ /* 0x000fe20000010000 */
[----:B------:R1:W-:Y:S05]  /*9f40*/  @!P0 SYNCS.ARRIVE.TRANS64.RED.A1T0 RZ, [R69+URZ], RZ ;  /* 0x000000ff45ff89a7 */ /* 0x0003ea000810043f */
[----:B------:R-:W5:Y:S01]  /*9f50*/  MUFU.EX2 R64, R64 ;  /* 0x0000004000407308 */ /* 0x000f620000000800 */
[----:B------:R-:W-:-:S01]  /*9f60*/  FFMA.FTZ R79, R2, R79, -R137 ;  /* 0x0000004f024f7223 */ /* 0x000fc20000010889 */
[----:B-1----:R-:W-:Y:S01]  /*9f70*/  FADD.FTZ R69, R93, R82 ;  /* 0x000000525d457221 */ /* 0x002fe20000010000 */
[----:B--2---:R-:W-:-:S05]  /*9f80*/  FADD.FTZ R84, R14, R87 ;  /* 0x000000570e547221 */ /* 0x004fca0000010000 */
[----:B------:R-:W1:Y:S01]  /*9f90*/  MUFU.EX2 R75, R75 ;  /* 0x0000004b004b7308 */ /* 0x000e620000000800 */
[----:B---3--:R-:W-:-:S01]  /*9fa0*/  FADD.FTZ R86, R66, R69 ;  /* 0x0000004542567221 */ /* 0x008fc20000010000 */
[----:B------:R-:W-:-:S06]  /*9fb0*/  FFMA.FTZ R68, R2, R109, -R56 ;  /* 0x0000006d02447223 */ /* 0x000fcc0000010838 */
[----:B------:R-:W2:Y:S01]  /*9fc0*/  MUFU.EX2 R73, R73 ;  /* 0x0000004900497308 */ /* 0x000ea20000000800 */
[----:B----4-:R-:W-:-:S01]  /*9fd0*/  FADD.FTZ R69, R95, R84 ;  /* 0x000000545f457221 */ /* 0x010fc20000010000 */
[C---:B------:R-:W-:Y:S01]  /*9fe0*/  FFMA.FTZ R84, R2.reuse, R49, -R56 ;  /* 0x0000003102547223 */ /* 0x040fe20000010838 */
[----:B------:R-:W-:-:S05]  /*9ff0*/  FFMA.FTZ R83, R2, R83, -R137 ;  /* 0x0000005302537223 */ /* 0x000fca0000010889 */
[----:B------:R-:W3:Y:S01]  /*a000*/  MUFU.EX2 R70, R70 ;  /* 0x0000004600467308 */ /* 0x000ee20000000800 */
[----:B0-----:R-:W-:-:S01]  /*a010*/  FADD.FTZ R49, R97, R86 ;  /* 0x0000005661317221 */ /* 0x001fc20000010000 */
[----:B------:R-:W-:-:S06]  /*a020*/  FADD.FTZ R88, R26, R69 ;  /* 0x000000451a587221 */ /* 0x000fcc0000010000 */
[----:B------:R-:W0:Y:S01]  /*a030*/  MUFU.EX2 R79, R79 ;  /* 0x0000004f004f7308 */ /* 0x000e220000000800 */
[----:B------:R-:W-:-:S01]  /*a040*/  FFMA.FTZ R9, R2, R9, -R137 ;  /* 0x0000000902097223 */ /* 0x000fc20000010889 */
[----:B-----5:R-:W-:-:S06]  /*a050*/  FADD.FTZ R86, R64, R49 ;  /* 0x0000003140567221 */ /* 0x020fcc0000010000 */
[----:B------:R-:W4:Y:S01]  /*a060*/  MUFU.EX2 R99, R99 ;  /* 0x0000006300637308 */ /* 0x000f220000000800 */
[----:B------:R-:W-:-:S01]  /*a070*/  FFMA.FTZ R74, R2, R111, -R56 ;  /* 0x0000006f024a7223 */ /* 0x000fc20000010838 */
[----:B------:R-:W-:Y:S01]  /*a080*/  FFMA.FTZ R69, R2, R53, -R56 ;  /* 0x0000003502457223 */ /* 0x000fe20000010838 */
[----:B-1----:R-:W-:-:S05]  /*a090*/  FADD.FTZ R53, R75, R88 ;  /* 0x000000584b357221 */ /* 0x002fca0000010000 */
[----:B------:R-:W1:Y:S01]  /*a0a0*/  MUFU.EX2 R68, R68 ;  /* 0x0000004400447308 */ /* 0x000e620000000800 */
[----:B--2---:R-:W-:-:S01]  /*a0b0*/  FADD.FTZ R49, R73, R86 ;  /* 0x0000005649317221 */ /* 0x004fc20000010000 */
[----:B------:R-:W-:-:S06]  /*a0c0*/  FADD.FTZ R88, R30, R53 ;  /* 0x000000351e587221 */ /* 0x000fcc0000010000 */
[----:B------:R-:W2:Y:S01]  /*a0d0*/  MUFU.EX2 R83, R83 ;  /* 0x0000005300537308 */ /* 0x000ea20000000800 */
[----:B---3--:R-:W-:-:S01]  /*a0e0*/  FADD.FTZ R86, R70, R49 ;  /* 0x0000003146567221 */ /* 0x008fc20000010000 */
[----:B------:R-:W-:-:S06]  /*a0f0*/  FFMA.FTZ R72, R2, R139, -R56 ;  /* 0x0000008b02487223 */ /* 0x000fcc0000010838 */
[----:B------:R-:W3:Y:S01]  /*a100*/  MUFU.EX2 R77, R77 ;  /* 0x0000004d004d7308 */ /* 0x000ee20000000800 */
[----:B0-----:R-:W-:-:S01]  /*a110*/  FADD.FTZ R101, R79, R88 ;  /* 0x000000584f657221 */ /* 0x001fc20000010000 */
[----:B------:R-:W-:-:S06]  /*a120*/  FFMA.FTZ R59, R2, R59, -R137 ;  /* 0x0000003b023b7223 */ /* 0x000fcc0000010889 */
[----:B------:R-:W0:Y:S01]  /*a130*/  MUFU.EX2 R9, R9 ;  /* 0x0000000900097308 */ /* 0x000e220000000800 */
[----:B----4-:R-:W-:-:S01]  /*a140*/  FADD.FTZ R87, R99, R86 ;  /* 0x0000005663577221 */ /* 0x010fc20000010000 */
[----:B------:R-:W-:-:S06]  /*a150*/  FFMA.FTZ R57, R2, R57, -R56 ;  /* 0x0000003902397223 */ /* 0x000fcc0000010838 */
[----:B------:R-:W4:Y:S01]  /*a160*/  MUFU.EX2 R74, R74 ;  /* 0x0000004a004a7308 */ /* 0x000f220000000800 */
[----:B------:R-:W-:-:S01]  /*a170*/  FADD.FTZ R88, R34, R101 ;  /* 0x0000006522587221 */ /* 0x000fc20000010000 */
[----:B-1----:R-:W-:-:S06]  /*a180*/  FADD.FTZ R86, R68, R87 ;  /* 0x0000005744567221 */ /* 0x002fcc0000010000 */
[----:B------:R-:W1:Y:S01]  /*a190*/  MUFU.EX2 R38, R50 ;  /* 0x0000003200267308 */ /* 0x000e620000000800 */
[----:B------:R-:W-:-:S07]  /*a1a0*/  FFMA.FTZ R78, R2, R141, -R56 ;  /* 0x0000008d024e7223 */ /* 0x000fce0000010838 */
[----:B------:R-:W5:Y:S01]  /*a1b0*/  MUFU.EX2 R81, R81 ;  /* 0x0000005100517308 */ /* 0x000f620000000800 */
[----:B------:R-:W-:-:S01]  /*a1c0*/  FFMA.FTZ R63, R2, R63, -R137 ;  /* 0x0000003f023f7223 */ /* 0x000fc20000010889 */
[----:B--2---:R-:W-:Y:S01]  /*a1d0*/  FADD.FTZ R88, R83, R88 ;  /* 0x0000005853587221 */ /* 0x004fe20000010000 */
[----:B---3--:R-:W-:-:S05]  /*a1e0*/  FADD.FTZ R87, R77, R86 ;  /* 0x000000564d577221 */ /* 0x008fca0000010000 */
[----:B------:R-:W2:Y:S01]  /*a1f0*/  MUFU.EX2 R72, R72 ;  /* 0x0000004800487308 */ /* 0x000ea20000000800 */
[----:B------:R-:W-:-:S01]  /*a200*/  FFMA.FTZ R76, R2, R65, -R56 ;  /* 0x00000041024c7223 */ /* 0x000fc20000010838 */
[C-C-:B------:R-:W-:Y:S01]  /*a210*/  FFMA.FTZ R49, R2.reuse, R29, -R56.reuse ;  /* 0x0000001d02317223 */ /* 0x140fe20000010838 */
[----:B------:R-:W-:-:S05]  /*a220*/  FFMA.FTZ R65, R2, R113, -R56 ;  /* 0x0000007102417223 */ /* 0x000fca0000010838 */
[----:B------:R-:W3:Y:S01]  /*a230*/  MUFU.EX2 R59, R59 ;  /* 0x0000003b003b7308 */ /* 0x000ee20000000800 */
[----:B------:R-:W-:-:S01]  /*a240*/  FFMA.FTZ R143, R2, R143, -R56 ;  /* 0x0000008f028f7223 */ /* 0x000fc20000010838 */
[C-C-:B------:R-:W-:Y:S01]  /*a250*/  FFMA.FTZ R41, R2.reuse, R41, -R56.reuse ;  /* 0x0000002902297223 */ /* 0x140fe20000010838 */
[----:B------:R-:W-:-:S01]  /*a260*/  FFMA.FTZ R115, R2, R115, -R56 ;  /* 0x0000007302737223 */ /* 0x000fc20000010838 */
[----:B------:R-:W-:-:S04]  /*a270*/  FFMA.FTZ R82, R2, R45, -R56 ;  /* 0x0000002d02527223 */ /* 0x000fc80000010838 */
        /* <DEDUP_REMOVED lines=12> */
[----:B----4-:R-:W-:-:S04]  /*a340*/  FADD.FTZ R56, R74, R87 ;  /* 0x000000574a387221 */ /* 0x010fc80000010000 */
[----:B------:R-:W0:Y:S01]  /*a350*/  MUFU.EX2 R78, R78 ;  /* 0x0000004e004e7308 */ /* 0x000e220000000800 */
[----:B------:R-:W-:Y:S01]  /*a360*/  F2FP.SATFINITE.E4M3.F32.PACK_AB_MERGE_C R153, R21, R10, RZ ;  /* 0x0000000a1599723e */ /* 0x000fe200048070ff */
[----:B-1----:R-:W-:Y:S01]  /*a370*/  FADD.FTZ R101, R38, R101 ;  /* 0x0000006526657221 */ /* 0x002fe20000010000 */
[----:B------:R-:W-:-:S01]  /*a380*/  FFMA.FTZ R67, R2, R67, -R137 ;  /* 0x0000004302437223 */ /* 0x000fc20000010889 */
[----:B-----5:R-:W-:-:S04]  /*a390*/  FADD.FTZ R21, R81, R56 ;  /* 0x0000003851157221 */ /* 0x020fc80000010000 */
[----:B------:R-:W-:Y:S01]  /*a3a0*/  MUFU.EX2 R63, R63 ;  /* 0x0000003f003f7308 */ /* 0x000fe20000000800 */
[----:B------:R-:W-:Y:S01]  /*a3b0*/  F2FP.SATFINITE.E4M3.F32.PACK_AB_MERGE_C R155, R95, R14, RZ ;  /* 0x0000000e5f9b723e */ /* 0x000fe200048070ff */
[----:B------:R-:W-:Y:S01]  /*a3c0*/  FADD.FTZ R56, R42, R101 ;  /* 0x000000652a387221 */ /* 0x000fe20000010000 */
[----:B--2---:R-:W-:-:S05]  /*a3d0*/  FADD.FTZ R14, R72, R21 ;  /* 0x00000015480e7221 */ /* 0x004fca0000010000 */
[----:B------:R-:W1:Y:S01]  /*a3e0*/  MUFU.EX2 R85, R85 ;  /* 0x0000005500557308 */ /* 0x000e620000000800 */
[----:B------:R-:W-:-:S01]  /*a3f0*/  FFMA.FTZ R71, R2, R71, -R137 ;  /* 0x0000004702477223 */ /* 0x000fc20000010889 */
[----:B------:R-:W-:Y:S01]  /*a400*/  F2FP.SATFINITE.E4M3.F32.PACK_AB_MERGE_C R151, R38, R9, RZ ;  /* 0x000000092697723e */ /* 0x000fe200048070ff */
[----:B---3--:R-:W-:-:S05]  /*a410*/  FADD.FTZ R21, R59, R56 ;  /* 0x000000383b157221 */ /* 0x008fca0000010000 */
[----:B------:R-:W-:Y:S01]  /*a420*/  MUFU.EX2 R44, R44 ;  /* 0x0000002c002c7308 */ /* 0x000fe20000000800 */
[----:B------:R-:W-:-:S07]  /*a430*/  FADD.FTZ R9, R57, R14 ;  /* 0x0000000e39097221 */ /* 0x000fce0000010000 */
[----:B------:R-:W2:Y:S01]  /*a440*/  MUFU.EX2 R61, R61 ;  /* 0x0000003d003d7308 */ /* 0x000ea20000000800 */
[----:B------:R-:W-:Y:S01]  /*a450*/  F2FP.SATFINITE.E4M3.F32.PACK_AB_MERGE_C R149, R79, R30, RZ ;  /* 0x0000001e4f95723e */ /* 0x000fe200048070ff */
[----:B------:R-:W-:-:S06]  /*a460*/  FADD.FTZ R30, R40, R21 ;  /* 0x00000015281e7221 */ /* 0x000fcc0000010000 */
[----:B------:R-:W3:Y:S01]  /*a470*/  MUFU.EX2 R67, R67 ;  /* 0x0000004300437308 */ /* 0x000ee20000000800 */
[----:B0-----:R-:W-:-:S07]  /*a480*/  FADD.FTZ R14, R78, R9 ;  /* 0x000000094e0e7221 */ /* 0x001fce0000010000 */
[----:B------:R-:W0:Y:S01]  /*a490*/  MUFU.EX2 R76, R76 ;  /* 0x0000004c004c7308 */ /* 0x000e220000000800 */
[----:B------:R-:W-:-:S01]  /*a4a0*/  FFMA.FTZ R43, R2, R43, -R137 ;  /* 0x0000002b022b7223 */ /* 0x000fc20000010889 */
[----:B-1----:R-:W-:-:S06]  /*a4b0*/  FADD.FTZ R14, R85, R14 ;  /* 0x0000000e550e7221 */ /* 0x002fcc0000010000 */
[----:B------:R-:W1:Y:S08]  /*a4c0*/  MUFU.EX2 R24, R24 ;  /* 0x0000001800187308 */ /* 0x000e700000000800 */
[----:B------:R-:W4:Y:S01]  /*a4d0*/  MUFU.EX2 R65, R65 ;  /* 0x0000004100417308 */ /* 0x000f220000000800 */
[----:B------:R-:W-:-:S07]  /*a4e0*/  FFMA.FTZ R32, R2, R123, -R137 ;  /* 0x0000007b02207223 */ /* 0x000fce0000010889 */
[----:B------:R-:W-:Y:S01]  /*a4f0*/  MUFU.EX2 R71, R71 ;  /* 0x0000004700477308 */ /* 0x000fe20000000800 */
[----:B--2---:R-:W-:-:S07]  /*a500*/  FADD.FTZ R21, R61, R14 ;  /* 0x0000000e3d157221 */ /* 0x004fce0000010000 */
[----:B------:R2:W-:Y:S08]  /*a510*/  MUFU.EX2 R25, R145 ;  /* 0x0000009100197308 */ /* 0x0005f00000000800 */
[----:B------:R-:W5:Y:S01]  /*a520*/  MUFU.EX2 R80, R80 ;  /* 0x0000005000507308 */ /* 0x000f620000000800 */
[C---:B--2---:R-:W-:Y:S01]  /*a530*/  F2FP.SATFINITE.E4M3.F32.PACK_AB_MERGE_C R145, R63.reuse, R40, RZ ;  /* 0x000000283f91723e */ /* 0x044fe200048070ff */
[----:B------:R-:W-:-:S04]  /*a540*/  FADD.FTZ R63, R63, R30 ;  /* 0x0000001e3f3f7221 */ /* 0x000fc80000010000 */
[----:B------:R-:W-:Y:S02]  /*a550*/  FADD.FTZ R30, R44, R63 ;  /* 0x0000003f2c1e7221 */ /* 0x000fe40000010000 */
[----:B------:R-:W-:Y:S01]  /*a560*/  MUFU.EX2 R28, R28 ;  /* 0x0000001c001c7308 */ /* 0x000fe20000000800 */
[----:B------:R-:W-:Y:S01]  /*a570*/  F2FP.SATFINITE.E4M3.F32.PACK_AB_MERGE_C R153, R15, R8, R153 ;  /* 0x000000080f99723e */ /* 0x000fe20004807099 */
[----:B---3--:R-:W-:Y:S01]  /*a580*/  FADD.FTZ R63, R67, R30 ;  /* 0x0000001e433f7221 */ /* 0x008fe20000010000 */
[----:B------:R-:W-:-:S05]  /*a590*/  FFMA.FTZ R47, R2, R47, -R137 ;  /* 0x0000002f022f7223 */ /* 0x000fca0000010889 */
[----:B------:R-:W2:Y:S01]  /*a5a0*/  MUFU.EX2 R12, R143 ;  /* 0x0000008f000c7308 */ /* 0x000ea20000000800 */
[----:B0-----:R-:W-:-:S01]  /*a5b0*/  FADD.FTZ R8, R76, R21 ;  /* 0x000000154c087221 */ /* 0x001fc20000010000 */
[----:B-1----:R-:W-:Y:S01]  /*a5c0*/  FADD.FTZ R30, R24, R63 ;  /* 0x0000003f181e7221 */ /* 0x002fe20000010000 */
[----:B------:R-:W-:-:S05]  /*a5d0*/  F2FP.SATFINITE.E4M3.F32.PACK_AB_MERGE_C R155, R13, R20, R155 ;  /* 0x000000140d9b723e */ /* 0x000fca000480709b */
[----:B------:R-:W-:Y:S01]  /*a5e0*/  MUFU.EX2 R43, R43 ;  /* 0x0000002b002b7308 */ /* 0x000fe20000000800 */
[----:B----4-:R-:W-:-:S01]  /*a5f0*/  FADD.FTZ R13, R65, R8 ;  /* 0x00000008410d7221 */ /* 0x010fc20000010000 */
[----:B------:R-:W-:-:S06]  /*a600*/  FFMA.FTZ R36, R2, R125, -R137 ;  /* 0x0000007d02247223 */ /* 0x000fcc0000010889 */
[----:B------:R-:W0:Y:S01]  /*a610*/  MUFU.EX2 R41, R41 ;  /* 0x0000002900297308 */ /* 0x000e220000000800 */
[----:B-----5:R-:W-:-:S07]  /*a620*/  FADD.FTZ R13, R80, R13 ;  /* 0x0000000d500d7221 */ /* 0x020fce0000010000 */
[----:B------:R-:W1:Y:S01]  /*a630*/  MUFU.EX2 R32, R32 ;  /* 0x0000002000207308 */ /* 0x000e620000000800 */
[----:B------:R-:W-:-:S07]  /*a640*/  FFMA.FTZ R51, R2, R51, -R137 ;  /* 0x0000003302337223 */ /* 0x000fce0000010889 */
[----:B------:R-:W3:Y:S01]  /*a650*/  MUFU.EX2 R45, R115 ;  /* 0x00000073002d7308 */ /* 0x000ee20000000800 */
[----:B------:R-:W-:-:S07]  /*a660*/  FFMA.FTZ R46, R2, R127, -R137 ;  /* 0x0000007f022e7223 */ /* 0x000fce0000010889 */
[----:B------:R4:W-:Y:S01]  /*a670*/  MUFU.EX2 R9, R147 ;  /* 0x0000009300097308 */ /* 0x0009e20000000800 */
[----:B------:R-:W-:-:S01]  /*a680*/  FFMA.FTZ R55, R2, R55, -R137 ;  /* 0x0000003702377223 */ /* 0x000fc20000010889 */
[----:B--2---:R-:W-:-:S06]  /*a690*/  FADD.FTZ R20, R12, R13 ;  /* 0x0000000d0c147221 */ /* 0x004fcc0000010000 */
[----:B------:R-:W2:Y:S01]  /*a6a0*/  MUFU.EX2 R47, R47 ;  /* 0x0000002f002f7308 */ /* 0x000ea20000000800 */
[C---:B----4-:R-:W-:Y:S01]  /*a6b0*/  F2FP.SATFINITE.E4M3.F32.PACK_AB_MERGE_C R147, R71.reuse, R24, RZ ;  /* 0x000000184793723e */ /* 0x050fe200048070ff */
[----:B------:R-:W-:-:S06]  /*a6c0*/  FADD.FTZ R71, R71, R30 ;  /* 0x0000001e47477221 */ /* 0x000fcc0000010000 */
[----:B------:R-:W4:Y:S01]  /*a6d0*/  MUFU.EX2 R82, R82 ;  /* 0x0000005200527308 */ /* 0x000f220000000800 */
[----:B------:R-:W-:-:S01]  /*a6e0*/  FADD.FTZ R8, R28, R71 ;  /* 0x000000471c087221 */ /* 0x000fc20000010000 */
[----:B0-----:R-:W-:-:S06]  /*a6f0*/  FADD.FTZ R20, R41, R20 ;  /* 0x0000001429147221 */ /* 0x001fcc0000010000 */
[----:B------:R-:W0:Y:S01]  /*a700*/  MUFU.EX2 R36, R36 ;  /* 0x0000002400247308 */ /* 0x000e220000000800 */
[----:B------:R-:W-:-:S01]  /*a710*/  FADD.FTZ R13, R43, R8 ;  /* 0x000000082b0d7221 */ /* 0x000fc20000010000 */
[----:B------:R-:W-:-:S06]  /*a720*/  FFMA.FTZ R48, R2, R129, -R137 ;  /* 0x0000008102307223 */ /* 0x000fcc0000010889 */
[----:B------:R-:W5:Y:S01]  /*a730*/  MUFU.EX2 R51, R51 ;  /* 0x0000003300337308 */ /* 0x000f620000000800 */
[----:B-1----:R-:W-:-:S01]  /*a740*/  FADD.FTZ R24, R32, R13 ;  /* 0x0000000d20187221 */ /* 0x002fc20000010000 */
[----:B---3--:R-:W-:-:S06]  /*a750*/  FADD.FTZ R13, R45, R20 ;  /* 0x000000142d0d7221 */ /* 0x008fcc0000010000 */
[----:B------:R-:W1:Y:S01]  /*a760*/  MUFU.EX2 R84, R84 ;  /* 0x0000005400547308 */ /* 0x000e620000000800 */
[----:B------:R-:W-:-:S01]  /*a770*/  FFMA.FTZ R50, R2, R131, -R137 ;  /* 0x0000008302327223 */ /* 0x000fc20000010889 */
[----:B------:R-:W-:Y:S01]  /*a780*/  FFMA.FTZ R31, R2, R31, -R137 ;  /* 0x0000001f021f7223 */ /* 0x000fe20000010889 */
[----:B--2---:R-:W-:-:S05]  /*a790*/  F2FP.SATFINITE.E4M3.F32.PACK_AB_MERGE_C R141, R47, R32, RZ ;  /* 0x000000202f8d723e */ /* 0x004fca00048070ff */
[----:B------:R-:W-:Y:S01]  /*a7a0*/  MUFU.EX2 R46, R46 ;  /* 0x0000002e002e7308 */ /* 0x000fe20000000800 */
[----:B----4-:R-:W-:Y:S01]  /*a7b0*/  F2FP.SATFINITE.E4M3.F32.PACK_AB_MERGE_C R45, R82, R45, RZ ;  /* 0x0000002d522d723e */ /* 0x010fe200048070ff */
[----:B------:R-:W-:-:S06]  /*a7c0*/  FADD.FTZ R47, R47, R24 ;  /* 0x000000182f2f7221 */ /* 0x000fcc0000010000 */
[----:B------:R-:W2:Y:S01]  /*a7d0*/  MUFU.EX2 R55, R55 ;  /* 0x0000003700377308 */ /* 0x000ea20000000800 */
[----:B------:R-:W-:-:S01]  /*a7e0*/  FADD.FTZ R82, R82, R13 ;  /* 0x0000000d52527221 */ /* 0x000fc20000010000 */
[----:B------:R-:W-:-:S06]  /*a7f0*/  FFMA.FTZ R27, R2, R27, -R137 ;  /* 0x0000001b021b7223 */ /* 0x000fcc0000010889 */
[----:B------:R-:W3:Y:S01]  /*a800*/  MUFU.EX2 R10, R117 ;  /* 0x00000075000a7308 */ /* 0x000ee20000000800 */
[----:B0-----:R-:W-:-:S01]  /*a810*/  FADD.FTZ R20, R36, R47 ;  /* 0x0000002f24147221 */ /* 0x001fc20000010000 */
[----:B------:R-:W-:-:S06]  /*a820*/  FADD.FTZ R13, R25, R82 ;  /* 0x00000052190d7221 */ /* 0x000fcc0000010000 */
[----:B------:R-:W0:Y:S01]  /*a830*/  MUFU.EX2 R69, R69 ;  /* 0x0000004500457308 */ /* 0x000e220000000800 */
[----:B-----5:R-:W-:-:S01]  /*a840*/  FADD.FTZ R15, R51, R20 ;  /* 0x00000014330f7221 */ /* 0x020fc20000010000 */
[----:B-1----:R-:W-:-:S06]  /*a850*/  FADD.FTZ R13, R84, R13 ;  /* 0x0000000d540d7221 */ /* 0x002fcc0000010000 */
[----:B------:R-:W-:Y:S08]  /*a860*/  MUFU.EX2 R48, R48 ;  /* 0x0000003000307308 */ /* 0x000ff00000000800 */
[----:B------:R-:W-:Y:S08]  /*a870*/  MUFU.EX2 R50, R50 ;  /* 0x0000003200327308 */ /* 0x000ff00000000800 */
[----:B------:R-:W1:Y:S01]  /*a880*/  MUFU.EX2 R31, R31 ;  /* 0x0000001f001f7308 */ /* 0x000e620000000800 */
[----:B--2---:R-:W-:Y:S01]  /*a890*/  F2FP.SATFINITE.E4M3.F32.PACK_AB_MERGE_C R143, R55, R46, RZ ;  /* 0x0000002e378f723e */ /* 0x004fe200048070ff */
[----:B------:R-:W-:Y:S01]  /*a8a0*/  FADD.FTZ R46, R46, R15 ;  /* 0x0000000f2e2e7221 */ /* 0x000fe20000010000 */
[----:B---3--:R-:W-:-:S05]  /*a8b0*/  FADD.FTZ R24, R10, R13 ;  /* 0x0000000d0a187221 */ /* 0x008fca0000010000 */
[----:B------:R-:W2:Y:S01]  /*a8c0*/  MUFU.EX2 R27, R27 ;  /* 0x0000001b001b7308 */ /* 0x000ea20000000800 */
[----:B------:R-:W-:-:S07]  /*a8d0*/  FFMA.FTZ R54, R2, R135, -R137 ;  /* 0x0000008702367223 */ /* 0x000fce0000010889 */
[----:B------:R-:W3:Y:S01]  /*a8e0*/  MUFU.EX2 R14, R53 ;  /* 0x00000035000e7308 */ /* 0x000ee20000000800 */
[----:B------:R-:W-:-:S01]  /*a8f0*/  FFMA.FTZ R39, R2, R39, -R137 ;  /* 0x0000002702277223 */ /* 0x000fc20000010889 */
[----:B------:R-:W-:Y:S01]  /*a900*/  FFMA.FTZ R52, R2, R133, -R137 ;  /* 0x0000008502347223 */ /* 0x000fe20000010889 */
[----:B------:R-:W-:-:S05]  /*a910*/  FADD.FTZ R55, R55, R46 ;  /* 0x0000002e37377221 */ /* 0x000fca0000010000 */
[----:B------:R-:W4:Y:S01]  /*a920*/  MUFU.EX2 R119, R119 ;  /* 0x0000007700777308 */ /* 0x000f220000000800 */
[----:B0-----:R-:W-:-:S01]  /*a930*/  FADD.FTZ R24, R69, R24 ;  /* 0x0000001845187221 */ /* 0x001fc20000010000 */
[----:B------:R-:W-:Y:S01]  /*a940*/  FFMA.FTZ R35, R2, R35, -R137 ;  /* 0x0000002302237223 */ /* 0x000fe20000010889 */
[----:B------:R-:W-:-:S05]  /*a950*/  F2FP.SATFINITE.E4M3.F32.PACK_AB_MERGE_C R15, R69, R10, RZ ;  /* 0x0000000a450f723e */ /* 0x000fca00048070ff */
[----:B------:R-:W0:Y:S01]  /*a960*/  MUFU.EX2 R8, R49 ;  /* 0x0000003100087308 */ /* 0x000e220000000800 */
[----:B-1----:R-:W-:Y:S01]  /*a970*/  F2FP.SATFINITE.E4M3.F32.PACK_AB_MERGE_C R137, R31, R50, RZ ;  /* 0x000000321f89723e */ /* 0x002fe200048070ff */
[----:B------:R-:W-:Y:S01]  /*a980*/  FADD.FTZ R10, R48, R55 ;  /* 0x00000037300a7221 */ /* 0x000fe20000010000 */
[----:B------:R-:W-:-:S05]  /*a990*/  FADD.FTZ R13, R9, R24 ;  /* 0x00000018090d7221 */ /* 0x000fca0000010000 */
[----:B------:R-:W1:Y:S01]  /*a9a0*/  MUFU.EX2 R29, R29 ;  /* 0x0000001d001d7308 */ /* 0x000e620000000800 */
[C---:B--2---:R-:W-:Y:S01]  /*a9b0*/  F2FP.SATFINITE.E4M3.F32.PACK_AB_MERGE_C R137, R27.reuse, R48, R137 ;  /* 0x000000301b89723e */ /* 0x044fe20004807089 */
[----:B---3--:R-:W-:Y:S01]  /*a9c0*/  FADD.FTZ R24, R14, R13 ;  /* 0x0000000d0e187221 */ /* 0x008fe20000010000 */
[----:B------:R-:W-:-:S05]  /*a9d0*/  FADD.FTZ R27, R27, R10 ;  /* 0x0000000a1b1b7221 */ /* 0x000fca0000010000 */
[----:B------:R-:W-:Y:S08]  /*a9e0*/  MUFU.EX2 R54, R54 ;  /* 0x0000003600367308 */ /* 0x000ff00000000800 */
[----:B------:R-:W2:Y:S01]  /*a9f0*/  MUFU.EX2 R39, R39 ;  /* 0x0000002700277308 */ /* 0x000ea20000000800 */
[----:B----4-:R-:W-:-:S07]  /*aa00*/  FADD.FTZ R13, R119, R24 ;  /* 0x00000018770d7221 */ /* 0x010fce0000010000 */
[----:B------:R-:W3:Y:S01]  /*aa10*/  MUFU.EX2 R52, R52 ;  /* 0x0000003400347308 */ /* 0x000ee20000000800 */
[----:B------:R-:W-:-:S07]  /*aa20*/  FADD.FTZ R50, R50, R27 ;  /* 0x0000001b32327221 */ /* 0x000fce0000010000 */
[----:B------:R-:W4:Y:S01]  /*aa30*/  MUFU.EX2 R20, R33 ;  /* 0x0000002100147308 */ /* 0x000f220000000800 */
[----:B0-----:R-:W-:-:S07]  /*aa40*/  F2FP.SATFINITE.E4M3.F32.PACK_AB_MERGE_C R119, R8, R119, RZ ;  /* 0x000000770877723e */ /* 0x001fce00048070ff */
[----:B------:R-:W0:Y:S01]  /*aa50*/  MUFU.EX2 R35, R35 ;  /* 0x0000002300237308 */ /* 0x000e220000000800 */
[----:B------:R-:W-:-:S07]  /*aa60*/  FADD.FTZ R8, R8, R13 ;  /* 0x0000000d08087221 */ /* 0x000fce0000010000 */
[----:B------:R-:W-:Y:S08]  /*aa70*/  MUFU.EX2 R121, R121 ;  /* 0x0000007900797308 */ /* 0x000ff00000000800 */
[----:B------:R-:W5:Y:S01]  /*aa80*/  MUFU.EX2 R10, R37 ;  /* 0x00000025000a7308 */ /* 0x000f620000000800 */
[----:B------:R-:W-:-:S01]  /*aa90*/  FADD.FTZ R31, R31, R50 ;  /* 0x000000321f1f7221 */ /* 0x000fc20000010000 */
[----:B-1----:R-:W-:Y:S01]  /*aaa0*/  FADD.FTZ R13, R29, R8 ;  /* 0x000000081d0d7221 */ /* 0x002fe20000010000 */
[----:B------:R-:W-:-:S02]  /*aab0*/  F2FP.SATFINITE.E4M3.F32.PACK_AB_MERGE_C R140, R41, R12, R45 ;  /* 0x0000000c298c723e */ /* 0x000fc4000480702d */
[----:B--2---:R-:W-:Y:S01]  /*aac0*/  F2FP.SATFINITE.E4M3.F32.PACK_AB_MERGE_C R21, R39, R54, RZ ;  /* 0x000000362715723e */ /* 0x004fe200048070ff */
[----:B---3--:R-:W-:-:S01]  /*aad0*/  FADD.FTZ R12, R52, R31 ;  /* 0x0000001f340c7221 */ /* 0x008fc20000010000 */
[----:B----4-:R-:W-:Y:S02]  /*aae0*/  FADD.FTZ R8, R20, R13 ;  /* 0x0000000d14087221 */ /* 0x010fe40000010000 */
[C---:B0-----:R-:W-:Y:S01]  /*aaf0*/  F2FP.SATFINITE.E4M3.F32.PACK_AB_MERGE_C R139, R35.reuse, R52, R21 ;  /* 0x00000034238b723e */ /* 0x041fe20004807015 */
[----:B------:R-:W-:Y:S01]  /*ab00*/  FADD.FTZ R35, R35, R12 ;  /* 0x0000000c23237221 */ /* 0x000fe20000010000 */
[----:B-----5:R-:W-:Y:S01]  /*ab10*/  F2FP.SATFINITE.E4M3.F32.PACK_AB_MERGE_C R12, R10, R121, RZ ;  /* 0x000000790a0c723e */ /* 0x020fe200048070ff */
[----:B------:R-:W-:-:S04]  /*ab20*/  FADD.FTZ R121, R121, R8 ;  /* 0x0000000879797221 */ /* 0x000fc80000010000 */
[----:B------:R-:W-:-:S05]  /*ab30*/  FADD.FTZ R8, R10, R121 ;  /* 0x000000790a087221 */ /* 0x000fca0000010000 */
[----:B------:R0:W-:Y:S01]  /*ab40*/  STL [R1], R8 ;  /* 0x0000000801007387 */ /* 0x0001e20000100800 */
[----:B------:R-:W-:Y:S01]  /*ab50*/  F2FP.SATFINITE.E4M3.F32.PACK_AB_MERGE_C R138, R20, R29, R12 ;  /* 0x0000001d148a723e */ /* 0x000fe2000480700c */
[----:B------:R-:W-:Y:S01]  /*ab60*/  VIADD R12, R104, 0xfffffffe ;  /* 0xfffffffe680c7836 */ /* 0x000fe20000000000 */
[----:B0-----:R-:W-:-:S05]  /*ab70*/  VIMNMX R8, RZ, R11, !PT ;  /* 0x0000000bff087248 */ /* 0x001fca0007fe0100 */
[----:B------:R0:W-:Y:S01]  /*ab80*/  STL [R1+0x8], R8 ;  /* 0x0000080801007387 */ /* 0x0001e20000100800 */
[----:B------:R-:W-:Y:S01]  /*ab90*/  ISETP.GE.AND P0, PT, R12, R8, PT ;  /* 0x000000080c00720c */ /* 0x000fe20003f06270 */
[----:B------:R-:W-:Y:S01]  /*aba0*/  FADD.FTZ R54, R54, R35 ;  /* 0x0000002336367221 */ /* 0x000fe20000010000 */
[----:B------:R-:W-:Y:S01]  /*abb0*/  F2FP.SATFINITE.E4M3.F32.PACK_AB_MERGE_C R60, R91, R60, RZ ;  /* 0x0000003c5b3c723e */ /* 0x000fe200048070ff */
[----:B------:R-:W-:Y:S01]  /*abc0*/  IMAD.MOV.U32 R55, RZ, RZ, RZ ;  /* 0x000000ffff377224 */ /* 0x000fe200078e00ff */
[----:B------:R-:W-:Y:S01]  /*abd0*/  F2FP.SATFINITE.E4M3.F32.PACK_AB_MERGE_C R66, R97, R66, RZ ;  /* 0x000000426142723e */ /* 0x000fe200048070ff */
[----:B------:R-:W-:Y:S01]  /*abe0*/  BSSY B0, `(.L_x_1897) ;  /* 0x0000348000007945 */ /* 0x000fe20003800000 */
[----:B------:R-:W-:Y:S02]  /*abf0*/  F2FP.SATFINITE.E4M3.F32.PACK_AB_MERGE_C R70, R99, R70, RZ ;  /* 0x000000466346723e */ /* 0x000fe400048070ff */
[----:B------:R-:W-:Y:S02]  /*ac00*/  F2FP.SATFINITE.E4M3.F32.PACK_AB_MERGE_C R74, R81, R74, RZ ;  /* 0x0000004a514a723e */ /* 0x000fe400048070ff */
[----:B------:R-:W-:-:S02]  /*ac10*/  F2FP.SATFINITE.E4M3.F32.PACK_AB_MERGE_C R78, R85, R78, RZ ;  /* 0x0000004e554e723e */ /* 0x000fc400048070ff */
[----:B------:R-:W-:Y:S01]  /*ac20*/  F2FP.SATFINITE.E4M3.F32.PACK_AB_MERGE_C R65, R80, R65, RZ ;  /* 0x000000415041723e */ /* 0x000fe200048070ff */
[----:B------:R-:W-:-:S01]  /*ac30*/  FADD.FTZ R21, R39, R54 ;  /* 0x0000003627157221 */ /* 0x000fc20000010000 */
        /* <DEDUP_REMOVED lines=13> */
[--C-:B------:R-:W-:Y:S01]  /*ad10*/  IMAD.MOV.U32 R48, RZ, RZ, R55.reuse ;  /* 0x000000ffff307224 */ /* 0x100fe200078e0037 */
        /* <DEDUP_REMOVED lines=9> */
[----:B------:R-:W-:Y:S01]  /*adb0*/  IMAD.MOV.U32 R43, RZ, RZ, R55 ;  /* 0x000000ffff2b7224 */ /* 0x000fe200078e0037 */
[----:B------:R-:W-:Y:S01]  /*adc0*/  F2FP.SATFINITE.E4M3.F32.PACK_AB_MERGE_C R146, R76, R61, R65 ;  /* 0x0000003d4c92723e */ /* 0x000fe20004807041 */
[----:B------:R-:W-:Y:S01]  /*add0*/  IMAD.MOV.U32 R42, RZ, RZ, R55 ;  /* 0x000000ffff2a7224 */ /* 0x000fe200078e0037 */
[----:B------:R-:W-:Y:S01]  /*ade0*/  F2FP.SATFINITE.E4M3.F32.PACK_AB_MERGE_C R136, R14, R9, R119 ;  /* 0x000000090e88723e */ /* 0x000fe20004807077 */
[----:B------:R-:W-:-:S02]  /*adf0*/  IMAD.MOV.U32 R41, RZ, RZ, R55 ;  /* 0x000000ffff297224 */ /* 0x000fc400078e0037 */
[--C-:B------:R-:W-:Y:S02]  /*ae00*/  IMAD.MOV.U32 R40, RZ, RZ, R55.reuse ;  /* 0x000000ffff287224 */ /* 0x100fe400078e0037 */
[--C-:B------:R-:W-:Y:S02]  /*ae10*/  IMAD.MOV.U32 R39, RZ, RZ, R55.reuse ;  /* 0x000000ffff277224 */ /* 0x100fe400078e0037 */
[--C-:B------:R-:W-:Y:S02]  /*ae20*/  IMAD.MOV.U32 R38, RZ, RZ, R55.reuse ;  /* 0x000000ffff267224 */ /* 0x100fe400078e0037 */
[--C-:B------:R-:W-:Y:S02]  /*ae30*/  IMAD.MOV.U32 R37, RZ, RZ, R55.reuse ;  /* 0x000000ffff257224 */ /* 0x100fe400078e0037 */
[--C-:B------:R-:W-:Y:S02]  /*ae40*/  IMAD.MOV.U32 R36, RZ, RZ, R55.reuse ;  /* 0x000000ffff247224 */ /* 0x100fe400078e0037 */
        /* <DEDUP_REMOVED lines=11> */
[----:B------:R-:W-:Y:S01]  /*af00*/  IMAD.MOV.U32 R24, RZ, RZ, R55 ;  /* 0x000000ffff187224 */ /* 0x000fe200078e0037 */
[----:B0-----:R-:W-:Y:S06]  /*af10*/  @!P0 BRA `(.L_x_1898) ;  /* 0x0000003000508947 */ /* 0x001fec0003800000 */
[----:B------:R-:W-:Y:S01]  /*af20*/  BSSY B1, `(.L_x_1898) ;  /* 0x0000313000017945 */ /* 0x000fe20003800000 */
[----:B------:R-:W-:Y:S01]  /*af30*/  IMAD.MOV.U32 R10, RZ, RZ, R0 ;  /* 0x000000ffff0a7224 */ /* 0x000fe200078e0000 */
        /* <DEDUP_REMOVED lines=18> */
[----:B------:R-:W-:-:S07]  /*b060*/  CS2R R24, SRZ ;  /* 0x0000000000187805 */ /* 0x000fce000001ff00 */
.L_x_1910:
[----:B------:R-:W-:-:S04]  /*b070*/  ISETP.NE.AND P0, PT, R8, 0x1, PT ;  /* 0x000000010800780c */ /* 0x000fc80003f05270 */
[----:B------:R-:W-:-:S04]  /*b080*/  SEL R0, RZ, 0x1, P0 ;  /* 0x00000001ff007807 */ /* 0x000fc80000000000 */
[----:B------:R-:W-:Y:S01]  /*b090*/  LOP3.LUT R157, R9, R0, RZ, 0x3c, !PT ;  /* 0x00000000099d7212 */ /* 0x000fe200078e3cff */
[----:B------:R-:W-:Y:S06]  /*b0a0*/  @!P1 BRA `(.L_x_1899) ;  /* 0x0000000000049947 */ /* 0x000fec0003800000 */
[----:B------:R-:W-:Y:S01]  /*b0b0*/  BPT.TRAP 0x1 ;  /* 0x000000040000795c */ /* 0x000fe20000300000 */
.L_x_1899:
[----:B------:R-:W-:Y:S01]  /*b0c0*/  VIADD R22, R8, 0x1 ;  /* 0x0000000108167836 */ /* 0x000fe20000000000 */
[----:B------:R-:W-:-:S04]  /*b0d0*/  SHF.L.U32 R14, R157, 0x1f, RZ ;  /* 0x0000001f9d0e7819 */ /* 0x000fc800000006ff */
[----:B------:R-:W-:-:S04]  /*b0e0*/  ISETP.NE.AND P0, PT, R22, 0x2, PT ;  /* 0x000000021600780c */ /* 0x000fc80003f05270 */
[----:B------:R-:W-:-:S05]  /*b0f0*/  SEL R22, R22, RZ, P0 ;  /* 0x000000ff16167207 */ /* 0x000fca0000000000 */
[----:B------:R-:W-:-:S04]  /*b100*/  IMAD R13, R22, 0x8, R16 ;  /* 0x00000008160d7824 */ /* 0x000fc800078e0210 */
[----:B------:R0:W1:Y:S01]  /*b110*/  SYNCS.PHASECHK.TRANS64.TRYWAIT P0, [R13+URZ+0x13230], R14 ;  /* 0x0132300e0d0075a7 */ /* 0x000062000800017f */
[----:B------:R-:W-:Y:S05]  /*b120*/  @!P1 BRA `(.L_x_1900) ;  /* 0x0000000000049947 */ /* 0x000fea0003800000 */
[----:B------:R-:W-:Y:S01]  /*b130*/  BPT.TRAP 0x1 ;  /* 0x000000040000795c */ /* 0x000fe20000300000 */
.L_x_1900:
        /* <DEDUP_REMOVED lines=8> */
.L_x_1902:
[----:B------:R-:W-:Y:S05]  /*b1c0*/  BSYNC B2 ;  /* 0x0000000000027941 */ /* 0x000fea0003800000 */
.L_x_1901:
        /* <DEDUP_REMOVED lines=87> */
.L_x_1904:
[----:B------:R-:W-:Y:S01]  /*b740*/  SHF.L.U32 R0, R9, 0x1f, RZ ;  /* 0x0000001f09007819 */ /* 0x000fe200000006ff */
[----:B------:R-:W-:-:S04]  /*b750*/  IMAD R20, R8, 0x8, R16 ;  /* 0x0000000808147824 */ /* 0x000fc800078e0210 */
[----:B------:R0:W1:Y:S01]  /*b760*/  SYNCS.PHASECHK.TRANS64.TRYWAIT P0, [R20+URZ+0x13250], R0 ;  /* 0x01325000140075a7 */ /* 0x000062000800017f */
[----:B------:R-:W-:Y:S05]  /*b770*/  @!P1 BRA `(.L_x_1905) ;  /* 0x0000000000049947 */ /* 0x000fea0003800000 */
[----:B------:R-:W-:Y:S01]  /*b780*/  BPT.TRAP 0x1 ;  /* 0x000000040000795c */ /* 0x000fe20000300000 */
.L_x_1905:
[----:B------:R-:W-:Y:S04]  /*b790*/  BSSY B2, `(.L_x_1906) ;  /* 0x0000004000027945 */ /* 0x000fe80003800000 */
[----:B-1----:R-:W-:Y:S05]  /*b7a0*/  @P0 BRA `(.L_x_1907) ;  /* 0x0000000000080947 */ /* 0x002fea0003800000 */
[----:B------:R-:W1:Y:S02]  /*b7b0*/  SYNCS.PHASECHK.TRANS64.TRYWAIT P0, [R20+URZ+0x13250], R0 ;  /* 0x01325000140075a7 */ /* 0x000e64000800017f */
[----:B-1----:R-:W-:Y:S05]  /*b7c0*/  @!P0 BRA `(.L_x_1908) ;  /* 0x000000d000508947 */ /* 0x002fea0003800000 */
.L_x_1907:
[----:B------:R-:W-:Y:S05]  /*b7d0*/  BSYNC B2 ;  /* 0x0000000000027941 */ /* 0x000fea0003800000 */
.L_x_1906:
[----:B01----:R-:W-:Y:S01]  /*b7e0*/  VIADD R0, R16, 0x1000 ;  /* 0x0000100010007836 */ /* 0x003fe20000000000 */
[----:B------:R-:W2:Y:S04]  /*b7f0*/  LDL R3, [R1+0x40] ;  /* 0x0000400001037983 */ /* 0x000ea80000100800 */
[----:B------:R-:W-:-:S04]  /*b800*/  SHF.R.U32.HI R0, RZ, 0x4, R0 ;  /* 0x00000004ff007819 */ /* 0x000fc80000011600 */
[----:B------:R-:W-:-:S04]  /*b810*/  LOP3.LUT R0, R0, 0x3fff, RZ, 0xc0, !PT ;  /* 0x00003fff00007812 */ /* 0x000fc800078ec0ff */
[----:B------:R-:W-:Y:S01]  /*b820*/  LOP3.LUT R0, R0, 0x10000, RZ, 0xfc, !PT ;  /* 0x0001000000007812 */ /* 0x000fe200078efcff */
[----:B------:R-:W-:-:S04]  /*b830*/  IMAD.MOV.U32 R9, RZ, RZ, -0x3ffffff0 ;  /* 0xc0000010ff097424 */ /* 0x000fc800078e00ff */
[----:B------:R-:W-:Y:S01]  /*b840*/  IMAD R8, R8, 0x280, R0 ;  /* 0x0000028008087824 */ /* 0x000fe200078e0200 */
[----:B------:R-:W-:Y:S01]  /*b850*/  R2UR UR7, R9 ;  /* 0x00000000090772ca */ /* 0x000fe200000e0000 */
[----:B------:R-:W-:Y:S01]  /*b860*/  WARPGROUP.ARRIVE ;  /* 0x00000000000079c5 */ /* 0x000fe20000000000 */
[----:B------:R-:W3:Y:S02]  /*b870*/  LDL R0, [R1+0x4] ;  /* 0x0000040001007983 */ /* 0x000ee40000100800 */
[----:B------:R-:W-:-:S13]  /*b880*/  R2UR UR6, R8 ;  /* 0x00000000080672ca */ /* 0x000fda00000e0000 */
[----:B------:R-:W-:Y:S03]  /*b890*/  QGMMA.64x64x32.F32.E4M3.E4M3 R24, R152, gdesc[UR4], R24, gsb0 ;  /* 0x00e0000498187df3 */ /* 0x000fe60008000818 */
[----:B------:R-:W-:Y:S02]  /*b8a0*/  WARPGROUP.DEPBAR.LE gsb0, 0x0 ;  /* 0x00008000000079c5 */ /* 0x000fe40000010000 */
[----:B------:R-:W4:Y:S04]  /*b8b0*/  LDL R153, [R1+0x24] ;  /* 0x0000240001997983 */ /* 0x000f280000100800 */
[----:B------:R-:W5:Y:S04]  /*b8c0*/  LDL R154, [R1+0x20] ;  /* 0x00002000019a7983 */ /* 0x000f680000100800 */
[----:B------:R-:W2:Y:S01]  /*b8d0*/  LDL R155, [R1+0x3c] ;  /* 0x00003c00019b7983 */ /* 0x000ea20000100800 */
[----:B------:R-:W-:Y:S01]  /*b8e0*/  VIADD R14, R8, 0x80 ;  /* 0x00000080080e7836 */ /* 0x000fe20000000000 */
[----:B------:R-:W-:Y:S01]  /*b8f0*/  WARPGROUP.ARRIVE ;  /* 0x00000000000079c5 */ /* 0x000fe20000000000 */
[----:B------:R-:W-:-:S03]  /*b900*/  IMAD.MOV.U32 R15, RZ, RZ, -0x3ffffff0 ;  /* 0xc0000010ff0f7424 */ /* 0x000fc600078e00ff */
[----:B------:R-:W-:Y:S01]  /*b910*/  R2UR UR6, R14 ;  /* 0x000000000e0672ca */ /* 0x000fe200000e0000 */
[----:B------:R-:W-:Y:S01]  /*b920*/  VIADD R14, R8, 0x100 ;  /* 0x00000100080e7836 */ /* 0x000fe20000000000 */
[----:B------:R-:W-:Y:S01]  /*b930*/  R2UR UR7, R15 ;  /* 0x000000000f0772ca */ /* 0x000fe200000e0000 */
[----:B------:R-:W-:-:S12]  /*b940*/  IMAD.MOV.U32 R15, RZ, RZ, -0x3ffffff0 ;  /* 0xc0000010ff0f7424 */ /* 0x000fd800078e00ff */
[----:B------:R-:W-:Y:S01]  /*b950*/  QGMMA.64x64x32.F32.E4M3.E4M3 R24, R148, gdesc[UR4], R24, gsb0 ;  /* 0x00e0000494187df3 */ /* 0x000fe20008000818 */
[----:B------:R-:W-:Y:S02]  /*b960*/  R2UR UR6, R14 ;  /* 0x000000000e0672ca */ /* 0x000fe400000e0000 */
[----:B------:R-:W-:Y:S01]  /*b970*/  R2UR UR7, R15 ;  /* 0x000000000f0772ca */ /* 0x000fe200000e0000 */
[----:B------:R-:W-:Y:S02]  /*b980*/  WARPGROUP.DEPBAR.LE gsb0, 0x0 ;  /* 0x00008000000079c5 */ /* 0x000fe40000010000 */
[----:B------:R-:W-:-:S10]  /*b990*/  WARPGROUP.ARRIVE ;  /* 0x00000000000079c5 */ /* 0x000fd40000000000 */
[----:B------:R-:W-:Y:S01]  /*b9a0*/  QGMMA.64x64x32.F32.E4M3.E4M3 R24, R144, gdesc[UR4], R24, gsb0 ;  /* 0x00e0000490187df3 */ /* 0x000fe20008000818 */
[----:B---3--:R-:W-:Y:S02]  /*b9b0*/  IMAD R0, R0, 0xc0, RZ ;  /* 0x000000c000007824 */ /* 0x008fe400078e02ff */
[----:B------:R-:W-:Y:S02]  /*b9c0*/  WARPGROUP.DEPBAR.LE gsb0, 0x0 ;  /* 0x00008000000079c5 */ /* 0x000fe40000010000 */
[----:B------:R-:W3:Y:S01]  /*b9d0*/  LDL.LU R144, [R1] ;  /* 0x0000000001907983 */ /* 0x000ee20000300800 */
[----:B------:R-:W-:-:S05]  /*b9e0*/  IMAD R0, R12, -0xa0, R0 ;  /* 0xffffff600c007824 */ /* 0x000fca00078e0200 */
[----:B----4-:R-:W-:-:S05]  /*b9f0*/  IADD3 R0, R0, 0x1, R153 ;  /* 0x0000000100007810 */ /* 0x010fca0007ffe099 */
[----:B-----5:R-:W-:-:S04]  /*ba00*/  IMAD.IADD R0, R0, 0x1, -R154 ;  /* 0x0000000100007824 */ /* 0x020fc800078e0a9a */
[----:B--2---:R-:W-:-:S04]  /*ba10*/  IMAD R0, R155, -0x2, R0 ;  /* 0xfffffffe9b007824 */ /* 0x004fc800078e0200 */
        /* <DEDUP_REMOVED lines=124> */
[----:B------:R-:W-:Y:S02]  /*c1e0*/  IMAD.MOV.U32 R15, RZ, RZ, -0x3ffffff0 ;  /* 0xc0000010ff0f7424 */ /* 0x000fe400078e00ff */
[----:B------:R-:W-:Y:S02]  /*c1f0*/  VIADD R0, R0, 0x8 ;  /* 0x0000000800007836 */ /* 0x000fe40000000000 */
[----:B------:R-:W-:Y:S01]  /*c200*/  VIADD R14, R8, 0x180 ;  /* 0x00000180080e7836 */ /* 0x000fe20000000000 */
[----:B------:R-:W-:Y:S02]  /*c210*/  R2UR UR7, R15 ;  /* 0x000000000f0772ca */ /* 0x000fe400000e0000 */
[----:B------:R-:W-:Y:S02]  /*c220*/  ISETP.GT.AND P3, PT, R0, RZ, PT ;  /* 0x000000ff0000720c */ /* 0x000fe40003f64270 */
[----:B0-----:R-:W-:-:S04]  /*c230*/  FMNMX.FTZ R3, R3, R9, !PT ;  /* 0x0000000903037209 */ /* 0x001fc80007810000 */
[----:B------:R-:W-:Y:S01]  /*c240*/  FSETP.NEU.FTZ.AND P0, PT, R3, -INF , PT ;  /* 0xff8000000300780b */ /* 0x000fe20003f1d000 */
[----:B------:R-:W-:-:S05]  /*c250*/  FFMA.FTZ R9, R2, R3, -8 ;  /* 0xc100000002097423 */ /* 0x000fca0000010003 */
[----:B------:R-:W-:Y:S02]  /*c260*/  FSEL R9, R9, RZ, P0 ;  /* 0x000000ff09097208 */ /* 0x000fe40000000000 */
[----:B------:R-:W-:-:S03]  /*c270*/  R2UR UR6, R14 ;  /* 0x000000000e0672ca */ /* 0x000fc600000e0000 */
[C-C-:B------:R-:W-:Y:S01]  /*c280*/  FFMA.FTZ R15, R2.reuse, R121, -R9.reuse ;  /* 0x00000079020f7223 */ /* 0x140fe20000010809 */
[----:B------:R-:W-:-:S01]  /*c290*/  FFMA.FTZ R121, R2, R125, -R9 ;  /* 0x0000007d02797223 */ /* 0x000fc20000010809 */
[C-C-:B------:R-:W-:Y:S01]  /*c2a0*/  FFMA.FTZ R125, R2.reuse, R129, -R9.reuse ;  /* 0x00000081027d7223 */ /* 0x140fe20000010809 */
[----:B------:R-:W-:-:S01]  /*c2b0*/  FFMA.FTZ R14, R2, R120, -R9 ;  /* 0x00000078020e7223 */ /* 0x000fc20000010809 */
[----:B------:R-:W-:Y:S01]  /*c2c0*/  ISETP.GT.AND P6, PT, R0, 0x1, PT ;  /* 0x000000010000780c */ /* 0x000fe20003fc4270 */
[----:B------:R-:W-:-:S01]  /*c2d0*/  FFMA.FTZ R120, R2, R124, -R9 ;  /* 0x0000007c02787223 */ /* 0x000fc20000010809 */
[----:B------:R-:W-:Y:S01]  /*c2e0*/  FSEL R129, R122, -INF , P3 ;  /* 0xff8000007a817808 */ /* 0x000fe20001800000 */
[----:B------:R-:W-:-:S01]  /*c2f0*/  FFMA.FTZ R124, R2, R128, -R9 ;  /* 0x00000080027c7223 */ /* 0x000fc20000010809 */
[----:B------:R-:W-:Y:S01]  /*c300*/  FFMA.FTZ R128, R2, R132, -R9 ;  /* 0x0000008402807223 */ /* 0x000fe20000010809 */
        /* <DEDUP_REMOVED lines=18> */
[----:B------:R-:W-:-:S01]  /*c430*/  FFMA.FTZ R133, R2, R133, -R9 ;  /* 0x0000008502857223 */ /* 0x000fc20000010809 */
[----:B------:R-:W-:Y:S02]  /*c440*/  FSEL R135, R135, -INF , P5 ;  /* 0xff80000087877808 */ /* 0x000fe40002800000 */
[----:B------:R-:W-:-:S02]  /*c450*/  ISETP.GT.AND P3, PT, R0, 0x20, PT ;  /* 0x000000200000780c */ /* 0x000fc40003f64270 */
[----:B------:R-:W-:Y:S01]  /*c460*/  FMNMX.FTZ R132, R134, R132, !PT ;  /* 0x0000008486847209 */ /* 0x000fe20007810000 */
[----:B------:R0:W-:Y:S01]  /*c470*/  MUFU.EX2 R122, R133 ;  /* 0x00000085007a7308 */ /* 0x0001e20000000800 */
[----:B------:R-:W-:Y:S02]  /*c480*/  ISETP.GT.AND P6, PT, R0, 0x21, PT ;  /* 0x000000210000780c */ /* 0x000fe40003fc4270 */
[----:B------:R-:W-:Y:S01]  /*c490*/  FMNMX.FTZ R132, R135, R132, !PT ;  /* 0x0000008487847209 */ /* 0x000fe20007810000 */
[----:B0-----:R-:W-:-:S01]  /*c4a0*/  FFMA.FTZ R133, R2, R109, -R9 ;  /* 0x0000006d02857223 */ /* 0x001fc20000010809 */
[----:B------:R-:W-:Y:S02]  /*c4b0*/  FSEL R109, R106, -INF , P3 ;  /* 0xff8000006a6d7808 */ /* 0x000fe40001800000 */
[----:B------:R-:W-:Y:S02]  /*c4c0*/  ISETP.GT.AND P5, PT, R0, 0x28, PT ;  /* 0x000000280000780c */ /* 0x000fe40003fa4270 */
[----:B------:R-:W-:-:S02]  /*c4d0*/  FSEL R107, R107, -INF , P6 ;  /* 0xff8000006b6b7808 */ /* 0x000fc40003000000 */
        /* <DEDUP_REMOVED lines=18> */
[----:B------:R-:W-:Y:S02]  /*c600*/  FSEL R119, R119, -INF , P5 ;  /* 0xff80000077777808 */ /* 0x000fe40002800000 */
[----:B------:R-:W-:-:S02]  /*c610*/  ISETP.GT.AND P3, PT, R0, 0x40, PT ;  /* 0x000000400000780c */ /* 0x000fc40003f64270 */
        /* <DEDUP_REMOVED lines=71> */
[----:B------:R-:W-:Y:S01]  /*ca90*/  ISETP.GT.AND P5, PT, R0, 0x99, PT ;  /* 0x000000990000780c */ /* 0x000fe20003fa4270 */
[----:B------:R-:W-:-:S01]  /*caa0*/  FFMA.FTZ R0, R2, R76, -R9 ;  /* 0x0000004c02007223 */ /* 0x000fc20000010809 */
[----:B------:R-:W-:Y:S02]  /*cab0*/  FSEL R76, R70, -INF , P6 ;  /* 0xff800000464c7808 */ /* 0x000fe40003000000 */
[----:B------:R-:W-:Y:S01]  /*cac0*/  FMNMX.FTZ R132, R67, R132, !PT ;  /* 0x0000008443847209 */ /* 0x000fe20007810000 */
[----:B------:R0:W-:Y:S01]  /*cad0*/  MUFU.EX2 R70, R0 ;  /* 0x0000000000467308 */ /* 0x0001e20000000800 */
[----:B------:R-:W-:Y:S02]  /*cae0*/  FSEL R71, R71, -INF , P5 ;  /* 0xff80000047477808 */ /* 0x000fe40002800000 */
[----:B0-----:R-:W-:-:S04]  /*caf0*/  FMNMX.FTZ R0, R76, R132, !PT ;  /* 0x000000844c007209 */ /* 0x001fc80007810000 */
[----:B------:R-:W-:-:S05]  /*cb00*/  FMNMX.FTZ R0, R71, R0, !PT ;  /* 0x0000000047007209 */ /* 0x000fca0007810000 */
[----:B------:R-:W0:Y:S02]  /*cb10*/  SHFL.BFLY PT, R132, R0, 0x2, 0x1f ;  /* 0x0c401f0000847f89 */ /* 0x000e2400000e0000 */
[----:B0-----:R-:W-:-:S05]  /*cb20*/  FMNMX.FTZ R0, R0, R132, !PT ;  /* 0x0000008400007209 */ /* 0x001fca0007810000 */
[----:B------:R-:W0:Y:S01]  /*cb30*/  SHFL.BFLY PT, R132, R0, 0x1, 0x1f ;  /* 0x0c201f0000847f89 */ /* 0x000e2200000e0000 */
        /* <DEDUP_REMOVED lines=11> */
[----:B------:R-:W-:Y:S01]  /*cbf0*/  FFMA.FTZ R101, R2, R101, -R9 ;  /* 0x0000006502657223 */ /* 0x000fe20000010809 */
[----:B0-----:R-:W-:-:S02]  /*cc00*/  FMNMX.FTZ R0, R0, R132, !PT ;  /* 0x0000008400007209 */ /* 0x001fc40007810000 */
[----:B------:R-:W-:Y:S02]  /*cc10*/  FSEL R132, R3, RZ, P0 ;  /* 0x000000ff03847208 */ /* 0x000fe40000000000 */
[----:B------:R-:W-:-:S03]  /*cc20*/  FSETP.NEU.FTZ.AND P0, PT, R0, -INF , PT ;  /* 0xff8000000000780b */ /* 0x000fc60003f1d000 */
[----:B------:R-:W-:Y:S01]  /*cc30*/  FADD.FTZ R132, -R132, R11 ;  /* 0x0000000b84847221 */ /* 0x000fe20000010100 */
[----:B------:R-:W-:-:S01]  /*cc40*/  FFMA.FTZ R72, R2, R72, -R9 ;  /* 0x0000004802487223 */ /* 0x000fc20000010809 */
[C-C-:B------:R-:W-:Y:S02]  /*cc50*/  FFMA.FTZ R73, R2.reuse, R73, -R9.reuse ;  /* 0x0000004902497223 */ /* 0x140fe40000010809 */
[C---:B------:R-:W-:Y:S01]  /*cc60*/  FMUL.FTZ R11, R2.reuse, R132 ;  /* 0x00000084020b7220 */ /* 0x040fe20000410000 */
        /* <DEDUP_REMOVED lines=13> */
[----:B------:R-:W-:Y:S01]  /*cd40*/  FSEL R9, R0, RZ, P0 ;  /* 0x000000ff00097208 */ /* 0x000fe20000000000 */
[----:B------:R-:W-:Y:S04]  /*cd50*/  MUFU.EX2 R14, R14 ;  /* 0x0000000e000e7308 */ /* 0x000fe80000000800 */
[----:B------:R-:W-:-:S04]  /*cd60*/  FADD.FTZ R9, -R9, R10 ;  /* 0x0000000a09097221 */ /* 0x000fc80000010100 */
[----:B------:R-:W3:Y:S01]  /*cd70*/  MUFU.EX2 R11, R11 ;  /* 0x0000000b000b7308 */ /* 0x000ee20000000800 */
[----:B------:R-:W-:Y:S01]  /*cd80*/  FMUL.FTZ R9, R2, R9 ;  /* 0x0000000902097220 */ /* 0x000fe20000410000 */
[----:B------:R-:W-:-:S06]  /*cd90*/  WARPGROUP.ARRIVE ;  /* 0x00000000000079c5 */ /* 0x000fcc0000000000 */
[----:B------:R-:W0:Y:S01]  /*cda0*/  MUFU.EX2 R15, R15 ;  /* 0x0000000f000f7308 */ /* 0x000e220000000800 */
[----:B------:R-:W-:Y:S07]  /*cdb0*/  QGMMA.64x64x32.F32.E4M3.E4M3 R24, R140, gdesc[UR4], R24, gsb0 ;  /* 0x00e000048c187df3 */ /* 0x000fee0008000818 */
[----:B------:R-:W1:Y:S08]  /*cdc0*/  MUFU.EX2 R120, R120 ;  /* 0x0000007800787308 */ /* 0x000e700000000800 */
[----:B------:R2:W-:Y:S08]  /*cdd0*/  MUFU.EX2 R86, R133 ;  /* 0x0000008500567308 */ /* 0x0005f00000000800 */
[----:B------:R4:W-:Y:S01]  /*cde0*/  MUFU.EX2 R10, R9 ;  /* 0x00000009000a7308 */ /* 0x0009e20000000800 */
[----:B--2---:R-:W-:-:S01]  /*cdf0*/  FFMA.FTZ R133, R2, R0, -8 ;  /* 0xc100000002857423 */ /* 0x004fc20000010000 */
[----:B------:R-:W-:-:S04]  /*ce00*/  VIADD R8, R8, 0x200 ;  /* 0x0000020008087836 */ /* 0x000fc80000000000 */
[----:B------:R-:W-:Y:S02]  /*ce10*/  FSEL R133, R133, RZ, P0 ;  /* 0x000000ff85857208 */ /* 0x000fe40000000000 */
[----:B------:R-:W2:Y:S01]  /*ce20*/  MUFU.EX2 R121, R121 ;  /* 0x0000007900797308 */ /* 0x000ea20000000800 */
[----:B----4-:R-:W-:Y:S02]  /*ce30*/  IMAD.MOV.U32 R9, RZ, RZ, -0x3ffffff0 ;  /* 0xc0000010ff097424 */ /* 0x010fe400078e00ff */
[----:B------:R-:W-:-:S03]  /*ce40*/  FFMA.FTZ R129, R2, R129, -R133 ;  /* 0x0000008102817223 */ /* 0x000fc60000010885 */
[----:B------:R-:W-:Y:S01]  /*ce50*/  R2UR UR7, R9 ;  /* 0x00000000090772ca */ /* 0x000fe200000e0000 */
[----:B---3--:R-:W-:-:S01]  /*ce60*/  FFMA.FTZ R9, R11, R144, R14 ;  /* 0x000000900b097223 */ /* 0x008fc2000001000e */
[----:B------:R-:W3:Y:S01]  /*ce70*/  MUFU.EX2 R124, R124 ;  /* 0x0000007c007c7308 */ /* 0x000ee20000000800 */
[----:B------:R-:W-:-:S02]  /*ce80*/  FFMA.FTZ R123, R2, R123, -R133 ;  /* 0x0000007b027b7223 */ /* 0x000fc40000010885 */
[----:B0-----:R-:W-:Y:S01]  /*ce90*/  FADD.FTZ R9, R15, R9 ;  /* 0x000000090f097221 */ /* 0x001fe20000010000 */
[----:B------:R-:W-:-:S04]  /*cea0*/  R2UR UR6, R8 ;  /* 0x00000000080672ca */ /* 0x000fc800000e0000 */
[----:B------:R-:W0:Y:S01]  /*ceb0*/  MUFU.EX2 R125, R125 ;  /* 0x0000007d007d7308 */ /* 0x000e220000000800 */
[----:B------:R-:W-:-:S01]  /*cec0*/  FFMA.FTZ R8, R2, R102, -R133 ;  /* 0x0000006602087223 */ /* 0x000fc20000010885 */
[----:B-1----:R-:W-:Y:S01]  /*ced0*/  FADD.FTZ R102, R120, R9 ;  /* 0x0000000978667221 */ /* 0x002fe20000010000 */
[----:B------:R-:W-:-:S05]  /*cee0*/  FFMA.FTZ R126, R2, R126, -R133 ;  /* 0x0000007e027e7223 */ /* 0x000fca0000010885 */
[----:B------:R-:W1:Y:S01]  /*cef0*/  MUFU.EX2 R128, R128 ;  /* 0x0000008000807308 */ /* 0x000e620000000800 */
[----:B--2---:R-:W-:-:S01]  /*cf00*/  FADD.FTZ R102, R121, R102 ;  /* 0x0000006679667221 */ /* 0x004fc20000010000 */
[----:B------:R-:W-:-:S06]  /*cf10*/  FFMA.FTZ R127, R2, R127, -R133 ;  /* 0x0000007f027f7223 */ /* 0x000fcc0000010885 */
[----:B------:R-:W2:Y:S01]  /*cf20*/  MUFU.EX2 R129, R129 ;  /* 0x0000008100817308 */ /* 0x000ea20000000800 */
[----:B---3--:R-:W-:-:S01]  /*cf30*/  FADD.FTZ R102, R124, R102 ;  /* 0x000000667c667221 */ /* 0x008fc20000010000 */
[----:B------:R-:W-:-:S06]  /*cf40*/  FFMA.FTZ R130, R2, R130, -R133 ;  /* 0x0000008202827223 */ /* 0x000fcc0000010885 */
[----:B------:R-:W3:Y:S01]  /*cf50*/  MUFU.EX2 R123, R123 ;  /* 0x0000007b007b7308 */ /* 0x000ee20000000800 */
[----:B0-----:R-:W-:-:S07]  /*cf60*/  FADD.FTZ R102, R125, R102 ;  /* 0x000000667d667221 */ /* 0x001fce0000010000 */
[----:B------:R-:W0:Y:S01]  /*cf70*/  MUFU.EX2 R104, R104 ;  /* 0x0000006800687308 */ /* 0x000e220000000800 */
[----:B------:R-:W-:-:S07]  /*cf80*/  FFMA.FTZ R131, R2, R131, -R133 ;  /* 0x0000008302837223 */ /* 0x000fce0000010885 */
[----:B------:R-:W4:Y:S01]  /*cf90*/  MUFU.EX2 R126, R126 ;  /* 0x0000007e007e7308 */ /* 0x000f220000000800 */
[----:B-1----:R-:W-:-:S01]  /*cfa0*/  FADD.FTZ R102, R128, R102 ;  /* 0x0000006680667221 */ /* 0x002fc20000010000 */
[----:B--2---:R-:W-:-:S06]  /*cfb0*/  FFMA.FTZ R21, R10, R21, R129 ;  /* 0x000000150a157223 */ /* 0x004fcc0000010081 */
[----:B------:R-:W1:Y:S01]  /*cfc0*/  MUFU.EX2 R105, R105 ;  /* 0x0000006900697308 */ /* 0x000e620000000800 */
[----:B------:R-:W-:-:S07]  /*cfd0*/  FFMA.FTZ R132, R2, R134, -R133 ;  /* 0x0000008602847223 */ /* 0x000fce0000010885 */
[----:B------:R-:W2:Y:S01]  /*cfe0*/  MUFU.EX2 R127, R127 ;  /* 0x0000007f007f7308 */ /* 0x000ea20000000800 */
[----:B------:R-:W-:-:S01]  /*cff0*/  FADD.FTZ R102, R122, R102 ;  /* 0x000000667a667221 */ /* 0x000fc20000010000 */
[----:B---3--:R-:W-:-:S06]  /*d000*/  FADD.FTZ R21, R123, R21 ;  /* 0x000000157b157221 */ /* 0x008fcc0000010000 */
[----:B------:R-:W3:Y:S01]  /*d010*/  MUFU.EX2 R108, R108 ;  /* 0x0000006c006c7308 */ /* 0x000ee20000000800 */
[----:B------:R-:W-:-:S07]  /*d020*/  FFMA.FTZ R134, R2, R135, -R133 ;  /* 0x0000008702867223 */ /* 0x000fce0000010885 */
[----:B------:R-:W5:Y:S01]  /*d030*/  MUFU.EX2 R130, R130 ;  /* 0x0000008200827308 */ /* 0x000f620000000800 */
[----:B0-----:R-:W-:-:S01]  /*d040*/  FADD.FTZ R102, R104, R102 ;  /* 0x0000006668667221 */ /* 0x001fc20000010000 */
[----:B----4-:R-:W-:-:S06]  /*d050*/  FADD.FTZ R21, R126, R21 ;  /* 0x000000157e157221 */ /* 0x010fcc0000010000 */
[----:B------:R-:W0:Y:S01]  /*d060*/  MUFU.EX2 R131, R131 ;  /* 0x0000008300837308 */ /* 0x000e220000000800 */
[----:B------:R-:W-:-:S01]  /*d070*/  FFMA.FTZ R109, R2, R109, -R133 ;  /* 0x0000006d026d7223 */ /* 0x000fc20000010885 */
[----:B-1----:R-:W-:Y:S01]  /*d080*/  FADD.FTZ R102, R105, R102 ;  /* 0x0000006669667221 */ /* 0x002fe20000010000 */
[----:B--2---:R-:W-:-:S05]  /*d090*/  FADD.FTZ R21, R127, R21 ;  /* 0x000000157f157221 */ /* 0x004fca0000010000 */
[----:B------:R-:W1:Y:S01]  /*d0a0*/  MUFU.EX2 R132, R132 ;  /* 0x0000008400847308 */ /* 0x000e620000000800 */
[----:B------:R-:W-:-:S01]  /*d0b0*/  FFMA.FTZ R107, R2, R107, -R133 ;  /* 0x0000006b026b7223 */ /* 0x000fc20000010885 */
[----:B---3--:R-:W-:-:S06]  /*d0c0*/  FADD.FTZ R102, R108, R102 ;  /* 0x000000666c667221 */ /* 0x008fcc0000010000 */
[----:B------:R-:W2:Y:S01]  /*d0d0*/  MUFU.EX2 R113, R113 ;  /* 0x0000007100717308 */ /* 0x000ea20000000800 */
[----:B-----5:R-:W-:-:S01]  /*d0e0*/  FADD.FTZ R21, R130, R21 ;  /* 0x0000001582157221 */ /* 0x020fc20000010000 */
[----:B------:R-:W-:-:S06]  /*d0f0*/  FFMA.FTZ R112, R2, R112, -R133 ;  /* 0x0000007002707223 */ /* 0x000fcc0000010885 */
[----:B------:R-:W3:Y:S01]  /*d100*/  MUFU.EX2 R134, R134 ;  /* 0x0000008600867308 */ /* 0x000ee20000000800 */
[----:B------:R-:W-:-:S01]  /*d110*/  FADD.FTZ R102, R106, R102 ;  /* 0x000000666a667221 */ /* 0x000fc20000010000 */
[----:B0-----:R-:W-:-:S06]  /*d120*/  FADD.FTZ R21, R131, R21 ;  /* 0x0000001583157221 */ /* 0x001fcc0000010000 */
[----:B------:R-:W0:Y:S01]  /*d130*/  MUFU.EX2 R116, R116 ;  /* 0x0000007400747308 */ /* 0x000e220000000800 */
[----:B------:R-:W-:-:S07]  /*d140*/  FFMA.FTZ R111, R2, R111, -R133 ;  /* 0x0000006f026f7223 */ /* 0x000fce0000010885 */
[----:B------:R-:W4:Y:S01]  /*d150*/  MUFU.EX2 R109, R109 ;  /* 0x0000006d006d7308 */ /* 0x000f220000000800 */
[----:B------:R-:W-:-:S01]  /*d160*/  FADD.FTZ R102, R110, R102 ;  /* 0x000000666e667221 */ /* 0x000fc20000010000 */
[----:B-1----:R-:W-:-:S06]  /*d170*/  FADD.FTZ R21, R132, R21 ;  /* 0x0000001584157221 */ /* 0x002fcc0000010000 */
[----:B------:R-:W1:Y:S01]  /*d180*/  MUFU.EX2 R117, R117 ;  /* 0x0000007500757308 */ /* 0x000e620000000800 */
[----:B------:R-:W-:-:S07]  /*d190*/  FFMA.FTZ R114, R2, R114, -R133 ;  /* 0x0000007202727223 */ /* 0x000fce0000010885 */
[----:B------:R-:W5:Y:S01]  /*d1a0*/  MUFU.EX2 R107, R107 ;  /* 0x0000006b006b7308 */ /* 0x000f620000000800 */
[----:B--2---:R-:W-:-:S01]  /*d1b0*/  FADD.FTZ R102, R113, R102 ;  /* 0x0000006671667221 */ /* 0x004fc20000010000 */
[----:B---3--:R-:W-:-:S06]  /*d1c0*/  FADD.FTZ R21, R134, R21 ;  /* 0x0000001586157221 */ /* 0x008fcc0000010000 */
[----:B------:R-:W2:Y:S01]  /*d1d0*/  MUFU.EX2 R88, R88 ;  /* 0x0000005800587308 */ /* 0x000ea20000000800 */
[----:B------:R-:W-:-:S07]  /*d1e0*/  FFMA.FTZ R115, R2, R115, -R133 ;  /* 0x0000007302737223 */ /* 0x000fce0000010885 */
[----:B------:R-:W3:Y:S01]  /*d1f0*/  MUFU.EX2 R112, R112 ;  /* 0x0000007000707308 */ /* 0x000ee20000000800 */
[----:B0-----:R-:W-:-:S01]  /*d200*/  FADD.FTZ R102, R116, R102 ;  /* 0x0000006674667221 */ /* 0x001fc20000010000 */
[----:B----4-:R-:W-:-:S06]  /*d210*/  FADD.FTZ R21, R109, R21 ;  /* 0x000000156d157221 */ /* 0x010fcc0000010000 */
[----:B------:R-:W0:Y:S01]  /*d220*/  MUFU.EX2 R89, R89 ;  /* 0x0000005900597308 */ /* 0x000e220000000800 */
[----:B------:R-:W-:-:S07]  /*d230*/  FFMA.FTZ R118, R2, R118, -R133 ;  /* 0x0000007602767223 */ /* 0x000fce0000010885 */
[----:B------:R-:W4:Y:S01]  /*d240*/  MUFU.EX2 R111, R111 ;  /* 0x0000006f006f7308 */ /* 0x000f220000000800 */
[----:B-1----:R-:W-:-:S01]  /*d250*/  FADD.FTZ R102, R117, R102 ;  /* 0x0000006675667221 */ /* 0x002fc20000010000 */
[----:B-----5:R-:W-:-:S06]  /*d260*/  FADD.FTZ R21, R107, R21 ;  /* 0x000000156b157221 */ /* 0x020fcc0000010000 */
        /* <DEDUP_REMOVED lines=11> */
[----:B------:R-:W-:-:S01]  /*d320*/  FFMA.FTZ R91, R2, R91, -R133 ;  /* 0x0000005b025b7223 */ /* 0x000fc20000010885 */
[----:B-1----:R-:W-:Y:S01]  /*d330*/  FADD.FTZ R102, R92, R102 ;  /* 0x000000665c667221 */ /* 0x002fe20000010000 */
[----:B-----5:R-:W-:-:S05]  /*d340*/  FADD.FTZ R21, R114, R21 ;  /* 0x0000001572157221 */ /* 0x020fca0000010000 */
[----:B------:R-:W1:Y:S01]  /*d350*/  MUFU.EX2 R119, R119 ;  /* 0x0000007700777308 */ /* 0x000e620000000800 */
[----:B------:R-:W-:-:S01]  /*d360*/  FFMA.FTZ R94, R2, R94, -R133 ;  /* 0x0000005e025e7223 */ /* 0x000fc20000010885 */
[----:B--2---:R-:W-:-:S06]  /*d370*/  FADD.FTZ R102, R93, R102 ;  /* 0x000000665d667221 */ /* 0x004fcc0000010000 */
[----:B------:R-:W2:Y:S01]  /*d380*/  MUFU.EX2 R100, R100 ;  /* 0x0000006400647308 */ /* 0x000ea20000000800 */
[----:B---3--:R-:W-:-:S01]  /*d390*/  FADD.FTZ R21, R115, R21 ;  /* 0x0000001573157221 */ /* 0x008fc20000010000 */
[----:B------:R-:W-:-:S06]  /*d3a0*/  FFMA.FTZ R95, R2, R95, -R133 ;  /* 0x0000005f025f7223 */ /* 0x000fcc0000010885 */
[----:B------:R-:W3:Y:S01]  /*d3b0*/  MUFU.EX2 R90, R90 ;  /* 0x0000005a005a7308 */ /* 0x000ee20000000800 */
[----:B------:R-:W-:-:S01]  /*d3c0*/  FADD.FTZ R102, R78, R102 ;  /* 0x000000664e667221 */ /* 0x000fc20000010000 */
[----:B------:R-:W-:-:S06]  /*d3d0*/  WARPGROUP.DEPBAR.LE gsb0, 0x0 ;  /* 0x00008000000079c5 */ /* 0x000fcc0000010000 */
[----:B------:R-:W4:Y:S01]  /*d3e0*/  MUFU.EX2 R101, R101 ;  /* 0x0000006500657308 */ /* 0x000f220000000800 */
[----:B0-----:R-:W-:-:S01]  /*d3f0*/  FADD.FTZ R21, R118, R21 ;  /* 0x0000001576157221 */ /* 0x001fc20000010000 */
[----:B------:R-:W-:-:S06]  /*d400*/  FFMA.FTZ R98, R2, R98, -R133 ;  /* 0x0000006202627223 */ /* 0x000fcc0000010885 */
[----:B------:R-:W0:Y:S01]  /*d410*/  MUFU.EX2 R91, R91 ;  /* 0x0000005b005b7308 */ /* 0x000e220000000800 */
[----:B------:R-:W-:Y:S01]  /*d420*/  WARPGROUP.ARRIVE ;  /* 0x00000000000079c5 */ /* 0x000fe20000000000 */
[----:B------:R-:W-:-:S06]  /*d430*/  FADD.FTZ R102, R86, R102 ;  /* 0x0000006656667221 */ /* 0x000fcc0000010000 */
[----:B------:R-:W5:Y:S01]  /*d440*/  MUFU.EX2 R72, R72 ;  /* 0x0000004800487308 */ /* 0x000f620000000800 */
[----:B-1----:R-:W-:-:S01]  /*d450*/  FADD.FTZ R21, R119, R21 ;  /* 0x0000001577157221 */ /* 0x002fc20000010000 */
[----:B------:R-:W-:-:S06]  /*d460*/  FFMA.FTZ R99, R2, R99, -R133 ;  /* 0x0000006302637223 */ /* 0x000fcc0000010885 */
[----:B------:R-:W1:Y:S01]  /*d470*/  MUFU.EX2 R94, R94 ;  /* 0x0000005e005e7308 */ /* 0x000e620000000800 */
[----:B--2---:R-:W-:-:S01]  /*d480*/  FADD.FTZ R102, R100, R102 ;  /* 0x0000006664667221 */ /* 0x004fc20000010000 */
[----:B------:R-:W-:Y:S06]  /*d490*/  QGMMA.64x64x32.F32.E4M3.E4M3 R24, R136, gdesc[UR4], R24, gsb0 ;  /* 0x00e0000488187df3 */ /* 0x000fec0008000818 */
[----:B------:R-:W2:Y:S01]  /*d4a0*/  MUFU.EX2 R73, R73 ;  /* 0x0000004900497308 */ /* 0x000ea20000000800 */
[----:B---3--:R-:W-:-:S07]  /*d4b0*/  FADD.FTZ R21, R90, R21 ;  /* 0x000000155a157221 */ /* 0x008fce0000010000 */
[----:B------:R-:W3:Y:S01]  /*d4c0*/  MUFU.EX2 R95, R95 ;  /* 0x0000005f005f7308 */ /* 0x000ee20000000800 */
[----:B----4-:R-:W-:-:S01]  /*d4d0*/  FADD.FTZ R102, R101, R102 ;  /* 0x0000006665667221 */ /* 0x010fc20000010000 */
[----:B0-----:R-:W-:-:S06]  /*d4e0*/  FADD.FTZ R21, R91, R21 ;  /* 0x000000155b157221 */ /* 0x001fcc0000010000 */
[----:B------:R-:W0:Y:S01]  /*d4f0*/  MUFU.EX2 R98, R98 ;  /* 0x0000006200627308 */ /* 0x000e220000000800 */
[----:B------:R-:W-:-:S01]  /*d500*/  FFMA.FTZ R103, R2, R103, -R133 ;  /* 0x0000006702677223 */ /* 0x000fc20000010885 */
[----:B-----5:R-:W-:-:S06]  /*d510*/  FADD.FTZ R102, R72, R102 ;  /* 0x0000006648667221 */ /* 0x020fcc0000010000 */
[----:B------:R-:W4:Y:S01]  /*d520*/  MUFU.EX2 R77, R77 ;  /* 0x0000004d004d7308 */ /* 0x000f220000000800 */
[----:B-1----:R-:W-:-:S01]  /*d530*/  FADD.FTZ R21, R94, R21 ;  /* 0x000000155e157221 */ /* 0x002fc20000010000 */
[----:B------:R-:W1:Y:S06]  /*d540*/  S2R R155, SR_TID.X ;  /* 0x00000000009b7919 */ /* 0x000e6c0000002100 */
[----:B------:R-:W5:Y:S01]  /*d550*/  MUFU.EX2 R99, R99 ;  /* 0x0000006300637308 */ /* 0x000f620000000800 */
[----:B------:R-:W-:-:S01]  /*d560*/  FFMA.FTZ R74, R2, R74, -R133 ;  /* 0x0000004a024a7223 */ /* 0x000fc20000010885 */
[----:B--2---:R-:W-:-:S06]  /*d570*/  FADD.FTZ R102, R73, R102 ;  /* 0x0000006649667221 */ /* 0x004fcc0000010000 */
[----:B------:R-:W2:Y:S01]  /*d580*/  MUFU.EX2 R80, R80 ;  /* 0x0000005000507308 */ /* 0x000ea20000000800 */
[----:B---3--:R-:W-:-:S01]  /*d590*/  FADD.FTZ R21, R95, R21 ;  /* 0x000000155f157221 */ /* 0x008fc20000010000 */
[----:B------:R-:W-:-:S06]  /*d5a0*/  FFMA.FTZ R75, R2, R75, -R133 ;  /* 0x0000004b024b7223 */ /* 0x000fcc0000010885 */
[----:B------:R-:W3:Y:S01]  /*d5b0*/  MUFU.EX2 R8, R8 ;  /* 0x0000000800087308 */ /* 0x000ee20000000800 */
[----:B------:R-:W-:-:S01]  /*d5c0*/  FADD.FTZ R102, R70, R102 ;  /* 0x0000006646667221 */ /* 0x000fc20000010000 */
[----:B0-----:R-:W-:-:S06]  /*d5d0*/  FADD.FTZ R21, R98, R21 ;  /* 0x0000001562157221 */ /* 0x001fcc0000010000 */
[----:B------:R-:W0:Y:S01]  /*d5e0*/  MUFU.EX2 R81, R81 ;  /* 0x0000005100517308 */ /* 0x000e220000000800 */
[----:B------:R-:W-:-:S07]  /*d5f0*/  FFMA.FTZ R96, R2, R96, -R133 ;  /* 0x0000006002607223 */ /* 0x000fce0000010885 */
[----:B------:R-:W1:Y:S01]  /*d600*/  MUFU.EX2 R9, R103 ;  /* 0x0000006700097308 */ /* 0x000e620000000800 */
[----:B----4-:R-:W-:-:S01]  /*d610*/  FADD.FTZ R102, R77, R102 ;  /* 0x000000664d667221 */ /* 0x010fc20000010000 */
[----:B-----5:R-:W-:-:S06]  /*d620*/  FADD.FTZ R21, R99, R21 ;  /* 0x0000001563157221 */ /* 0x020fcc0000010000 */
[----:B------:R-:W4:Y:S01]  /*d630*/  MUFU.EX2 R84, R84 ;  /* 0x0000005400547308 */ /* 0x000f220000000800 */
        /* <DEDUP_REMOVED lines=8> */
[----:B-1----:R-:W-:-:S06]  /*d6c0*/  FADD.FTZ R21, R9, R21 ;  /* 0x0000001509157221 */ /* 0x002fcc0000010000 */
        /* <DEDUP_REMOVED lines=16> */
[----:B------:R-:W-:Y:S01]  /*d7d0*/  LOP3.LUT R135, R155, 0x7f, RZ, 0xc0, !PT ;  /* 0x0000007f9b877812 */ /* 0x000fe200078ec0ff */
[----:B------:R-:W-:-:S06]  /*d7e0*/  FFMA.FTZ R58, R2, R58, -R133 ;  /* 0x0000003a023a7223 */ /* 0x000fcc0000010885 */
[----:B------:R-:W1:Y:S01]  /*d7f0*/  MUFU.EX2 R83, R83 ;  /* 0x0000005300537308 */ /* 0x000e620000000800 */
[----:B----4-:R-:W-:-:S01]  /*d800*/  FADD.FTZ R102, R57, R102 ;  /* 0x0000006639667221 */ /* 0x010fc20000010000 */
[----:B-----5:R-:W-:-:S06]  /*d810*/  FADD.FTZ R21, R79, R21 ;  /* 0x000000154f157221 */ /* 0x020fcc0000010000 */
[----:B------:R-:W4:Y:S01]  /*d820*/  MUFU.EX2 R64, R64 ;  /* 0x0000004000407308 */ /* 0x000f220000000800 */
[----:B------:R-:W-:Y:S01]  /*d830*/  ISETP.NE.AND P0, PT, R135, RZ, PT ;  /* 0x000000ff8700720c */ /* 0x000fe20003f05270 */
[----:B------:R-:W-:-:S06]  /*d840*/  FFMA.FTZ R59, R2, R59, -R133 ;  /* 0x0000003b023b7223 */ /* 0x000fcc0000010885 */
        /* <DEDUP_REMOVED lines=13> */
[----:B------:R-:W-:Y:S01]  /*d920*/  MUFU.EX2 R69, R69 ;  /* 0x0000004500457308 */ /* 0x000fe20000000800 */
[----:B------:R-:W-:-:S01]  /*d930*/  FFMA.FTZ R66, R2, R66, -R133 ;  /* 0x0000004202427223 */ /* 0x000fc20000010885 */
[----:B------:R-:W-:-:S06]  /*d940*/  @!P0 VIADD R13, R13, 0x13240 ;  /* 0x000132400d0d8836 */ /* 0x000fcc0000000000 */
[----:B------:R-:W4:Y:S01]  /*d950*/  MUFU.EX2 R59, R59 ;  /* 0x0000003b003b7308 */ /* 0x000f220000000800 */
[----:B--2---:R-:W-:-:S01]  /*d960*/  FADD.FTZ R102, R65, R102 ;  /* 0x0000006641667221 */ /* 0x004fc20000010000 */
[----:B---3--:R-:W-:-:S06]  /*d970*/  FADD.FTZ R21, R87, R21 ;  /* 0x0000001557157221 */ /* 0x008fcc0000010000 */
[----:B------:R-:W2:Y:S01]  /*d980*/  MUFU.EX2 R62, R62 ;  /* 0x0000003e003e7308 */ /* 0x000ea20000000800 */
[----:B------:R-:W-:-:S01]  /*d990*/  FFMA.FTZ R67, R2, R67, -R133 ;  /* 0x0000004302437223 */ /* 0x000fc20000010885 */
[----:B------:R-:W-:Y:S01]  /*d9a0*/  @!P0 PRMT R13, RZ, 0x654, R13 ;  /* 0x00000654ff0d8816 */ /* 0x000fe2000000000d */
[----:B0-----:R-:W-:-:S05]  /*d9b0*/  FADD.FTZ R102, R68, R102 ;  /* 0x0000006644667221 */ /* 0x001fca0000010000 */
[----:B------:R-:W0:Y:S01]  /*d9c0*/  MUFU.EX2 R63, R63 ;  /* 0x0000003f003f7308 */ /* 0x000e220000000800 */
[----:B-1----:R-:W-:-:S01]  /*d9d0*/  FADD.FTZ R21, R58, R21 ;  /* 0x000000153a157221 */ /* 0x002fc20000010000 */
[----:B------:R-:W-:Y:S02]  /*d9e0*/  WARPGROUP.DEPBAR.LE gsb0, 0x0 ;  /* 0x00008000000079c5 */ /* 0x000fe40000010000 */
[----:B------:R-:W-:-:S01]  /*d9f0*/  FFMA.FTZ R76, R2, R76, -R133 ;  /* 0x0000004c024c7223 */ /* 0x000fc20000010885 */
[----:B------:R1:W-:Y:S03]  /*da00*/  @!P0 SYNCS.ARRIVE.TRANS64.RED.A1T0 RZ, [R13+URZ], RZ ;  /* 0x000000ff0dff89a7 */ /* 0x0003e6000810043f */
[----:B------:R-:W3:Y:S01]  /*da10*/  MUFU.EX2 R66, R66 ;  /* 0x0000004200427308 */ /* 0x000ee20000000800 */
[----:B----4-:R-:W-:-:S01]  /*da20*/  FADD.FTZ R21, R59, R21 ;  /* 0x000000153b157221 */ /* 0x010fc20000010000 */
[----:B------:R-:W-:Y:S01]  /*da30*/  FFMA.FTZ R71, R2, R71, -R133 ;  /* 0x0000004702477223 */ /* 0x000fe20000010885 */
[----:B-1----:R-:W-:-:S05]  /*da40*/  FADD.FTZ R13, R69, R102 ;  /* 0x00000066450d7221 */ /* 0x002fca0000010000 */
[----:B------:R-:W1:Y:S01]  /*da50*/  MUFU.EX2 R67, R67 ;  /* 0x0000004300437308 */ /* 0x000e620000000800 */
[----:B--2---:R-:W-:-:S01]  /*da60*/  FADD.FTZ R21, R62, R21 ;  /* 0x000000153e157221 */ /* 0x004fc20000010000 */
[----:B------:R2:W-:Y:S06]  /*da70*/  STL [R1], R13 ;  /* 0x0000000d01007387 */ /* 0x0005ec0000100800 */
[----:B------:R-:W4:Y:S01]  /*da80*/  MUFU.EX2 R76, R76 ;  /* 0x0000004c004c7308 */ /* 0x000f220000000800 */
[----:B0-----:R-:W-:-:S07]  /*da90*/  FADD.FTZ R21, R63, R21 ;  /* 0x000000153f157221 */ /* 0x001fce0000010000 */
[----:B------:R-:W0:Y:S01]  /*daa0*/  MUFU.EX2 R71, R71 ;  /* 0x0000004700477308 */ /* 0x000e220000000800 */
[----:B---3--:R-:W-:-:S04]  /*dab0*/  FADD.FTZ R21, R66, R21 ;  /* 0x0000001542157221 */ /* 0x008fc80000010000 */
[----:B-1----:R-:W-:-:S04]  /*dac0*/  FADD.FTZ R21, R67, R21 ;  /* 0x0000001543157221 */ /* 0x002fc80000010000 */
[----:B----4-:R-:W-:-:S04]  /*dad0*/  FADD.FTZ R21, R76, R21 ;  /* 0x000000154c157221 */ /* 0x010fc80000010000 */
[----:B0-----:R-:W-:Y:S01]  /*dae0*/  FADD.FTZ R21, R71, R21 ;  /* 0x0000001547157221 */ /* 0x001fe20000010000 */
[----:B--2---:R-:W-:Y:S06]  /*daf0*/  @!P1 BRA `(.L_x_1909) ;  /* 0x0000000000049947 */ /* 0x004fec0003800000 */
[----:B------:R-:W-:Y:S01]  /*db00*/  BPT.TRAP 0x1 ;  /* 0x000000040000795c */ /* 0x000fe20000300000 */
.L_x_1909:
[----:B------:R-:W2:Y:S01]  /*db10*/  LDL R13, [R1+0x1c] ;  /* 0x00001c00010d7983 */ /* 0x000ea20000100800 */
[----:B------:R-:W-:-:S05]  /*db20*/  VIADD R20, R20, 0x13260 ;  /* 0x0001326014147836 */ /* 0x000fca0000000000 */
[----:B--2---:R-:W-:Y:S02]  /*db30*/  PRMT R20, R13, 0x654, R20 ;  /* 0x000006540d147816 */ /* 0x004fe40000000014 */
[----:B------:R-:W2:Y:S01]  /*db40*/  LDL R13, [R1+0x8] ;  /* 0x00000800010d7983 */ /* 0x000ea20000100800 */
[----:B------:R-:W-:Y:S01]  /*db50*/  F2FP.SATFINITE.E4M3.F32.PACK_AB_MERGE_C R8, R9, R8, RZ ;  /* 0x000000080908723e */ /* 0x000fe200048070ff */
[----:B------:R0:W-:Y:S01]  /*db60*/  SYNCS.ARRIVE.TRANS64.RED.A1T0 RZ, [R20+URZ], RZ ;  /* 0x000000ff14ff79a7 */ /* 0x0001e2000810043f */
        /* <DEDUP_REMOVED lines=75> */
[C---:B--2---:R-:W-:Y:S01]  /*e020*/  ISETP.GT.AND P0, PT, R12.reuse, R13, PT ;  /* 0x0000000d0c00720c */ /* 0x044fe20003f04270 */
[----:B------:R-:W-:-:S12]  /*e030*/  VIADD R12, R12, 0xffffffff ;  /* 0xffffffff0c0c7836 */ /* 0x000fd80000000000 */
[----:B0-----:R-:W-:Y:S05]  /*e040*/  @P0 BRA `(.L_x_1910) ;  /* 0xffffffd000080947 */ /* 0x001fea000383ffff */
[----:B------:R-:W-:Y:S05]  /*e050*/  BSYNC B1 ;  /* 0x0000000000017941 */ /* 0x000fea0003800000 */
.L_x_1898:
[----:B------:R-:W-:Y:S05]  /*e060*/  BSYNC B0 ;  /* 0x0000000000007941 */ /* 0x000fea0003800000 */
.L_x_1897:
[----:B------:R-:W-:Y:S01]  /*e070*/  ISETP.GE.AND P0, PT, R12, RZ, PT ;  /* 0x000000ff0c00720c */ /* 0x000fe20003f06270 */
[----:B------:R-:W-:-:S12]  /*e080*/  BSSY B0, `(.L_x_1911) ;  /* 0x0000252000007945 */ /* 0x000fd80003800000 */
[----:B------:R-:W-:Y:S05]  /*e090*/  @!P0 BRA `(.L_x_1912) ;  /* 0x0000002400408947 */ /* 0x000fea0003800000 */
[----:B------:R-:W-:Y:S02]  /*e0a0*/  IMAD.MOV.U32 R11, RZ, RZ, R0 ;  /* 0x000000ffff0b7224 */ /* 0x000fe400078e0000 */
[----:B------:R-:W-:Y:S02]  /*e0b0*/  IMAD.MOV.U32 R10, RZ, RZ, R3 ;  /* 0x000000ffff0a7224 */ /* 0x000fe400078e0003 */
[----:B------:R-:W-:Y:S02]  /*e0c0*/  IMAD.MOV.U32 R9, RZ, RZ, R157 ;  /* 0x000000ffff097224 */ /* 0x000fe400078e009d */
[----:B------:R-:W-:-:S07]  /*e0d0*/  IMAD.MOV.U32 R8, RZ, RZ, R22 ;  /* 0x000000ffff087224 */ /* 0x000fce00078e0016 */
.L_x_1924:
[----:B------:R-:W-:-:S05]  /*e0e0*/  VIADD R20, R8, 0x1 ;  /* 0x0000000108147836 */ /* 0x000fca0000000000 */
[----:B------:R-:W-:-:S04]  /*e0f0*/  ISETP.NE.AND P0, PT, R20, 0x2, PT ;  /* 0x000000021400780c */ /* 0x000fc80003f05270 */
[----:B------:R-:W-:Y:S02]  /*e100*/  SEL R20, R20, RZ, P0 ;  /* 0x000000ff14147207 */ /* 0x000fe40000000000 */
[----:B------:R-:W-:-:S03]  /*e110*/  SEL R0, RZ, 0x1, P0 ;  /* 0x00000001ff007807 */ /* 0x000fc60000000000 */
[----:B------:R-:W-:Y:S01]  /*e120*/  IMAD.MOV.U32 R22, RZ, RZ, R20 ;  /* 0x000000ffff167224 */ /* 0x000fe200078e0014 */
[----:B------:R-:W-:Y:S01]  /*e130*/  LOP3.LUT R157, R9, R0, RZ, 0x3c, !PT ;  /* 0x00000000099d7212 */ /* 0x000fe200078e3cff */
[----:B0-----:R-:W-:Y:S06]  /*e140*/  @!P1 BRA `(.L_x_1913) ;  /* 0x0000000000049947 */ /* 0x001fec0003800000 */
[----:B------:R-:W-:Y:S01]  /*e150*/  BPT.TRAP 0x1 ;  /* 0x000000040000795c */ /* 0x000fe20000300000 */
.L_x_1913:
[----:B------:R-:W-:Y:S01]  /*e160*/  IMAD R3, R22, 0x8, R16 ;  /* 0x0000000816037824 */ /* 0x000fe200078e0210 */
[----:B------:R-:W-:-:S04]  /*e170*/  SHF.L.U32 R14, R157, 0x1f, RZ ;  /* 0x0000001f9d0e7819 */ /* 0x000fc800000006ff */
[----:B------:R0:W1:Y:S01]  /*e180*/  SYNCS.PHASECHK.TRANS64.TRYWAIT P0, [R3+URZ+0x13230], R14 ;  /* 0x0132300e030075a7 */ /* 0x000062000800017f */
[----:B------:R-:W-:Y:S05]  /*e190*/  @!P1 BRA `(.L_x_1914) ;  /* 0x0000000000049947 */ /* 0x000fea0003800000 */
[----:B------:R-:W-:Y:S01]  /*e1a0*/  BPT.TRAP 0x1 ;  /* 0x000000040000795c */ /* 0x000fe20000300000 */
.L_x_1914:
        /* <DEDUP_REMOVED lines=8> */
.L_x_1916:
[----:B------:R-:W-:Y:S05]  /*e230*/  BSYNC B1 ;  /* 0x0000000000017941 */ /* 0x000fea0003800000 */
.L_x_1915:
        /* <DEDUP_REMOVED lines=87> */
.L_x_1918:
[----:B------:R-:W-:Y:S01]  /*e7b0*/  SHF.L.U32 R0, R9, 0x1f, RZ ;  /* 0x0000001f09007819 */ /* 0x000fe200000006ff */
[----:B------:R-:W-:-:S04]  /*e7c0*/  IMAD R13, R8, 0x8, R16 ;  /* 0x00000008080d7824 */ /* 0x000fc800078e0210 */
[----:B------:R0:W1:Y:S01]  /*e7d0*/  SYNCS.PHASECHK.TRANS64.TRYWAIT P0, [R13+URZ+0x13250], R0 ;  /* 0x013250000d0075a7 */ /* 0x000062000800017f */
[----:B------:R-:W-:Y:S05]  /*e7e0*/  @!P1 BRA `(.L_x_1919) ;  /* 0x0000000000049947 */ /* 0x000fea0003800000 */
[----:B------:R-:W-:Y:S01]  /*e7f0*/  BPT.TRAP 0x1 ;  /* 0x000000040000795c */ /* 0x000fe20000300000 */
.L_x_1919:
[----:B------:R-:W-:Y:S04]  /*e800*/  BSSY B1, `(.L_x_1920) ;  /* 0x0000004000017945 */ /* 0x000fe80003800000 */
[----:B-1----:R-:W-:Y:S05]  /*e810*/  @P0 BRA `(.L_x_1921) ;  /* 0x0000000000080947 */ /* 0x002fea0003800000 */
[----:B------:R-:W1:Y:S02]  /*e820*/  SYNCS.PHASECHK.TRANS64.TRYWAIT P0, [R13+URZ+0x13250], R0 ;  /* 0x013250000d0075a7 */ /* 0x000e64000800017f */
[----:B-1----:R-:W-:Y:S05]  /*e830*/  @!P0 BRA `(.L_x_1922) ;  /* 0x000000a0005c8947 */ /* 0x002fea0003800000 */
.L_x_1921:
[----:B------:R-:W-:Y:S05]  /*e840*/  BSYNC B1 ;  /* 0x0000000000017941 */ /* 0x000fea0003800000 */
.L_x_1920:
        /* <DEDUP_REMOVED lines=14> */
[----:B------:R-:W-:Y:S01]  /*e930*/  FMNMX.FTZ R0, R123, R0, !PT ;  /* 0x000000007b007209 */ /* 0x000fe20007810000 */
[----:B------:R-:W-:Y:S02]  /*e940*/  WARPGROUP.DEPBAR.LE gsb0, 0x0 ;  /* 0x00008000000079c5 */ /* 0x000fe40000010000 */
[----:B------:R-:W2:Y:S01]  /*e950*/  LDL.LU R155, [R1] ;  /* 0x00000000019b7983 */ /* 0x000ea20000300800 */
        /* <DEDUP_REMOVED lines=42> */
[----:B------:R-:W-:Y:S01]  /*ec00*/  R2UR UR6, R14 ;  /* 0x000000000e0672ca */ /* 0x000fe200000e0000 */
[----:B------:R-:W-:Y:S01]  /*ec10*/  VIADD R14, R8, 0x100 ;  /* 0x00000100080e7836 */ /* 0x000fe20000000000 */
[----:B------:R-:W-:Y:S01]  /*ec20*/  R2UR UR7, R15 ;  /* 0x000000000f0772ca */ /* 0x000fe200000e0000 */
[----:B------:R-:W-:Y:S01]  /*ec30*/  IMAD.MOV.U32 R15, RZ, RZ, -0x3ffffff0 ;  /* 0xc0000010ff0f7424 */ /* 0x000fe200078e00ff */
[----:B------:R-:W-:-:S02]  /*ec40*/  FMNMX.FTZ R9, R100, R9, !PT ;  /* 0x0000000964097209 */ /* 0x000fc40007810000 */
[----:B------:R-:W-:Y:S02]  /*ec50*/  FMNMX.FTZ R0, R102, R0, !PT ;  /* 0x0000000066007209 */ /* 0x000fe40007810000 */
[----:B------:R-:W-:Y:S02]  /*ec60*/  FMNMX.FTZ R9, R101, R9, !PT ;  /* 0x0000000965097209 */ /* 0x000fe40007810000 */
[----:B------:R-:W-:Y:S02]  /*ec70*/  FMNMX.FTZ R0, R103, R0, !PT ;  /* 0x0000000067007209 */ /* 0x000fe40007810000 */
[----:B------:R-:W-:Y:S02]  /*ec80*/  FMNMX.FTZ R9, R72, R9, !PT ;  /* 0x0000000948097209 */ /* 0x000fe40007810000 */
[----:B------:R-:W-:Y:S01]  /*ec90*/  FMNMX.FTZ R0, R74, R0, !PT ;  /* 0x000000004a007209 */ /* 0x000fe20007810000 */
[----:B------:R-:W-:Y:S01]  /*eca0*/  QGMMA.64x64x32.F32.E4M3.E4M3 R24, R148, gdesc[UR4], R24, gsb0 ;  /* 0x00e0000494187df3 */ /* 0x000fe20008000818 */
        /* <DEDUP_REMOVED lines=31> */
[----:B------:R-:W-:Y:S01]  /*eea0*/  R2UR UR7, R15 ;  /* 0x000000000f0772ca */ /* 0x000fe200000e0000 */
[----:B------:R-:W0:Y:S01]  /*eeb0*/  SHFL.BFLY PT, R14, R9, 0x2, 0x1f ;  /* 0x0c401f00090e7f89 */ /* 0x000e2200000e0000 */
[----:B------:R-:W-:-:S03]  /*eec0*/  IMAD.MOV.U32 R15, RZ, RZ, -0x3ffffff0 ;  /* 0xc0000010ff0f7424 */ /* 0x000fc600078e00ff */
[----:B------:R-:W1:Y:S01]  /*eed0*/  SHFL.BFLY PT, R3, R0, 0x2, 0x1f ;  /* 0x0c401f0000037f89 */ /* 0x000e6200000e0000 */
[----:B------:R-:W-:Y:S02]  /*eee0*/  WARPGROUP.DEPBAR.LE gsb0, 0x0 ;  /* 0x00008000000079c5 */ /* 0x000fe40000010000 */
[----:B------:R-:W-:-:S06]  /*eef0*/  WARPGROUP.ARRIVE ;  /* 0x00000000000079c5 */ /* 0x000fcc0000000000 */
[----:B------:R-:W-:Y:S01]  /*ef00*/  QGMMA.64x64x32.F32.E4M3.E4M3 R24, R144, gdesc[UR4], R24, gsb0 ;  /* 0x00e0000490187df3 */ /* 0x000fe20008000818 */
[----:B------:R-:W-:Y:S02]  /*ef10*/  R2UR UR7, R15 ;  /* 0x000000000f0772ca */ /* 0x000fe400000e0000 */
[----:B0-----:R-:W-:Y:S01]  /*ef20*/  FMNMX.FTZ R9, R9, R14, !PT ;  /* 0x0000000e09097209 */ /* 0x001fe20007810000 */
[----:B------:R-:W-:Y:S01]  /*ef30*/  VIADD R14, R8, 0x180 ;  /* 0x00000180080e7836 */ /* 0x000fe20000000000 */
[----:B-1----:R-:W-:-:S03]  /*ef40*/  FMNMX.FTZ R0, R0, R3, !PT ;  /* 0x0000000300007209 */ /* 0x002fc60007810000 */
[----:B------:R-:W0:Y:S01]  /*ef50*/  SHFL.BFLY PT, R3, R9, 0x1, 0x1f ;  /* 0x0c201f0009037f89 */ /* 0x000e2200000e0000 */
[----:B------:R-:W-:-:S03]  /*ef60*/  R2UR UR6, R14 ;  /* 0x000000000e0672ca */ /* 0x000fc600000e0000 */
[----:B------:R-:W1:Y:S01]  /*ef70*/  SHFL.BFLY PT, R14, R0, 0x1, 0x1f ;  /* 0x0c201f00000e7f89 */ /* 0x000e6200000e0000 */
        /* <DEDUP_REMOVED lines=16> */
[----:B------:R-:W-:-:S02]  /*f080*/  IMAD.MOV.U32 R57, RZ, RZ, -0x3ffffff0 ;  /* 0xc0000010ff397424 */ /* 0x000fc400078e00ff */
        /* <DEDUP_REMOVED lines=20> */
[----:B------:R-:W-:-:S01]  /*f1d0*/  FFMA.FTZ R72, R2, R72, -R11 ;  /* 0x0000004802487223 */ /* 0x000fc2000001080b */
[----:B------:R-:W-:Y:S01]  /*f1e0*/  FFMA.FTZ R73, R2, R73, -R11 ;  /* 0x0000004902497223 */ /* 0x000fe2000001080b */
[----:B------:R-:W-:-:S02]  /*f1f0*/  WARPGROUP.DEPBAR.LE gsb0, 0x0 ;  /* 0x00008000000079c5 */ /* 0x000fc40000010000 */
[----:B------:R-:W-:Y:S01]  /*f200*/  WARPGROUP.ARRIVE ;  /* 0x00000000000079c5 */ /* 0x000fe20000000000 */
        /* <DEDUP_REMOVED lines=14> */
[----:B------:R-:W-:Y:S01]  /*f2f0*/  QGMMA.64x64x32.F32.E4M3.E4M3 R24, R140, gdesc[UR4], R24, gsb0 ;  /* 0x00e000048c187df3 */ /* 0x000fe20008000818 */
[----:B------:R-:W-:-:S01]  /*f300*/  FFMA.FTZ R69, R2, R0, -8 ;  /* 0xc100000002457423 */ /* 0x000fc20000010000 */
[----:B------:R-:W4:Y:S01]  /*f310*/  MUFU.EX2 R124, R124 ;  /* 0x0000007c007c7308 */ /* 0x000f220000000800 */
[----:B------:R-:W-:Y:S01]  /*f320*/  R2UR UR7, R57 ;  /* 0x00000000390772ca */ /* 0x000fe200000e0000 */
[----:B------:R-:W-:-:S02]  /*f330*/  VIADD R56, R8, 0x200 ;  /* 0x0000020008387836 */ /* 0x000fc40000000000 */
[----:B------:R-:W-:-:S01]  /*f340*/  FFMA.FTZ R122, R2, R122, -R69 ;  /* 0x0000007a027a7223 */ /* 0x000fc20000010845 */
[C-C-:B------:R-:W-:Y:S01]  /*f350*/  FFMA.FTZ R123, R2.reuse, R123, -R69.reuse ;  /* 0x0000007b027b7223 */ /* 0x140fe20000010845 */
[----:B------:R-:W-:-:S01]  /*f360*/  FFMA.FTZ R8, R2, R99, -R69 ;  /* 0x0000006302087223 */ /* 0x000fc20000010845 */
[C-C-:B------:R-:W-:Y:S01]  /*f370*/  FFMA.FTZ R126, R2.reuse, R126, -R69.reuse ;  /* 0x0000007e027e7223 */ /* 0x140fe20000010845 */
[----:B------:R-:W-:-:S01]  /*f380*/  FFMA.FTZ R127, R2, R127, -R69 ;  /* 0x0000007f027f7223 */ /* 0x000fc20000010845 */
[----:B------:R-:W5:Y:S01]  /*f390*/  MUFU.EX2 R125, R125 ;  /* 0x0000007d007d7308 */ /* 0x000f620000000800 */
[----:B------:R-:W-:-:S01]  /*f3a0*/  FFMA.FTZ R130, R2, R130, -R69 ;  /* 0x0000008202827223 */ /* 0x000fc20000010845 */
[C-C-:B------:R-:W-:Y:S01]  /*f3b0*/  FFMA.FTZ R131, R2.reuse, R131, -R69.reuse ;  /* 0x0000008302837223 */ /* 0x140fe20000010845 */
        /* <DEDUP_REMOVED lines=11> */
[----:B------:R-:W-:Y:S01]  /*f470*/  FFMA.FTZ R90, R2, R90, -R69 ;  /* 0x0000005a025a7223 */ /* 0x000fe20000010845 */
[----:B--2---:R-:W-:-:S01]  /*f480*/  FFMA.FTZ R57, R10, R155, R14 ;  /* 0x0000009b0a397223 */ /* 0x004fc2000001000e */
[----:B------:R-:W-:Y:S01]  /*f490*/  MUFU.EX2 R9, R9 ;  /* 0x0000000900097308 */ /* 0x000fe20000000800 */
[----:B------:R-:W-:-:S01]  /*f4a0*/  FFMA.FTZ R91, R2, R91, -R69 ;  /* 0x0000005b025b7223 */ /* 0x000fc20000010845 */
[----:B------:R-:W-:Y:S01]  /*f4b0*/  FFMA.FTZ R94, R2, R94, -R69 ;  /* 0x0000005e025e7223 */ /* 0x000fe20000010845 */
[----:B0-----:R-:W-:-:S01]  /*f4c0*/  FADD.FTZ R57, R15, R57 ;  /* 0x000000390f397221 */ /* 0x001fc20000010000 */
[----:B------:R-:W-:Y:S01]  /*f4d0*/  R2UR UR6, R56 ;  /* 0x00000000380672ca */ /* 0x000fe200000e0000 */
[----:B------:R-:W-:-:S01]  /*f4e0*/  FFMA.FTZ R95, R2, R95, -R69 ;  /* 0x0000005f025f7223 */ /* 0x000fc20000010845 */
[----:B------:R-:W-:Y:S01]  /*f4f0*/  FFMA.FTZ R98, R2, R98, -R69 ;  /* 0x0000006202627223 */ /* 0x000fe20000010845 */
[----:B-1----:R-:W-:-:S01]  /*f500*/  FADD.FTZ R99, R120, R57 ;  /* 0x0000003978637221 */ /* 0x002fc20000010000 */
[----:B------:R-:W0:Y:S01]  /*f510*/  MUFU.EX2 R122, R122 ;  /* 0x0000007a007a7308 */ /* 0x000e220000000800 */
[----:B------:R-:W-:-:S01]  /*f520*/  FFMA.FTZ R56, R2, R102, -R69 ;  /* 0x0000006602387223 */ /* 0x000fc20000010845 */
[----:B------:R-:W1:Y:S01]  /*f530*/  S2R R155, SR_TID.X ;  /* 0x00000000009b7919 */ /* 0x000e620000002100 */
[----:B---3--:R-:W-:-:S01]  /*f540*/  FADD.FTZ R99, R121, R99 ;  /* 0x0000006379637221 */ /* 0x008fc20000010000 */
[C-C-:B------:R-:W-:Y:S01]  /*f550*/  FFMA.FTZ R103, R2.reuse, R103, -R69.reuse ;  /* 0x0000006702677223 */ /* 0x140fe20000010845 */
[----:B------:R-:W-:-:S01]  /*f560*/  FFMA.FTZ R74, R2, R74, -R69 ;  /* 0x0000004a024a7223 */ /* 0x000fc20000010845 */
[----:B------:R-:W-:Y:S01]  /*f570*/  FFMA.FTZ R75, R2, R75, -R69 ;  /* 0x0000004b024b7223 */ /* 0x000fe20000010845 */
[----:B----4-:R-:W-:-:S01]  /*f580*/  FADD.FTZ R99, R124, R99 ;  /* 0x000000637c637221 */ /* 0x010fc20000010000 */
[----:B------:R-:W2:Y:S01]  /*f590*/  MUFU.EX2 R129, R129 ;  /* 0x0000008100817308 */ /* 0x000ea20000000800 */
[----:B------:R-:W-:-:S01]  /*f5a0*/  FFMA.FTZ R78, R2, R78, -R69 ;  /* 0x0000004e024e7223 */ /* 0x000fc20000010845 */
[----:B------:R-:W-:Y:S01]  /*f5b0*/  FFMA.FTZ R79, R2, R79, -R69 ;  /* 0x0000004f024f7223 */ /* 0x000fe20000010845 */
[----:B-----5:R-:W-:-:S01]  /*f5c0*/  FADD.FTZ R99, R125, R99 ;  /* 0x000000637d637221 */ /* 0x020fc20000010000 */
[C-C-:B------:R-:W-:Y:S01]  /*f5d0*/  FFMA.FTZ R82, R2.reuse, R82, -R69.reuse ;  /* 0x0000005202527223 */ /* 0x140fe20000010845 */
[----:B------:R-:W-:-:S01]  /*f5e0*/  FFMA.FTZ R83, R2, R83, -R69 ;  /* 0x0000005302537223 */ /* 0x000fc20000010845 */
[----:B------:R-:W-:Y:S01]  /*f5f0*/  FFMA.FTZ R86, R2, R86, -R69 ;  /* 0x0000005602567223 */ /* 0x000fe20000010845 */
[----:B------:R-:W-:-:S01]  /*f600*/  FADD.FTZ R99, R128, R99 ;  /* 0x0000006380637221 */ /* 0x000fc20000010000 */
[----:B------:R-:W3:Y:S01]  /*f610*/  MUFU.EX2 R123, R123 ;  /* 0x0000007b007b7308 */ /* 0x000ee20000000800 */
[----:B0-----:R-:W-:-:S01]  /*f620*/  FFMA.FTZ R21, R9, R21, R122 ;  /* 0x0000001509157223 */ /* 0x001fc2000001007a */
[C-C-:B------:R-:W-:Y:S01]  /*f630*/  FFMA.FTZ R87, R2.reuse, R87, -R69.reuse ;  /* 0x0000005702577223 */ /* 0x140fe20000010845 */
        /* <DEDUP_REMOVED lines=11> */
[----:B---3--:R-:W-:-:S01]  /*f6f0*/  FADD.FTZ R21, R123, R21 ;  /* 0x000000157b157221 */ /* 0x008fc20000010000 */
[----:B-1----:R-:W-:-:S04]  /*f700*/  LOP3.LUT R102, R155, 0x7f, RZ, 0xc0, !PT ;  /* 0x0000007f9b667812 */ /* 0x002fc800078ec0ff */
[----:B------:R-:W-:Y:S02]  /*f710*/  ISETP.NE.AND P0, PT, R102, RZ, PT ;  /* 0x000000ff6600720c */ /* 0x000fe40003f05270 */
[----:B------:R-:W1:Y:S01]  /*f720*/  MUFU.EX2 R105, R105 ;  /* 0x0000006900697308 */ /* 0x000e620000000800 */
[----:B0-----:R-:W-:-:S01]  /*f730*/  FADD.FTZ R99, R104, R99 ;  /* 0x0000006368637221 */ /* 0x001fc20000010000 */
[----:B------:R-:W-:Y:S02]  /*f740*/  WARPGROUP.DEPBAR.LE gsb0, 0x0 ;  /* 0x00008000000079c5 */ /* 0x000fe40000010000 */
[----:B------:R-:W-:-:S04]  /*f750*/  WARPGROUP.ARRIVE ;  /* 0x00000000000079c5 */ /* 0x000fc80000000000 */
[----:B------:R-:W0:Y:S01]  /*f760*/  MUFU.EX2 R127, R127 ;  /* 0x0000007f007f7308 */ /* 0x000e220000000800 */
[----:B--2---:R-:W-:-:S02]  /*f770*/  FADD.FTZ R21, R126, R21 ;  /* 0x000000157e157221 */ /* 0x004fc40000010000 */
[----:B------:R-:W-:Y:S01]  /*f780*/  @!P0 IMAD R20, R20, 0x8, R16 ;  /* 0x0000000814148824 */ /* 0x000fe200078e0210 */
[----:B------:R-:W-:Y:S03]  /*f790*/  QGMMA.64x64x32.F32.E4M3.E4M3 R24, R136, gdesc[UR4], R24, gsb0 ;  /* 0x00e0000488187df3 */ /* 0x000fe60008000818 */
[----:B------:R-:W-:Y:S01]  /*f7a0*/  @!P0 VIADD R20, R20, 0x13240 ;  /* 0x0001324014148836 */ /* 0x000fe20000000000 */
[----:B------:R-:W2:Y:S01]  /*f7b0*/  MUFU.EX2 R108, R108 ;  /* 0x0000006c006c7308 */ /* 0x000ea20000000800 */
[----:B-1----:R-:W-:-:S03]  /*f7c0*/  FADD.FTZ R99, R105, R99 ;  /* 0x0000006369637221 */ /* 0x002fc60000010000 */
[----:B------:R-:W-:-:S04]  /*f7d0*/  @!P0 PRMT R20, RZ, 0x654, R20 ;  /* 0x00000654ff148816 */ /* 0x000fc80000000014 */
        /* <DEDUP_REMOVED lines=18> */
[----:B------:R-:W-:Y:S02]  /*f900*/  WARPGROUP.DEPBAR.LE gsb0, 0x0 ;  /* 0x00008000000079c5 */ /* 0x000fe40000010000 */
[----:B------:R1:W-:Y:S04]  /*f910*/  @!P0 SYNCS.ARRIVE.TRANS64.RED.A1T0 RZ, [R20+URZ], RZ ;  /* 0x000000ff14ff89a7 */ /* 0x0003e8000810043f */
[----:B------:R-:W3:Y:S01]  /*f920*/  MUFU.EX2 R117, R117 ;  /* 0x0000007500757308 */ /* 0x000ee20000000800 */
[----:B0-----:R-:W-:-:S07]  /*f930*/  FADD.FTZ R99, R116, R99 ;  /* 0x0000006374637221 */ /* 0x001fce0000010000 */
[----:B------:R-:W0:Y:S01]  /*f940*/  MUFU.EX2 R107, R107 ;  /* 0x0000006b006b7308 */ /* 0x000e220000000800 */
[----:B--2---:R-:W-:-:S07]  /*f950*/  FADD.FTZ R21, R106, R21 ;  /* 0x000000156a157221 */ /* 0x004fce0000010000 */
[----:B------:R-:W2:Y:S01]  /*f960*/  MUFU.EX2 R88, R88 ;  /* 0x0000005800587308 */ /* 0x000ea20000000800 */
[----:B---3--:R-:W-:-:S07]  /*f970*/  FADD.FTZ R99, R117, R99 ;  /* 0x0000006375637221 */ /* 0x008fce0000010000 */
        /* <DEDUP_REMOVED lines=90> */
[----:B------:R-:W1:Y:S01]  /*ff20*/  MUFU.EX2 R11, R11 ;  /* 0x0000000b000b7308 */ /* 0x000e620000000800 */
[----:B0-----:R-:W-:-:S07]  /*ff30*/  FADD.FTZ R99, R68, R99 ;  /* 0x0000006344637221 */ /* 0x001fce0000010000 */
[----:B------:R-:W0:Y:S01]  /*ff40*/  MUFU.EX2 R59, R59 ;  /* 0x0000003b003b7308 */ /* 0x000e220000000800 */
[----:B--2---:R-:W-:-:S07]  /*ff50*/  FADD.FTZ R21, R58, R21 ;  /* 0x000000153a157221 */ /* 0x004fce0000010000 */
[----:B------:R-:W2:Y:S01]  /*ff60*/  MUFU.EX2 R62, R62 ;  /* 0x0000003e003e7308 */ /* 0x000ea20000000800 */
[----:B-1----:R-:W-:-:S05]  /*ff70*/  FADD.FTZ R20, R11, R99 ;  /* 0x000000630b147221 */ /* 0x002fca0000010000 */
[----:B------:R1:W-:Y:S02]  /*ff80*/  STL [R1], R20 ;  /* 0x0000001401007387 */ /* 0x0003e40000100800 */
        /* <DEDUP_REMOVED lines=9> */
[----:B--2---:R-:W-:-:S04]  /*10020*/  FADD.FTZ R21, R67, R21 ;  /* 0x0000001543157221 */ /* 0x004fc80000010000 */
[----:B---3--:R-:W-:-:S04]  /*10030*/  FADD.FTZ R21, R70, R21 ;  /* 0x0000001546157221 */ /* 0x008fc80000010000 */
[----:B0-----:R-:W-:Y:S01]  /*10040*/  FADD.FTZ R21, R69, R21 ;  /* 0x0000001545157221 */ /* 0x001fe20000010000 */
[----:B-1----:R-:W-:Y:S06]  /*10050*/  @!P1 BRA `(.L_x_1923) ;  /* 0x0000000000049947 */ /* 0x002fec0003800000 */
[----:B------:R-:W-:Y:S01]  /*10060*/  BPT.TRAP 0x1 ;  /* 0x000000040000795c */ /* 0x000fe20000300000 */
.L_x_1923:
[----:B------:R-:W2:Y:S01]  /*10070*/  LDL R20, [R1+0x1c] ;  /* 0x00001c0001147983 */ /* 0x000ea20000100800 */
[----:B------:R-:W-:Y:S01]  /*10080*/  ISETP.GT.AND P0, PT, R12, RZ, PT ;  /* 0x000000ff0c00720c */ /* 0x000fe20003f04270 */
[----:B------:R-:W-:Y:S01]  /*10090*/  VIADD R13, R13, 0x13260 ;  /* 0x000132600d0d7836 */ /* 0x000fe20000000000 */
        /* <DEDUP_REMOVED lines=77> */
[----:B--2---:R-:W-:-:S04]  /*10570*/  PRMT R13, R20, 0x654, R13 ;  /* 0x00000654140d7816 */ /* 0x004fc8000000000d */
[----:B------:R0:W-:Y:S01]  /*10580*/  SYNCS.ARRIVE.TRANS64.RED.A1T0 RZ, [R13+URZ], RZ ;  /* 0x000000ff0dff79a7 */ /* 0x0001e2000810043f */
[----:B------:R-:W-:Y:S05]  /*10590*/  @P0 BRA `(.L_x_1924) ;  /* 0xffffffd800d00947 */ /* 0x000fea000383ffff */
.L_x_1912:
[----:B------:R-:W-:Y:S05]  /*105a0*/  BSYNC B0 ;  /* 0x0000000000007941 */ /* 0x000fea0003800000 */
.L_x_1911:
[----:B------:R-:W-:Y:S06]  /*105b0*/  BAR.ARV 0x8, 0x1a0 ;  /* 0x0206800000007b1d */ /* 0x000fec0000002000 */
[----:B------:R-:W-:Y:S05]  /*105c0*/  @!P1 BRA `(.L_x_1925) ;  /* 0x0000000000049947 */ /* 0x000fea0003800000 */
[----:B------:R-:W-:Y:S01]  /*105d0*/  BPT.TRAP 0x1 ;  /* 0x000000040000795c */ /* 0x000fe20000300000 */
.L_x_1925:
[----:B0-----:R-:W-:Y:S01]  /*105e0*/  IMAD R13, R22, 0x8, R16 ;  /* 0x00000008160d7824 */ /* 0x001fe200078e0210 */
[----:B------:R-:W-:-:S04]  /*105f0*/  SHF.L.U32 R4, R157, 0x1f, RZ ;  /* 0x0000001f9d047819 */ /* 0x000fc800000006ff */
[----:B------:R0:W1:Y:S01]  /*10600*/  SYNCS.PHASECHK.TRANS64.TRYWAIT P0, [R13+URZ+0x13250], R4 ;  /* 0x013250040d0075a7 */ /* 0x000062000800017f */
[----:B------:R-:W-:Y:S05]  /*10610*/  @!P1 BRA `(.L_x_1926) ;  /* 0x0000000000049947 */ /* 0x000fea0003800000 */
[----:B------:R-:W-:Y:S01]  /*10620*/  BPT.TRAP 0x1 ;  /* 0x000000040000795c */ /* 0x000fe20000300000 */
.L_x_1926:
[----:B------:R-:W-:Y:S04]  /*10630*/  BSSY B0, `(.L_x_1927) ;  /* 0x0000004000007945 */ /* 0x000fe80003800000 */
[----:B-1----:R-:W-:Y:S05]  /*10640*/  @P0 BRA `(.L_x_1928) ;  /* 0x0000000000080947 */ /* 0x002fea0003800000 */
[----:B------:R-:W1:Y:S02]  /*10650*/  SYNCS.PHASECHK.TRANS64.TRYWAIT P0, [R13+URZ+0x13250], R4 ;  /* 0x013250040d0075a7 */ /* 0x000e64000800017f */
[----:B-1----:R-:W-:Y:S05]  /*10660*/  @!P0 BRA `(.L_x_1929) ;  /* 0x0000008000e48947 */ /* 0x002fea0003800000 */
.L_x_1928:
[----:B------:R-:W-:Y:S05]  /*10670*/  BSYNC B0 ;  /* 0x0000000000007941 */ /* 0x000fea0003800000 */
.L_x_1927:
[----:B------:R-:W2:Y:S04]  /*10680*/  LDL R8, [R1+0x5c] ;  /* 0x00005c0001087983 */ /* 0x000ea80000100800 */
[----:B------:R-:W3:Y:S01]  /*10690*/  LDL R9, [R1+0x44] ;  /* 0x0000440001097983 */ /* 0x000ee20000100800 */
[----:B------:R-:W-:-:S03]  /*106a0*/  ULDC.64 UR4, c[0x0][0x9a0] ;  /* 0x0002680000047ab9 */ /* 0x000fc60000000a00 */
[----:B------:R-:W4:Y:S04]  /*106b0*/  LDL.LU R14, [R1+0x64] ;  /* 0x00006400010e7983 */ /* 0x000f280000300800 */
[----:B------:R-:W5:Y:S01]  /*106c0*/  LDL.LU R12, [R1] ;  /* 0x00000000010c7983 */ /* 0x000f620000300800 */
[----:B------:R-:W-:Y:S01]  /*106d0*/  VIADD R16, R16, 0x1000 ;  /* 0x0000100010107836 */ /* 0x000fe20000000000 */
[----:B------:R-:W-:Y:S01]  /*106e0*/  ISETP.NE.U32.AND P0, PT, RZ, UR4, PT ;  /* 0x00000004ff007c0c */ /* 0x000fe2000bf05070 */
[----:B------:R-:W-:-:S03]  /*106f0*/  WARPGROUP.ARRIVE ;  /* 0x00000000000079c5 */ /* 0x000fc60000000000 */
[----:B------:R-:W-:Y:S02]  /*10700*/  SHF.R.U32.HI R16, RZ, 0x4, R16 ;  /* 0x00000004ff107819 */ /* 0x000fe40000011610 */
[----:B------:R-:W-:Y:S02]  /*10710*/  ISETP.NE.AND.EX P0, PT, RZ, UR5, PT, P0 ;  /* 0x00000005ff007c0c */ /* 0x000fe4000bf05300 */
[----:B------:R-:W-:-:S04]  /*10720*/  LOP3.LUT R16, R16, 0x3fff, RZ, 0xc0, !PT ;  /* 0x00003fff10107812 */ /* 0x000fc800078ec0ff */
[----:B------:R-:W-:-:S05]  /*10730*/  LOP3.LUT R5, R16, 0x10000, RZ, 0xfc, !PT ;  /* 0x0001000010057812 */ /* 0x000fca00078efcff */
[----:B01----:R-:W-:Y:S02]  /*10740*/  IMAD R4, R22, 0x280, R5 ;  /* 0x0000028016047824 */ /* 0x003fe400078e0205 */
[----:B------:R-:W-:Y:S01]  /*10750*/  IMAD.MOV.U32 R5, RZ, RZ, -0x3ffffff0 ;  /* 0xc0000010ff057424 */ /* 0x000fe200078e00ff */
[----:B------:R-:W2:Y:S02]  /*10760*/  @P0 LDC.64 R10, c[0x0][0x9c8] ;  /* 0x00027200ff0a0b82 */ /* 0x000ea40000000a00 */
[----:B------:R-:W-:Y:S02]  /*10770*/  R2UR UR6, R4 ;  /* 0x00000000040672ca */ /* 0x000fe400000e0000 */
[----:B------:R-:W-:-:S04]  /*10780*/  R2UR UR7, R5 ;  /* 0x00000000050772ca */ /* 0x000fc800000e0000 */
[----:B------:R-:W0:Y:S09]  /*10790*/  @P0 LDC.64 R6, c[0x0][0x9d0] ;  /* 0x00027400ff060b82 */ /* 0x000e320000000a00 */
[----:B------:R-:W-:Y:S03]  /*107a0*/  QGMMA.64x64x32.F32.E4M3.E4M3 R24, R152, gdesc[UR4], R24, gsb0 ;  /* 0x00e0000498187df3 */ /* 0x000fe60008000818 */
[----:B------:R-:W-:-:S02]  /*107b0*/  WARPGROUP.DEPBAR.LE gsb0, 0x0 ;  /* 0x00008000000079c5 */ /* 0x000fc40000010000 */
[----:B------:R-:W-:Y:S01]  /*107c0*/  WARPGROUP.ARRIVE ;  /* 0x00000000000079c5 */ /* 0x000fe20000000000 */
[----:B--2---:R-:W-:-:S04]  /*107d0*/  @P0 IMAD R8, R8, R10, RZ ;  /* 0x0000000a08080224 */ /* 0x004fc800078e02ff */
[C---:B---3--:R-:W-:Y:S02]  /*107e0*/  @P0 IMAD R11, R9.reuse, R11, R8 ;  /* 0x0000000b090b0224 */ /* 0x048fe400078e0208 */
[----:B------:R-:W-:Y:S01]  /*107f0*/  @P0 IMAD.WIDE.U32 R8, R9, R10, RZ ;  /* 0x0000000a09080225 */ /* 0x000fe200078e00ff */
[----:B----4-:R-:W-:-:S03]  /*10800*/  @P0 SHF.R.S32.HI R5, RZ, 0x1f, R14 ;  /* 0x0000001fff050819 */ /* 0x010fc6000001140e */
[----:B------:R-:W-:Y:S02]  /*10810*/  @P0 IMAD.IADD R9, R9, 0x1, R11 ;  /* 0x0000000109090824 */ /* 0x000fe400078e020b */
[----:B0-----:R-:W-:-:S04]  /*10820*/  @P0 IMAD R10, R5, R6, RZ ;  /* 0x00000006050a0224 */ /* 0x001fc800078e02ff */
        /* <DEDUP_REMOVED lines=13> */
[----:B-----5:R-:W-:Y:S01]  /*10900*/  SHFL.BFLY PT, R5, R12, 0x2, 0x1f ;  /* 0x0c401f000c057f89 */ /* 0x020fe200000e0000 */
[----:B------:R-:W-:-:S03]  /*10910*/  IMAD.MOV.U32 R20, RZ, RZ, -0x800000 ;  /* 0xff800000ff147424 */ /* 0x000fc600078e00ff */
        /* <DEDUP_REMOVED lines=9> */
[----:B------:R-:W-:Y:S01]  /*109b0*/  IMAD.MOV.U32 R21, RZ, RZ, -0x800000 ;  /* 0xff800000ff157424 */ /* 0x000fe200078e00ff */
[----:B------:R-:W-:-:S02]  /*109c0*/  WARPGROUP.DEPBAR.LE gsb0, 0x0 ;  /* 0x00008000000079c5 */ /* 0x000fc40000010000 */
        /* <DEDUP_REMOVED lines=40> */
.L_x_1930:
[----:B------:R-:W2:Y:S01]  /*10c50*/  LDL.LU R3, [R1+0x1c] ;  /* 0x00001c0001037983 */ /* 0x000ea20000300800 */
[----:B------:R-:W-:Y:S02]  /*10c60*/  VIADD R0, R13, 0x13260 ;  /* 0x000132600d007836 */ /* 0x000fe40000000000 */
[-C--:B------:R-:W-:Y:S01]  /*10c70*/  FMUL.FTZ R60, R25, R5.reuse ;  /* 0x00000005193c7220 */ /* 0x080fe20000410000 */
[-C--:B------:R-:W-:Y:S02]  /*10c80*/  FMUL.FTZ R62, R24, R5.reuse ;  /* 0x00000005183e7220 */ /* 0x080fe40000410000 */
[----:B--2---:R-:W-:Y:S02]  /*10c90*/  PRMT R0, R3, 0x654, R0 ;  /* 0x0000065403007816 */ /* 0x004fe40000000000 */
[----:B------:R-:W2:Y:S01]  /*10ca0*/  LDL.LU R3, [R1+0x58] ;  /* 0x0000580001037983 */ /* 0x000ea20000300800 */
[----:B------:R-:W-:Y:S01]  /*10cb0*/  VIADD R22, R22, 0x1 ;  /* 0x0000000116167836 */ /* 0x000fe20000000000 */
[----:B------:R0:W-:Y:S01]  /*10cc0*/  SYNCS.ARRIVE.TRANS64.RED.A1T0 RZ, [R0+URZ], RZ ;  /* 0x000000ff00ff79a7 */ /* 0x0001e2000810043f */
[-C--:B------:R-:W-:Y:S01]  /*10cd0*/  FMUL.FTZ R57, R29, R5.reuse ;  /* 0x000000051d397220 */ /* 0x080fe20000410000 */
[-C--:B------:R-:W-:Y:S01]  /*10ce0*/  FMUL.FTZ R58, R32, R5.reuse ;  /* 0x00000005203a7220 */ /* 0x080fe20000410000 */
[-C--:B------:R-:W-:Y:S01]  /*10cf0*/  FMUL.FTZ R56, R33, R5.reuse ;  /* 0x0000000521387220 */ /* 0x080fe20000410000 */
[----:B------:R-:W-:Y:S01]  /*10d00*/  ISETP.NE.AND P1, PT, R22, 0x2, PT ;  /* 0x000000021600780c */ /* 0x000fe20003f25270 */
[-C--:B------:R-:W-:Y:S01]  /*10d10*/  FMUL.FTZ R33, R36, R5.reuse ;  /* 0x0000000524217220 */ /* 0x080fe20000410000 */
[-C--:B------:R-:W-:Y:S01]  /*10d20*/  FMUL.FTZ R29, R37, R5.reuse ;  /* 0x00000005251d7220 */ /* 0x080fe20000410000 */
[-C--:B------:R-:W-:Y:S01]  /*10d30*/  FMUL.FTZ R32, R40, R5.reuse ;  /* 0x0000000528207220 */ /* 0x080fe20000410000 */
[----:B0-----:R-:W-:Y:S01]  /*10d40*/  SEL R0, RZ, 0x1, P1 ;  /* 0x00000001ff007807 */ /* 0x001fe20000800000 */
        /* <DEDUP_REMOVED lines=25> */
[----:B------:R-:W-:-:S02]  /*10ee0*/  LOP3.LUT R157, R157, R0, RZ, 0x3c, !PT ;  /* 0x000000009d9d7212 */ /* 0x000fc400078e3cff */
[----:B------:R-:W-:Y:S01]  /*10ef0*/  SEL R22, R22, RZ, P1 ;  /* 0x000000ff16167207 */ /* 0x000fe20000800000 */
[----:B--2---:R-:W-:-:S05]  /*10f00*/  VIADD R3, R3, 0x1 ;  /* 0x0000000103037836 */ /* 0x004fca0000000000 */
[----:B------:R0:W-:Y:S02]  /*10f10*/  STL [R1+0x58], R3 ;  /* 0x0000580301007387 */ /* 0x0001e40000100800 */
.L_x_1864:
[----:B------:R-:W1:Y:S08]  /*10f20*/  S2UR UR4, SR_CgaCtaId ;  /* 0x00000000000479c3 */ /* 0x000e700000008800 */
[----:B------:R-:W-:Y:S01]  /*10f30*/  BAR.SYNC.DEFER_BLOCKING 0x5, 0x200 ;  /* 0x0148000000007b1d */ /* 0x000fe20000010000 */
[----:B------:R-:W-:-:S05]  /*10f40*/  MOV R16, 0x400 ;  /* 0x0000040000107802 */ /* 0x000fca0000000f00 */
[----:B------:R-:W-:Y:S01]  /*10f50*/  BSSY B0, `(.L_x_1931) ;  /* 0x00001c8000007945 */ /* 0x000fe20003800000 */
[----:B-1----:R-:W-:-:S05]  /*10f60*/  IMAD.U32 R0, RZ, RZ, UR4 ;  /* 0x00000004ff007e24 */ /* 0x002fca000f8e00ff */
[----:B------:R-:W-:Y:S01]  /*10f70*/  LEA R16, R0, R16, 0x18 ;  /* 0x0000001000107211 */ /* 0x000fe200078ec0ff */
[----:B------:R-:W-:Y:S04]  /*10f80*/  STL [R1+0x1c], R0 ;  /* 0x00001c0001007387 */ /* 0x000fe80000100800 */
[----:B------:R-:W1:Y:S04]  /*10f90*/  LDS.128 R44, [R16+0x132d0] ;  /* 0x0132d000102c7984 */ /* 0x000e680000000c00 */
[----:B-1----:R1:W-:Y:S04]  /*10fa0*/  STL.64 [R1], R44 ;  /* 0x0000002c01007387 */ /* 0x0023e80000100a00 */
[----:B------:R1:W-:Y:S01]  /*10fb0*/  STL.64 [R1+0x8], R46 ;  /* 0x0000082e01007387 */ /* 0x0003e20000100a00 */
[----:B------:R-:W-:Y:S06]  /*10fc0*/  BAR.ARV 0x4, 0x200 ;  /* 0x0108000000007b1d */ /* 0x000fec0000002000 */
[----:B------:R-:W-:Y:S05]  /*10fd0*/  @P0 BRA `(.L_x_1932) ;  /* 0x0000001000a00947 */ /* 0x000fea0003800000 */
[----:B------:R-:W2:Y:S01]  /*10fe0*/  S2R R34, SR_TID.X ;  /* 0x0000000000227919 */ /* 0x000ea20000002100 */
[----:B------:R-:W-:Y:S01]  /*10ff0*/  ULDC.64 UR4, c[0x4][0x38] ;  /* 0x01000e0000047ab9 */ /* 0x000fe20000000a00 */
[----:B-----5:R-:W3:Y:S04]  /*11000*/  LDL R28, [R1+0x70] ;  /* 0x00007000011c7983 */ /* 0x020ee80000100800 */
[----:B-1----:R-:W4:Y:S04]  /*11010*/  LDL.LU R44, [R1+0x50] ;  /* 0x00005000012c7983 */ /* 0x002f280000300800 */
[----:B------:R-:W4:Y:S01]  /*11020*/  LDL.LU R42, [R1+0x54] ;  /* 0x00005400012a7983 */ /* 0x000f220000300800 */
[----:B--2---:R-:W-:-:S05]  /*11030*/  IMAD.SHL.U32 R0, R34, 0x4, RZ ;  /* 0x0000000422007824 */ /* 0x004fca00078e00ff */
[----:B------:R-:W-:-:S04]  /*11040*/  LOP3.LUT R0, R0, 0xc, RZ, 0xc0, !PT ;  /* 0x0000000c00007812 */ /* 0x000fc800078ec0ff */
[----:B------:R-:W-:-:S05]  /*11050*/  IADD3 R2, P0, R0, UR4, RZ ;  /* 0x0000000400027c10 */ /* 0x000fca000ff1e0ff */
[----:B0-----:R-:W-:Y:S01]  /*11060*/  IMAD.X R3, RZ, RZ, UR5, P0 ;  /* 0x00000005ff037e24 */ /* 0x001fe200080e06ff */
[----:B------:R-:W0:Y:S01]  /*11070*/  S2R R43, SR_SWINHI ;  /* 0x00000000002b7919 */ /* 0x000e220000002f00 */
[----:B------:R-:W-:Y:S01]  /*11080*/  F2FP.BF16.F32.PACK_AB R12, R11, R12 ;  /* 0x0000000c0b0c723e */ /* 0x000fe200000010ff */
[----:B------:R-:W-:Y:S02]  /*11090*/  ULDC.64 UR4, c[0x0][0xbd8] ;  /* 0x0002f60000047ab9 */ /* 0x000fe40000000a00 */
[----:B------:R1:W2:Y:S01]  /*110a0*/  LDG.E.CONSTANT R0, desc[UR40][R2.64] ;  /* 0x0000002802007981 */ /* 0x0002a2000c1e9900 */
[----:B------:R-:W-:Y:S02]  /*110b0*/  F2FP.BF16.F32.PACK_AB R9, R9, R10 ;  /* 0x0000000a0909723e */ /* 0x000fe400000010ff */
[----:B------:R-:W-:Y:S02]  /*110c0*/  F2FP.BF16.F32.PACK_AB R30, R30, R31 ;  /* 0x0000001f1e1e723e */ /* 0x000fe400000010ff */
[----:B------:R-:W-:-:S02]  /*110d0*/  F2FP.BF16.F32.PACK_AB R27, R26, R27 ;  /* 0x0000001b1a1b723e */ /* 0x000fc400000010ff */
[----:B------:R-:W-:Y:S02]  /*110e0*/  F2FP.BF16.F32.PACK_AB R15, R15, R24 ;  /* 0x000000180f0f723e */ /* 0x000fe400000010ff */
[----:B------:R-:W-:Y:S02]  /*110f0*/  F2FP.BF16.F32.PACK_AB R59, R59, R62 ;  /* 0x0000003e3b3b723e */ /* 0x000fe400000010ff */
[----:B-1----:R-:W-:Y:S02]  /*11100*/  LOP3.LUT P0, R2, R34, 0x3, RZ, 0xc0, !PT ;  /* 0x0000000322027812 */ /* 0x002fe4000780c0ff */
[----:B------:R-:W-:Y:S02]  /*11110*/  F2FP.BF16.F32.PACK_AB R60, R57, R60 ;  /* 0x0000003c393c723e */ /* 0x000fe400000010ff */
[----:B------:R-:W-:Y:S02]  /*11120*/  ISETP.EQ.OR P0, PT, R2, 0x3, !P0 ;  /* 0x000000030200780c */ /* 0x000fe40004702670 */
[----:B------:R-:W-:-:S02]  /*11130*/  F2FP.BF16.F32.PACK_AB R25, R25, R32 ;  /* 0x000000201919723e */ /* 0x000fc400000010ff */
[----:B------:R-:W-:Y:S02]  /*11140*/  F2FP.BF16.F32.PACK_AB R14, R13, R14 ;  /* 0x0000000e0d0e723e */ /* 0x000fe400000010ff */
[----:B------:R-:W-:Y:S02]  /*11150*/  F2FP.BF16.F32.PACK_AB R40, R40, R41 ;  /* 0x000000292828723e */ /* 0x000fe400000010ff */
[----:B------:R-:W-:Y:S02]  /*11160*/  F2FP.BF16.F32.PACK_AB R37, R36, R37 ;  /* 0x000000252425723e */ /* 0x000fe400000010ff */
[----:B------:R-:W-:Y:S02]  /*11170*/  F2FP.BF16.F32.PACK_AB R7, R7, R8 ;  /* 0x000000080707723e */ /* 0x000fe400000010ff */
[----:B------:R-:W-:Y:S02]  /*11180*/  F2FP.BF16.F32.PACK_AB R4, R55, R4 ;  /* 0x000000043704723e */ /* 0x000fe400000010ff */
[----:B------:R-:W-:-:S02]  /*11190*/  MOV R2, R16 ;  /* 0x0000001000027202 */ /* 0x000fc40000000f00 */
[----:B0-----:R-:W-:Y:S02]  /*111a0*/  MOV R3, R43 ;  /* 0x0000002b00037202 */ /* 0x001fe40000000f00 */
        /* <DEDUP_REMOVED lines=11> */
[----:B------:R-:W-:Y:S02]  /*11260*/  F2FP.BF16.F32.PACK_AB R33, R33, R58 ;  /* 0x0000003a2121723e */ /* 0x000fe400000010ff */
[----:B------:R-:W-:Y:S02]  /*11270*/  F2FP.BF16.F32.PACK_AB R56, R29, R56 ;  /* 0x000000381d38723e */ /* 0x000fe400000010ff */
[----:B------:R-:W-:Y:S02]  /*11280*/  SEL R37, R37, R40, P0 ;  /* 0x0000002825257207 */ /* 0x000fe40000000000 */
[----:B------:R-:W-:Y:S01]  /*11290*/  F2FP.BF16.F32.PACK_AB R6, R5, R6 ;  /* 0x000000060506723e */ /* 0x000fe200000010ff */
[----:B------:R-:W4:Y:S01]  /*112a0*/  LDL R40, [R1+0x48] ;  /* 0x0000480001287983 */ /* 0x000f220000100800 */
[----:B------:R-:W-:Y:S02]  /*112b0*/  SEL R29, R33, R56, P0 ;  /* 0x00000038211d7207 */ /* 0x000fe40000000000 */
[----:B------:R-:W-:-:S02]  /*112c0*/  SEL R33, R56, R33, P0 ;  /* 0x0000002138217207 */ /* 0x000fc40000000000 */
[----:B------:R-:W-:Y:S02]  /*112d0*/  SEL R35, R9, R6, P0 ;  /* 0x0000000609237207 */ /* 0x000fe40000000000 */
[----:B------:R-:W-:Y:S01]  /*112e0*/  SEL R39, R6, R9, P0 ;  /* 0x0000000906277207 */ /* 0x000fe20000000000 */
[----:B---3--:R-:W-:-:S03]  /*112f0*/  IMAD.WIDE R10, R28, 0x2, R2 ;  /* 0x000000021c0a7825 */ /* 0x008fc600078e0202 */
[C---:B------:R-:W-:Y:S02]  /*11300*/  LOP3.LUT R27, R10.reuse, 0x380, RZ, 0xc0, !PT ;  /* 0x000003800a1b7812 */ /* 0x040fe400078ec0ff */
[C---:B------:R-:W-:Y:S02]  /*11310*/  IADD3 R57, P1, R10.reuse, 0x60, RZ ;  /* 0x000000600a397810 */ /* 0x040fe40007f3e0ff */
[----:B------:R-:W-:Y:S02]  /*11320*/  IADD3 R53, P3, R10, 0x20, RZ ;  /* 0x000000200a357810 */ /* 0x000fe40007f7e0ff */
[----:B------:R-:W-:Y:S02]  /*11330*/  SHF.R.U64 R27, R27, 0x3, RZ ;  /* 0x000000031b1b7819 */ /* 0x000fe400000012ff */
[----:B------:R-:W-:Y:S02]  /*11340*/  LOP3.LUT R4, R53, 0x380, RZ, 0xc0, !PT ;  /* 0x0000038035047812 */ /* 0x000fe400078ec0ff */
        /* <DEDUP_REMOVED lines=8> */
[----:B------:R-:W-:Y:S01]  /*113d0*/  LOP3.LUT R4, R14, R57, RZ, 0x3c, !PT ;  /* 0x000000390e047212 */ /* 0x000fe200078e3cff */
[----:B------:R-:W-:Y:S01]  /*113e0*/  IMAD.X R9, RZ, RZ, R11, P3 ;  /* 0x000000ffff097224 */ /* 0x000fe200018e060b */
[----:B------:R-:W-:-:S02]  /*113f0*/  MOV R11, R10 ;  /* 0x0000000a000b7202 */ /* 0x000fc40000000f00 */
        /* <DEDUP_REMOVED lines=8> */
[----:B------:R1:W3:Y:S04]  /*11480*/  SHFL.IDX PT, R10, R25, R12, 0x1c1f ;  /* 0x001c1f0c190a7589 */ /* 0x0002e800000e0000 */
[----:B------:R-:W-:Y:S04]  /*11490*/  SHFL.IDX PT, R43, R43, R0, 0x1c1f ;  /* 0x001c1f002b2b7589 */ /* 0x000fe800000e0000 */
[----:B------:R-:W4:Y:S04]  /*114a0*/  SHFL.IDX PT, R32, R45, R12, 0x1c1f ;  /* 0x001c1f0c2d207589 */ /* 0x000f2800000e0000 */
[----:B------:R-:W-:Y:S04]  /*114b0*/  SHFL.IDX PT, R47, R47, R0, 0x1c1f ;  /* 0x001c1f002f2f7589 */ /* 0x000fe800000e0000 */
[----:B------:R-:W4:Y:S04]  /*114c0*/  SHFL.IDX PT, R34, R15, R12, 0x1c1f ;  /* 0x001c1f0c0f227589 */ /* 0x000f2800000e0000 */
[----:B------:R-:W-:Y:S04]  /*114d0*/  SHFL.IDX PT, R35, R35, R0, 0x1c1f ;  /* 0x001c1f0023237589 */ /* 0x000fe800000e0000 */
[----:B------:R-:W4:Y:S04]  /*114e0*/  SHFL.IDX PT, R28, R39, R12, 0x1c1f ;  /* 0x001c1f0c271c7589 */ /* 0x000f2800000e0000 */
[----:B------:R-:W-:Y:S04]  /*114f0*/  SHFL.IDX PT, R49, R49, R0, 0x1c1f ;  /* 0x001c1f0031317589 */ /* 0x000fe800000e0000 */
[----:B------:R4:W4:Y:S01]  /*11500*/  SHFL.IDX PT, R36, R51, R12, 0x1c1f ;  /* 0x001c1f0c33247589 */ /* 0x00092200000e0000 */
        /* <DEDUP_REMOVED lines=9> */
[----:B------:R-:W-:Y:S02]  /*115a0*/  MOV R37, R6 ;  /* 0x0000000600257202 */ /* 0x000fe40000000f00 */
[----:B------:R-:W-:Y:S02]  /*115b0*/  MOV R30, R4 ;  /* 0x00000004001e7202 */ /* 0x000fe40000000f00 */
[----:B--2---:R-:W-:Y:S02]  /*115c0*/  SEL R4, R29, R14, P0 ;  /* 0x0000000e1d047207 */ /* 0x004fe40000000000 */
[----:B------:R-:W-:Y:S02]  /*115d0*/  SEL R6, R14, R29, P0 ;  /* 0x0000001d0e067207 */ /* 0x000fe40000000000 */
[----:B---3--:R-:W-:Y:S02]  /*115e0*/  SEL R8, R31, R10, P0 ;  /* 0x0000000a1f087207 */ /* 0x008fe40000000000 */
[----:B----4-:R-:W-:-:S02]  /*115f0*/  SEL R5, R43, R32, P0 ;  /* 0x000000202b057207 */ /* 0x010fc40000000000 */
[----:B------:R-:W-:Y:S02]  /*11600*/  SEL R7, R32, R43, P0 ;  /* 0x0000002b20077207 */ /* 0x000fe40000000000 */
[----:B------:R-:W-:Y:S02]  /*11610*/  SEL R10, R10, R31, P0 ;  /* 0x0000001f0a0a7207 */ /* 0x000fe40000000000 */
[----:B------:R-:W-:Y:S02]  /*11620*/  SEL R9, R47, R34, P0 ;  /* 0x000000222f097207 */ /* 0x000fe40000000000 */
[----:B------:R-:W-:Y:S01]  /*11630*/  SEL R12, R35, R28, P0 ;  /* 0x0000001c230c7207 */ /* 0x000fe20000000000 */
[----:B------:R0:W-:Y:S01]  /*11640*/  STSM.16.M88.4 [R11], R24 ;  /* 0x000000180b007844 */ /* 0x0001e20000000200 */
[----:B------:R-:W-:Y:S02]  /*11650*/  SEL R14, R28, R35, P0 ;  /* 0x000000231c0e7207 */ /* 0x000fe40000000000 */
[----:B------:R-:W-:-:S02]  /*11660*/  SEL R13, R49, R36, P0 ;  /* 0x00000024310d7207 */ /* 0x000fc40000000000 */
[----:B------:R-:W-:Y:S02]  /*11670*/  SEL R15, R36, R49, P0 ;  /* 0x00000031240f7207 */ /* 0x000fe40000000000 */
[----:B------:R-:W-:Y:S01]  /*11680*/  ISETP.NE.U32.AND P1, PT, RZ, UR4, PT ;  /* 0x00000004ff007c0c */ /* 0x000fe2000bf25070 */
[----:B------:R1:W-:Y:S01]  /*11690*/  STSM.16.M88.4 [R38], R4 ;  /* 0x0000000426007844 */ /* 0x0003e20000000200 */
[----:B0-----:R-:W-:Y:S02]  /*116a0*/  SEL R11, R34, R47, P0 ;  /* 0x0000002f220b7207 */ /* 0x001fe40000000000 */
[----:B------:R-:W-:Y:S02]  /*116b0*/  IADD3 R26, P2, R44, UR4, RZ ;  /* 0x000000042c1a7c10 */ /* 0x000fe4000ff5e0ff */
[----:B------:R-:W-:Y:S01]  /*116c0*/  ISETP.NE.AND.EX P1, PT, RZ, UR5, PT, P1 ;  /* 0x00000005ff007c0c */ /* 0x000fe2000bf25310 */
[----:B------:R1:W-:Y:S01]  /*116d0*/  STSM.16.M88.4 [R37], R8 ;  /* 0x0000000825007844 */ /* 0x0003e20000000200 */
[----:B------:R-:W-:Y:S01]  /*116e0*/  IADD3.X R27, R42, UR5, RZ, P2, !PT ;  /* 0x000000052a1b7c10 */ /* 0x000fe200097fe4ff */
[----:B------:R-:W-:-:S02]  /*116f0*/  ULDC.64 UR4, c[0x0][0xbe0] ;  /* 0x0002f80000047ab9 */ /* 0x000fc40000000a00 */
[----:B------:R1:W-:Y:S01]  /*11700*/  STSM.16.M88.4 [R30], R12 ;  /* 0x0000000c1e007844 */ /* 0x0003e20000000200 */
        /* <DEDUP_REMOVED lines=17> */
.L_x_1933:
        /* <DEDUP_REMOVED lines=22> */
[----:B------:R-:W-:Y:S01]  /*11980*/  IMAD R6, R35, UR5, R6 ;  /* 0x0000000523067c24 */ /* 0x000fe2000f8e0206 */
[----:B------:R-:W-:Y:S01]  /*11990*/  ULDC.64 UR4, c[0x0][0xb40] ;  /* 0x0002d00000047ab9 */ /* 0x000fe20000000a00 */
[----:B----4-:R-:W-:Y:S02]  /*119a0*/  IMAD.MOV.U32 R38, RZ, RZ, R12 ;  /* 0x000000ffff267224 */ /* 0x010fe400078e000c */
[----:B------:R-:W-:Y:S02]  /*119b0*/  IMAD R11, R37, 0xc0, R9 ;  /* 0x000000c0250b7824 */ /* 0x000fe400078e0209 */
[----:B------:R-:W-:-:S03]  /*119c0*/  IMAD R7, R38, 0x40, R41 ;  /* 0x0000004026077824 */ /* 0x000fc600078e0229 */
[----:B------:R-:W-:Y:S01]  /*119d0*/  IADD3 R4, P1, R11, R4, RZ ;  /* 0x000000040b047210 */ /* 0x000fe20007f3e0ff */
[----:B------:R-:W-:-:S03]  /*119e0*/  IMAD.WIDE R2, R7, 0x2, R2 ;  /* 0x0000000207027825 */ /* 0x000fc600078e0202 */
[----:B------:R-:W-:Y:S02]  /*119f0*/  LEA R30, P2, R4, UR4, 0x2 ;  /* 0x00000004041e7c11 */ /* 0x000fe4000f8410ff */
[C---:B------:R-:W-:Y:S02]  /*11a00*/  IADD3 R7, P3, R2.reuse, 0x3000, RZ ;  /* 0x0000300002077810 */ /* 0x040fe40007f7e0ff */
[----:B------:R-:W-:Y:S01]  /*11a10*/  LOP3.LUT R15, R2, 0x380, RZ, 0xc0, !PT ;  /* 0x00000380020f7812 */ /* 0x000fe200078ec0ff */
[----:B0-----:R-:W-:Y:S01]  /*11a20*/  VIADD R9, R8, 0xffffff80 ;  /* 0xffffff8008097836 */ /* 0x001fe20000000000 */
[----:B------:R-:W-:Y:S01]  /*11a30*/  SHF.R.S32.HI R29, RZ, 0x1f, R41 ;  /* 0x0000001fff1d7819 */ /* 0x000fe20000011429 */
[----:B------:R-:W-:Y:S01]  /*11a40*/  IMAD.X R13, RZ, RZ, R3, P3 ;  /* 0x000000ffff0d7224 */ /* 0x000fe200018e0603 */
[----:B------:R-:W-:Y:S02]  /*11a50*/  SHF.R.U64 R15, R15, 0x3, RZ ;  /* 0x000000030f0f7819 */ /* 0x000fe400000012ff */
[----:B------:R-:W-:-:S04]  /*11a60*/  SHF.R.S32.HI R8, RZ, 0x1f, R9 ;  /* 0x0000001fff087819 */ /* 0x000fc80000011409 */
[----:B------:R-:W-:-:S04]  /*11a70*/  LEA.HI R8, R8, R9, RZ, 0x7 ;  /* 0x0000000908087211 */ /* 0x000fc800078f38ff */
[----:B------:R-:W-:-:S05]  /*11a80*/  LOP3.LUT R8, R8, 0xffffff80, RZ, 0xc0, !PT ;  /* 0xffffff8008087812 */ /* 0x000fca00078ec0ff */
[----:B------:R-:W-:Y:S01]  /*11a90*/  IMAD.IADD R8, R9, 0x1, -R8 ;  /* 0x0000000109087824 */ /* 0x000fe200078e0a08 */
[----:B------:R-:W-:-:S04]  /*11aa0*/  SHF.R.S32.HI R9, RZ, 0x1f, R11 ;  /* 0x0000001fff097819 */ /* 0x000fc8000001140b */
[----:B------:R-:W-:Y:S01]  /*11ab0*/  IADD3.X R9, R9, R5, R6, P1, !PT ;  /* 0x0000000509097210 */ /* 0x000fe20000ffe406 */
[C---:B------:R-:W-:Y:S01]  /*11ac0*/  VIADD R5, R11.reuse, 0x8 ;  /* 0x000000080b057836 */ /* 0x040fe20000000000 */
[----:B------:R-:W-:Y:S02]  /*11ad0*/  LOP3.LUT P0, RZ, R8, 0x3, RZ, 0xc0, !PT ;  /* 0x0000000308ff7812 */ /* 0x000fe4000780c0ff */
[----:B------:R-:W-:Y:S01]  /*11ae0*/  LEA.HI.X R31, R4, UR5, R9, 0x2, P2 ;  /* 0x00000005041f7c11 */ /* 0x000fe200090f1409 */
[----:B------:R-:W-:Y:S01]  /*11af0*/  ULDC.64 UR4, c[0x0][0xaa0] ;  /* 0x0002a80000047ab9 */ /* 0x000fe20000000a00 */
[-C--:B-----5:R-:W-:Y:S02]  /*11b00*/  ISETP.GE.OR P1, PT, R11, R0.reuse, P0 ;  /* 0x000000000b00720c */ /* 0x0a0fe40000726670 */
[----:B------:R-:W-:Y:S02]  /*11b10*/  ISETP.GE.OR P0, PT, R5, R0, P0 ;  /* 0x000000000500720c */ /* 0x000fe40000706670 */
[----:B------:R-:W-:-:S02]  /*11b20*/  IADD3 R11, P2, R2, 0x1800, RZ ;  /* 0x00001800020b7810 */ /* 0x000fc40007f5e0ff */
[----:B------:R-:W-:Y:S02]  /*11b30*/  IADD3 R5, P4, R2, 0x4800, RZ ;  /* 0x0000480002057810 */ /* 0x000fe40007f9e0ff */
[----:B------:R-:W-:Y:S01]  /*11b40*/  LOP3.LUT R8, R11, 0x380, RZ, 0xc0, !PT ;  /* 0x000003800b087812 */ /* 0x000fe200078ec0ff */
[--C-:B------:R-:W-:Y:S01]  /*11b50*/  IMAD.X R9, RZ, RZ, R3.reuse, P2 ;  /* 0x000000ffff097224 */ /* 0x100fe200010e0603 */
[----:B------:R-:W-:Y:S01]  /*11b60*/  LOP3.LUT R6, R7, 0x380, RZ, 0xc0, !PT ;  /* 0x0000038007067812 */ /* 0x000fe200078ec0ff */
[----:B------:R-:W-:Y:S01]  /*11b70*/  IMAD.X R25, RZ, RZ, R3, P4 ;  /* 0x000000ffff197224 */ /* 0x000fe200020e0603 */
[----:B------:R-:W-:Y:S01]  /*11b80*/  LOP3.LUT R4, R5, 0x380, RZ, 0xc0, !PT ;  /* 0x0000038005047812 */ /* 0x000fe200078ec0ff */
[----:B------:R-:W-:Y:S01]  /*11b90*/  IMAD.MOV.U32 R28, RZ, RZ, R41 ;  /* 0x000000ffff1c7224 */ /* 0x000fe200078e0029 */
[----:B------:R-:W-:Y:S01]  /*11ba0*/  SHF.R.U64 R8, R8, 0x3, RZ ;  /* 0x0000000308087819 */ /* 0x000fe200000012ff */
[----:B------:R-:W-:Y:S01]  /*11bb0*/  IMAD R32, R32, UR4, RZ ;  /* 0x0000000420207c24 */ /* 0x000fe2000f8e02ff */
[----:B------:R-:W-:Y:S01]  /*11bc0*/  SHF.R.U64 R6, R6, 0x3, RZ ;  /* 0x0000000306067819 */ /* 0x000fe200000012ff */
[----:B------:R0:W-:Y:S01]  /*11bd0*/  @!P1 STG.E desc[UR40][R30.64], R20 ;  /* 0x000000141e009986 */ /* 0x0001e2000c101928 */
[----:B------:R-:W-:-:S02]  /*11be0*/  SHF.R.U64 R4, R4, 0x3, RZ ;  /* 0x0000000304047819 */ /* 0x000fc400000012ff */
[----:B------:R-:W-:Y:S01]  /*11bf0*/  LOP3.LUT R8, R8, R11, RZ, 0x3c, !PT ;  /* 0x0000000b08087212 */ /* 0x000fe200078e3cff */
[----:B------:R1:W-:Y:S01]  /*11c00*/  @!P0 STG.E desc[UR40][R30.64+0x20], R21 ;  /* 0x000020151e008986 */ /* 0x0003e2000c101928 */
[----:B------:R-:W-:Y:S02]  /*11c10*/  LOP3.LUT R12, R6, R7, RZ, 0x3c, !PT ;  /* 0x00000007060c7212 */ /* 0x000fe400078e3cff */
[----:B------:R-:W-:Y:S02]  /*11c20*/  LOP3.LUT R24, R4, R5, RZ, 0x3c, !PT ;  /* 0x0000000504187212 */ /* 0x000fe400078e3cff */
[----:B------:R-:W-:Y:S01]  /*11c30*/  LOP3.LUT R2, R15, R2, RZ, 0x3c, !PT ;  /* 0x000000020f027212 */ /* 0x000fe200078e3cff */
[----:B------:R-:W5:Y:S01]  /*11c40*/  LD.E.128 R8, desc[UR40][R8.64] ;  /* 0x0000002808087980 */ /* 0x000f62000c101d00 */
[C---:B------:R-:W-:Y:S01]  /*11c50*/  IMAD.WIDE.U32 R28, R33.reuse, UR4, R28 ;  /* 0x00000004211c7c25 */ /* 0x040fe2000f8e001c */
[----:B------:R-:W-:Y:S01]  /*11c60*/  SHF.R.S32.HI R39, RZ, 0x1f, R38 ;  /* 0x0000001fff277819 */ /* 0x000fe20000011426 */
[----:B------:R-:W-:Y:S01]  /*11c70*/  ULDC UR4, c[0x0][0xa8c] ;  /* 0x0002a30000047ab9 */ /* 0x000fe20000000800 */
[----:B------:R2:W5:Y:S01]  /*11c80*/  LD.E.128 R4, desc[UR40][R2.64] ;  /* 0x0000002802047980 */ /* 0x000562000c101d00 */
[----:B------:R-:W-:-:S03]  /*11c90*/  IMAD R33, R33, UR5, R32 ;  /* 0x0000000521217c24 */ /* 0x000fc6000f8e0220 */
[----:B------:R-:W5:Y:S04]  /*11ca0*/  LD.E.128 R12, desc[UR40][R12.64] ;  /* 0x000000280c0c7980 */ /* 0x000f68000c101d00 */
[----:B------:R-:W5:Y:S01]  /*11cb0*/  LD.E.128 R24, desc[UR40][R24.64] ;  /* 0x0000002818187980 */ /* 0x000f62000c101d00 */
[----:B------:R-:W-:Y:S01]  /*11cc0*/  @!PT LDS RZ, [RZ] ;  /* 0x00000000fffff984 */ /* 0x000fe20000000800 */
[----:B------:R-:W-:Y:S01]  /*11cd0*/  @!PT LDS RZ, [RZ] ;  /* 0x00000000fffff984 */ /* 0x000fe20000000800 */
[----:B------:R-:W-:Y:S01]  /*11ce0*/  @!PT LDS RZ, [RZ] ;  /* 0x00000000fffff984 */ /* 0x000fe20000000800 */
[----:B------:R-:W-:Y:S01]  /*11cf0*/  @!PT LDS RZ, [RZ] ;  /* 0x00000000fffff984 */ /* 0x000fe20000000800 */
[----:B------:R3:W-:Y:S06]  /*11d00*/  MEMBAR.ALL.CTA ;  /* 0x0000000000007992 */ /* 0x0007ec0000008000 */
[----:B---3--:R-:W3:Y:S01]  /*11d10*/  FENCE.VIEW.ASYNC.S ;  /* 0x00000000000073c6 */ /* 0x008ee20000000000 */
[----:B------:R-:W-:-:S02]  /*11d20*/  IMAD.IADD R29, R29, 0x1, R33 ;  /* 0x000000011d1d7824 */ /* 0x000fc400078e0221 */
[----:B------:R-:W-:Y:S01]  /*11d30*/  IMAD R33, R37, -0xc0, R0 ;  /* 0xffffff4025217824 */ /* 0x000fe200078e0200 */
[----:B------:R-:W-:Y:S01]  /*11d40*/  ISETP.GE.AND P0, PT, R41, UR4, PT ;  /* 0x0000000429007c0c */ /* 0x000fe2000bf06270 */
[C---:B0-----:R-:W-:Y:S01]  /*11d50*/  VIADD R20, R38.reuse, 0x30 ;  /* 0x0000003026147836 */ /* 0x041fe20000000000 */
[----:B------:R0:W-:Y:S01]  /*11d60*/  STL [R1+0x2c], R39 ;  /* 0x00002c2701007387 */ /* 0x0001e20000100800 */
[C---:B-1----:R-:W-:Y:S01]  /*11d70*/  VIADD R21, R38.reuse, 0x60 ;  /* 0x0000006026157836 */ /* 0x042fe20000000000 */
[----:B------:R-:W-:Y:S01]  /*11d80*/  ULDC.64 UR4, c[0x0][0xae8] ;  /* 0x0002ba0000047ab9 */ /* 0x000fe20000000a00 */
[----:B------:R-:W-:Y:S01]  /*11d90*/  VIADD R0, R38, 0x90 ;  /* 0x0000009026007836 */ /* 0x000fe20000000000 */
[-C--:B------:R-:W-:Y:S01]  /*11da0*/  ISETP.GE.OR P3, PT, R20, R33.reuse, P0 ;  /* 0x000000211400720c */ /* 0x080fe20000766670 */
[----:B--2---:R-:W-:Y:S01]  /*11db0*/  IMAD R2, R34, UR6, RZ ;  /* 0x0000000622027c24 */ /* 0x004fe2000f8e02ff */
[-C--:B------:R-:W-:Y:S02]  /*11dc0*/  ISETP.GE.OR P1, PT, R21, R33.reuse, P0 ;  /* 0x000000211500720c */ /* 0x080fe40000726670 */
[----:B------:R-:W-:-:S02]  /*11dd0*/  ISETP.GE.OR P2, PT, R0, R33, P0 ;  /* 0x000000210000720c */ /* 0x000fc40000746670 */
[----:B------:R-:W-:Y:S01]  /*11de0*/  ISETP.GE.OR P0, PT, R38, R33, P0 ;  /* 0x000000212600720c */ /* 0x000fe20000706670 */
[C---:B------:R-:W-:Y:S02]  /*11df0*/  IMAD R31, R40.reuse, UR7, R2 ;  /* 0x00000007281f7c24 */ /* 0x040fe4000f8e0202 */
[----:B------:R-:W-:-:S04]  /*11e00*/  IMAD.WIDE.U32 R2, R40, UR6, R28 ;  /* 0x0000000628027c25 */ /* 0x000fc8000f8e001c */
[----:B------:R-:W-:Y:S02]  /*11e10*/  VIADD R0, R16, 0x13220 ;  /* 0x0001322010007836 */ /* 0x000fe40000000000 */
[----:B------:R-:W-:Y:S02]  /*11e20*/  IMAD.IADD R3, R3, 0x1, R31 ;  /* 0x0000000103037824 */ /* 0x000fe400078e021f */
[----:B------:R-:W-:Y:S01]  /*11e30*/  IMAD R20, R36, UR4, RZ ;  /* 0x0000000424147c24 */ /* 0x000fe2000f8e02ff */
[----:B------:R-:W-:Y:S01]  /*11e40*/  PRMT R0, RZ, 0x654, R0 ;  /* 0x00000654ff007816 */ /* 0x000fe20000000000 */
[----:B------:R-:W-:-:S03]  /*11e50*/  IMAD.WIDE.U32 R30, R35, UR4, R2 ;  /* 0x00000004231e7c25 */ /* 0x000fc6000f8e0002 */
[----:B---3--:R0:W-:Y:S01]  /*11e60*/  SYNCS.ARRIVE.TRANS64.RED.A1T0 RZ, [R0+URZ], RZ ;  /* 0x000000ff00ff79a7 */ /* 0x0081e2000810043f */
        /* <DEDUP_REMOVED lines=15> */
.L_x_1935:
[----:B------:R-:W-:Y:S05]  /*11f60*/  BSYNC B1 ;  /* 0x0000000000017941 */ /* 0x000fea0003800000 */
.L_x_1934:
        /* <DEDUP_REMOVED lines=15> */
.L_x_1937:
[----:B------:R-:W-:Y:S05]  /*12060*/  BSYNC B1 ;  /* 0x0000000000017941 */ /* 0x000fea0003800000 */
.L_x_1936:
        /* <DEDUP_REMOVED lines=15> */
.L_x_1939:
[----:B------:R-:W-:Y:S05]  /*12160*/  BSYNC B1 ;  /* 0x0000000000017941 */ /* 0x000fea0003800000 */
.L_x_1938:
        /* <DEDUP_REMOVED lines=15> */
.L_x_1932:
[----:B------:R-:W2:Y:S01]  /*12260*/  LDL.LU R4, [R1+0x50] ;  /* 0x0000500001047983 */ /* 0x000ea20000300800 */
[----:B------:R-:W-:-:S03]  /*12270*/  ULDC.64 UR4, c[0x0][0xbd8] ;  /* 0x0002f60000047ab9 */ /* 0x000fc60000000a00 */
[----:B------:R-:W0:Y:S01]  /*12280*/  LDL.LU R0, [R1+0x54] ;  /* 0x0000540001007983 */ /* 0x000e220000300800 */
[----:B------:R-:W-:Y:S01]  /*12290*/  ISETP.NE.U32.AND P0, PT, RZ, UR4, PT ;  /* 0x00000004ff007c0c */ /* 0x000fe2000bf05070 */
[----:B------:R-:W-:-:S03]  /*122a0*/  IMAD.MOV.U32 R7, RZ, RZ, RZ ;  /* 0x000000ffff077224 */ /* 0x000fc600078e00ff */
[----:B------:R-:W-:Y:S02]  /*122b0*/  ISETP.NE.AND.EX P0, PT, RZ, UR5, PT, P0 ;  /* 0x00000005ff007c0c */ /* 0x000fe4000bf05300 */
[----:B--2---:R-:W-:-:S04]  /*122c0*/  IADD3 R2, P1, R4, UR4, RZ ;  /* 0x0000000404027c10 */ /* 0x004fc8000ff3e0ff */
[----:B0-----:R-:W-:Y:S01]  /*122d0*/  IADD3.X R3, R0, UR5, RZ, P1, !PT ;  /* 0x0000000500037c10 */ /* 0x001fe20008ffe4ff */
        /* <DEDUP_REMOVED lines=17> */
.L_x_1941:
        /* <DEDUP_REMOVED lines=34> */
.L_x_1943:
[----:B------:R-:W-:Y:S05]  /*12610*/  BSYNC B1 ;  /* 0x0000000000017941 */ /* 0x000fea0003800000 */
.L_x_1942:
        /* <DEDUP_REMOVED lines=44> */
.L_x_1945:
[----:B------:R-:W-:Y:S05]  /*128e0*/  BSYNC B1 ;  /* 0x0000000000017941 */ /* 0x000fea0003800000 */
.L_x_1944:
        /* <DEDUP_REMOVED lines=15> */
.L_x_1947:
[----:B------:R-:W-:Y:S05]  /*129e0*/  BSYNC B1 ;  /* 0x0000000000017941 */ /* 0x000fea0003800000 */
.L_x_1946:
        /* <DEDUP_REMOVED lines=15> */
.L_x_1949:
[----:B------:R-:W-:Y:S05]  /*12ae0*/  BSYNC B1 ;  /* 0x0000000000017941 */ /* 0x000fea0003800000 */
.L_x_1948:
        /* <DEDUP_REMOVED lines=14> */
.L_x_1940:
[----:B------:R-:W-:Y:S05]  /*12bd0*/  BSYNC B0 ;  /* 0x0000000000007941 */ /* 0x000fea0003800000 */
.L_x_1931:
[----:B------:R-:W3:Y:S01]  /*12be0*/  LDL R0, [R1+0xc] ;  /* 0x00000c0001007983 */ /* 0x000ee20000100800 */
[----:B------:R-:W-:Y:S02]  /*12bf0*/  ULDC UR4, c[0x0][0xc14] ;  /* 0x0003050000047ab9 */ /* 0x000fe40000000800 */
[----:B---3--:R-:W-:-:S13]  /*12c00*/  ISETP.GE.AND P0, PT, R0, UR4, PT ;  /* 0x0000000400007c0c */ /* 0x008fda000bf06270 */
[----:B------:R-:W-:Y:S05]  /*12c10*/  @!P0 BRA `(.L_x_1950) ;  /* 0xfffffee400188947 */ /* 0x000fea000383ffff */
[----:B------:R-:W-:Y:S05]  /*12c20*/  BRA `(.L_x_1823) ;  /* 0x0000005400587947 */ /* 0x000fea0003800000 */
.L_x_1821:
[----:B------:R-:W-:-:S08]  /*12c30*/  NOP ;  /* 0x0000000000007918 */ /* 0x000fd00000000000 */
[----:B--2---:R-:W0:-:S00]  /*12c40*/  USETMAXREG.DEALLOC.CTAPOOL 0x20 ;  /* 0x00000020000079c8 */ /* 0x004e0000080e0500 */
        /* <DEDUP_REMOVED lines=14> */
.L_x_1951:
        /* <DEDUP_REMOVED lines=42> */
.L_x_1957:
        /* <DEDUP_REMOVED lines=12> */
.L_x_1956:
[----:B------:R-:W-:Y:S05]  /*13090*/  BSYNC B0 ;  /* 0x0000000000007941 */ /* 0x000fea0003800000 */
.L_x_1955:
        /* <DEDUP_REMOVED lines=22> */
.L_x_1953:
        /* <DEDUP_REMOVED lines=21> */
.L_x_1958:
        /* <DEDUP_REMOVED lines=55> */
.L_x_1954:
[----:B------:R-:W-:Y:S02]  /*136c0*/  IMAD.MOV.U32 R17, RZ, RZ, RZ ;  /* 0x000000ffff117224 */ /* 0x000fe400078e00ff */
[----:B------:R-:W-:Y:S02]  /*136d0*/  IMAD.U32 R16, RZ, RZ, UR6 ;  /* 0x00000006ff107e24 */ /* 0x000fe4000f8e00ff */
[----:B------:R-:W-:-:S07]  /*136e0*/  IMAD.MOV.U32 R18, RZ, RZ, RZ ;  /* 0x000000ffff127224 */ /* 0x000fce00078e00ff */
.L_x_1959:
[----:B------:R-:W-:-:S13]  /*136f0*/  ISETP.NE.AND P0, PT, R5, RZ, PT ;  /* 0x000000ff0500720c */ /* 0x000fda0003f05270 */
[----:B------:R-:W0:Y:S01]  /*13700*/  @!P0 S2R R3, SR_CgaCtaId ;  /* 0x0000000000038919 */ /* 0x000e220000008800 */
[----:B------:R-:W-:-:S04]  /*13710*/  @!P0 MOV R0, 0x400 ;  /* 0x0000040000008802 */ /* 0x000fc80000000f00 */
[----:B0-----:R-:W-:-:S05]  /*13720*/  @!P0 LEA R0, R3, R0, 0x18 ;  /* 0x0000000003008211 */ /* 0x001fca00078ec0ff */
[----:B------:R1:W-:Y:S01]  /*13730*/  @!P0 STS.128 [R0+0x132d0], R16 ;  /* 0x0132d01000008388 */ /* 0x0003e20000000c00 */
[----:B------:R-:W-:Y:S06]  /*13740*/  BAR.ARV 0x5, 0x200 ;  /* 0x0148000000007b1d */ /* 0x000fec0000002000 */
.L_x_1952:
        /* <DEDUP_REMOVED lines=13> */
[----:B------:R-:W-:Y:S01]  /*13820*/  LOP3.LUT R0, R29, 0x180, RZ, 0xc0, !PT ;  /* 0x000001801d007812 */ /* 0x000fe200078ec0ff */
[----:B------:R-:W-:-:S03]  /*13830*/  IMAD.SHL.U32 R2, R8, 0x20, RZ ;  /* 0x0000002008027824 */ /* 0x000fc600078e00ff */
[----:B------:R-:W-:Y:S02]  /*13840*/  LOP3.LUT R5, R4, 0x600, RZ, 0xc0, !PT ;  /* 0x0000060004057812 */ /* 0x000fe400078ec0ff */
[----:B------:R-:W-:Y:S01]  /*13850*/  LOP3.LUT R0, R0, 0x30, R3, 0xf8, !PT ;  /* 0x0000003000007812 */ /* 0x000fe200078ef803 */
[----:B------:R-:W-:Y:S01]  /*13860*/  IMAD.SHL.U32 R3, R8, 0x8, RZ ;  /* 0x0000000808037824 */ /* 0x000fe200078e00ff */
[----:B------:R-:W-:-:S04]  /*13870*/  LOP3.LUT R5, R5, 0x60, R2, 0xf8, !PT ;  /* 0x0000006005057812 */ /* 0x000fc800078ef802 */
[----:B------:R-:W-:Y:S02]  /*13880*/  LOP3.LUT R0, R0, 0x30, R3, 0x78, !PT ;  /* 0x0000003000007812 */ /* 0x000fe400078e7803 */
[----:B------:R-:W-:Y:S02]  /*13890*/  LOP3.LUT R4, R2, 0x80, RZ, 0xc0, !PT ;  /* 0x0000008002047812 */ /* 0x000fe400078ec0ff */
[----:B------:R-:W-:Y:S02]  /*138a0*/  LOP3.LUT R5, R5, 0x100, R2, 0xf8, !PT ;  /* 0x0000010005057812 */ /* 0x000fe400078ef802 */
[----:B------:R-:W-:Y:S01]  /*138b0*/  LOP3.LUT R29, R0, 0x640, R29, 0xf8, !PT ;  /* 0x00000640001d7812 */ /* 0x000fe200078ef81d */
[----:B------:R-:W-:Y:S01]  /*138c0*/  IMAD.SHL.U32 R7, R8, 0x4, RZ ;  /* 0x0000000408077824 */ /* 0x000fe200078e00ff */
[----:B------:R-:W-:Y:S01]  /*138d0*/  LOP3.LUT R4, R4, 0x10, R8, 0xf8, !PT ;  /* 0x0000001004047812 */ /* 0x000fe200078ef808 */
[----:B------:R-:W-:Y:S03]  /*138e0*/  BSSY B7, `(.L_x_1960) ;  /* 0x000044c000077945 */ /* 0x000fe60003800000 */
[----:B------:R-:W-:Y:S01]  /*138f0*/  LOP3.LUT R4, R4, 0x10, R7, 0x78, !PT ;  /* 0x0000001004047812 */ /* 0x000fe200078e7807 */
[----:B------:R-:W-:-:S02]  /*13900*/  IMAD.MOV.U32 R26, RZ, RZ, 0x1 ;  /* 0x00000001ff1a7424 */ /* 0x000fc400078e00ff */
[----:B------:R-:W-:Y:S01]  /*13910*/  IMAD.MOV.U32 R24, RZ, RZ, RZ ;  /* 0x000000ffff187224 */ /* 0x000fe200078e00ff */
[----:B------:R-:W-:Y:S01]  /*13920*/  LOP3.LUT R28, R5, R4, RZ, 0xfc, !PT ;  /* 0x00000004051c7212 */ /* 0x000fe200078efcff */
[----:B------:R-:W-:Y:S02]  /*13930*/  IMAD.MOV.U32 R22, RZ, RZ, RZ ;  /* 0x000000ffff167224 */ /* 0x000fe400078e00ff */
[----:B------:R-:W-:Y:S01]  /*13940*/  IMAD.MOV.U32 R25, RZ, RZ, 0x1 ;  /* 0x00000001ff197424 */ /* 0x000fe200078e00ff */
[----:B------:R-:W-:Y:S01]  /*13950*/  ULDC UR36, c[0x0][0xc] ;  /* 0x0000030000247ab9 */ /* 0x000fe20000000800 */
[----:B------:R-:W-:Y:S01]  /*13960*/  ULDC.64 UR38, c[0x0][0x198] ;  /* 0x0000660000267ab9 */ /* 0x000fe20000000a00 */
[C---:B--2---:R-:W-:Y:S02]  /*13970*/  LOP3.LUT R2, R6.reuse, 0x1, RZ, 0xfc, !PT ;  /* 0x0000000106027812 */ /* 0x044fe400078efcff */
[----:B------:R-:W-:-:S03]  /*13980*/  LOP3.LUT R0, R6, 0x2, RZ, 0xfc, !PT ;  /* 0x0000000206007812 */ /* 0x000fc600078efcff */
[----:B------:R0:W-:Y:S04]  /*13990*/  STL [R1+0x28], R2 ;  /* 0x0000280201007387 */ /* 0x0001e80000100800 */
[----:B------:R0:W-:Y:S04]  /*139a0*/  STL [R1+0x14], R0 ;  /* 0x0000140001007387 */ /* 0x0001e80000100800 */
[----:B------:R0:W-:Y:S02]  /*139b0*/  STL [R1+0x1c], RZ ;  /* 0x00001cff01007387 */ /* 0x0001e40000100800 */
.L_x_2057:
[----:B0-----:R-:W0:Y:S02]  /*139c0*/  LDC.64 R2, c[0x0][0xc60] ;  /* 0x00031800ff027b82 */ /* 0x001e240000000a00 */
[----:B0-----:R-:W-:-:S05]  /*139d0*/  IMAD.WIDE R2, R19, 0x4, R2 ;  /* 0x0000000413027825 */ /* 0x001fca00078e0202 */
[----:B------:R-:W2:Y:S01]  /*139e0*/  LDG.E R14, desc[UR40][R2.64] ;  /* 0x00000028020e7981 */ /* 0x000ea2000c1e1900 */
[----:B------:R-:W-:Y:S05]  /*139f0*/  YIELD ;  /* 0x0000000000007946 */ /* 0x000fea0003800000 */
[----:B------:R-:W-:Y:S01]  /*13a00*/  ULDC.64 UR4, c[0x0][0xa28] ;  /* 0x00028a0000047ab9 */ /* 0x000fe20000000a00 */
[----:B------:R-:W-:Y:S01]  /*13a10*/  ULDC.64 UR8, c[0x0][0xa18] ;  /* 0x0002860000087ab9 */ /* 0x000fe20000000a00 */
[----:B------:R-:W-:Y:S01]  /*13a20*/  ISETP.NE.U32.AND P0, PT, RZ, UR4, PT ;  /* 0x00000004ff007c0c */ /* 0x000fe2000bf05070 */
[----:B------:R-:W-:Y:S01]  /*13a30*/  ULDC.64 UR6, c[0x0][0xa00] ;  /* 0x0002800000067ab9 */ /* 0x000fe20000000a00 */
[----:B------:R-:W-:-:S02]  /*13a40*/  CS2R R8, SRZ ;  /* 0x0000000000087805 */ /* 0x000fc4000001ff00 */
[----:B------:R-:W-:Y:S02]  /*13a50*/  ISETP.NE.AND.EX P1, PT, RZ, UR5, PT, P0 ;  /* 0x00000005ff007c0c */ /* 0x000fe4000bf25300 */
[----:B------:R-:W-:Y:S02]  /*13a60*/  ISETP.NE.U32.AND P3, PT, RZ, UR8, PT ;  /* 0x00000008ff007c0c */ /* 0x000fe4000bf65070 */
[----:B------:R-:W-:Y:S02]  /*13a70*/  ISETP.NE.U32.AND P0, PT, RZ, UR6, PT ;  /* 0x00000006ff007c0c */ /* 0x000fe4000bf05070 */
[----:B------:R-:W-:Y:S02]  /*13a80*/  ISETP.NE.AND.EX P3, PT, RZ, UR9, PT, P3 ;  /* 0x00000009ff007c0c */ /* 0x000fe4000bf65330 */
[----:B------:R-:W-:Y:S01]  /*13a90*/  ISETP.NE.AND.EX P0, PT, RZ, UR7, PT, P0 ;  /* 0x00000007ff007c0c */ /* 0x000fe2000bf05300 */
[----:B------:R-:W-:Y:S01]  /*13aa0*/  IMAD.MOV.U32 R27, RZ, RZ, RZ ;  /* 0x000000ffff1b7224 */ /* 0x000fe200078e00ff */
[----:B--2---:R-:W-:Y:S01]  /*13ab0*/  SHF.R.S32.HI R0, RZ, 0x1f, R14 ;  /* 0x0000001fff007819 */ /* 0x004fe2000001140e */
[----:B------:R-:W-:-:S02]  /*13ac0*/  IMAD.SHL.U32 R20, R14, 0x4, RZ ;  /* 0x000000040e147824 */ /* 0x000fc400078e00ff */
[C---:B------:R-:W-:Y:S01]  /*13ad0*/  @P1 LEA R4, P2, R14.reuse, UR4, 0x2 ;  /* 0x000000040e041c11 */ /* 0x040fe2000f8410ff */
[----:B------:R-:W-:Y:S01]  /*13ae0*/  STL [R1], R14 ;  /* 0x0000000e01007387 */ /* 0x000fe20000100800 */
[C-C-:B------:R-:W-:Y:S02]  /*13af0*/  SHF.L.U64.HI R15, R14.reuse, 0x2, R0.reuse ;  /* 0x000000020e0f7819 */ /* 0x140fe40000010200 */
[----:B------:R-:W-:Y:S01]  /*13b00*/  @P1 LEA.HI.X R5, R14, UR5, R0, 0x2, P2 ;  /* 0x000000050e051c11 */ /* 0x000fe200090f1400 */
[----:B------:R-:W-:Y:S01]  /*13b10*/  ULDC.64 UR4, c[0x0][0xa08] ;  /* 0x0002820000047ab9 */ /* 0x000fe20000000a00 */
[C---:B------:R-:W-:Y:S01]  /*13b20*/  IADD3 R2, P2, R20.reuse, UR6, RZ ;  /* 0x0000000614027c10 */ /* 0x040fe2000ff5e0ff */
[----:B------:R-:W-:Y:S01]  /*13b30*/  STL [R1+0x8], R20 ;  /* 0x0000081401007387 */ /* 0x000fe20000100800 */
[----:B------:R-:W-:Y:S02]  /*13b40*/  IADD3 R6, P4, R20, UR4, RZ ;  /* 0x0000000414067c10 */ /* 0x000fe4000ff9e0ff */
[----:B------:R-:W-:Y:S01]  /*13b50*/  IADD3.X R3, R15, UR7, RZ, P2, !PT ;  /* 0x000000070f037c10 */ /* 0x000fe200097fe4ff */
[----:B------:R-:W-:Y:S01]  /*13b60*/  ULDC.64 UR6, c[0x0][0xa10] ;  /* 0x0002840000067ab9 */ /* 0x000fe20000000a00 */
[----:B------:R0:W5:Y:S01]  /*13b70*/  @P1 LDG.E R8, desc[UR40][R4.64] ;  /* 0x0000002804081981 */ /* 0x000162000c1e1900 */
[----:B------:R-:W-:-:S02]  /*13b80*/  ISETP.NE.U32.AND P1, PT, RZ, UR4, PT ;  /* 0x00000004ff007c0c */ /* 0x000fc4000bf25070 */
[----:B------:R-:W-:Y:S01]  /*13b90*/  ISETP.NE.U32.AND P2, PT, RZ, UR6, PT ;  /* 0x00000006ff007c0c */ /* 0x000fe2000bf45070 */
[----:B------:R-:W2:Y:S01]  /*13ba0*/  @P0 LDG.E R9, desc[UR40][R2.64] ;  /* 0x0000002802090981 */ /* 0x000ea2000c1e1900 */
[----:B------:R-:W-:Y:S02]  /*13bb0*/  IADD3.X R7, R15, UR5, RZ, P4, !PT ;  /* 0x000000050f077c10 */ /* 0x000fe4000a7fe4ff */
[----:B------:R-:W-:Y:S01]  /*13bc0*/  ISETP.NE.AND.EX P1, PT, RZ, UR5, PT, P1 ;  /* 0x00000005ff007c0c */ /* 0x000fe2000bf25310 */
[----:B------:R-:W-:Y:S01]  /*13bd0*/  IMAD.MOV.U32 R0, RZ, RZ, RZ ;  /* 0x000000ffff007224 */ /* 0x000fe200078e00ff */
[----:B------:R-:W-:Y:S01]  /*13be0*/  ISETP.NE.AND.EX P2, PT, RZ, UR7, PT, P2 ;  /* 0x00000007ff007c0c */ /* 0x000fe2000bf45320 */
[----:B------:R-:W-:Y:S01]  /*13bf0*/  STL [R1+0xc], R15 ;  /* 0x00000c0f01007387 */ /* 0x000fe20000100800 */
[----:B0-----:R-:W-:Y:S01]  /*13c00*/  IADD3 R4, P4, R20, UR6, RZ ;  /* 0x0000000614047c10 */ /* 0x001fe2000ff9e0ff */
[----:B------:R-:W-:-:S03]  /*13c10*/  ULDC UR4, c[0x0][0x288] ;  /* 0x0000a20000047ab9 */ /* 0x000fc60000000800 */
[C---:B------:R-:W-:Y:S02]  /*13c20*/  IADD3.X R5, R15.reuse, UR7, RZ, P4, !PT ;  /* 0x000000070f057c10 */ /* 0x040fe4000a7fe4ff */
[----:B------:R-:W-:Y:S01]  /*13c30*/  @P3 IADD3 R12, P4, R20, UR8, RZ ;  /* 0x00000008140c3c10 */ /* 0x000fe2000ff9e0ff */
[----:B------:R-:W-:Y:S01]  /*13c40*/  IMAD.U32 R10, RZ, RZ, UR4 ;  /* 0x00000004ff0a7e24 */ /* 0x000fe2000f8e00ff */
[----:B------:R-:W-:Y:S01]  /*13c50*/  ULDC.64 UR4, c[0x0][0x3f8] ;  /* 0x0000fe0000047ab9 */ /* 0x000fe20000000a00 */
[----:B------:R0:W5:Y:S01]  /*13c60*/  @P1 LDG.E R27, desc[UR40][R6.64] ;  /* 0x00000028061b1981 */ /* 0x000162000c1e1900 */
[----:B------:R-:W-:-:S03]  /*13c70*/  @P3 IADD3.X R13, R15, UR9, RZ, P4, !PT ;  /* 0x000000090f0d3c10 */ /* 0x000fc6000a7fe4ff */
[----:B------:R0:W5:Y:S04]  /*13c80*/  @P2 LDG.E R0, desc[UR40][R4.64] ;  /* 0x0000002804002981 */ /* 0x000168000c1e1900 */
        /* <DEDUP_REMOVED lines=10> */
[----:B-1----:R-:W-:Y:S01]  /*13d30*/  IMAD.U32 R9, RZ, RZ, UR5 ;  /* 0x00000005ff097e24 */ /* 0x002fe2000f8e00ff */
[----:B0-----:R-:W-:Y:S06]  /*13d40*/  @P3 BRA `(.L_x_1961) ;  /* 0x0000000000103947 */ /* 0x001fec0003800000 */
[----:B------:R-:W-:Y:S05]  /*13d50*/  @!P0 BRA `(.L_x_1961) ;  /* 0x00000000000c8947 */ /* 0x000fea0003800000 */
[----:B-----5:R-:W2:Y:S04]  /*13d60*/  LDG.E R10, desc[UR40][R2.64] ;  /* 0x00000028020a7981 */ /* 0x020ea8000c1e1900 */
[----:B------:R-:W2:Y:S02]  /*13d70*/  LDG.E R2, desc[UR40][R2.64+0x4] ;  /* 0x0000042802027981 */ /* 0x000ea4000c1e1900 */
[----:B--2---:R-:W-:-:S07]  /*13d80*/  IMAD.IADD R10, R2, 0x1, -R10 ;  /* 0x00000001020a7824 */ /* 0x004fce00078e0a0a */
.L_x_1961:
[----:B------:R-:W-:Y:S01]  /*13d90*/  ULDC.64 UR4, c[0x0][0xa20] ;  /* 0x0002880000047ab9 */ /* 0x000fe20000000a00 */
[----:B-----5:R-:W-:Y:S01]  /*13da0*/  IMAD.IADD R27, R27, 0x1, R8 ;  /* 0x000000011b1b7824 */ /* 0x020fe200078e0208 */
[----:B------:R-:W-:-:S04]  /*13db0*/  ISETP.NE.U32.AND P0, PT, RZ, UR4, PT ;  /* 0x00000004ff007c0c */ /* 0x000fc8000bf05070 */
[----:B------:R-:W-:-:S13]  /*13dc0*/  ISETP.NE.AND.EX P0, PT, RZ, UR5, PT, P0 ;  /* 0x00000005ff007c0c */ /* 0x000fda000bf05300 */
[----:B------:R-:W-:Y:S05]  /*13dd0*/  @!P0 BRA `(.L_x_1962) ;  /* 0x0000000000108947 */ /* 0x000fea0003800000 */
[----:B------:R-:W-:-:S04]  /*13de0*/  IADD3 R2, P0, R20, UR4, RZ ;  /* 0x0000000414027c10 */ /* 0x000fc8000ff1e0ff */
[----:B------:R-:W-:-:S05]  /*13df0*/  IADD3.X R3, R15, UR5, RZ, P0, !PT ;  /* 0x000000050f037c10 */ /* 0x000fca00087fe4ff */
[----:B------:R0:W5:Y:S01]  /*13e00*/  LDG.E R11, desc[UR40][R2.64] ;  /* 0x00000028020b7981 */ /* 0x000162000c1e1900 */
[----:B------:R-:W-:Y:S05]  /*13e10*/  BRA `(.L_x_1963) ;  /* 0x0000000000107947 */ /* 0x000fea0003800000 */
.L_x_1962:
[----:B------:R-:W-:Y:S05]  /*13e20*/  @!P1 BRA `(.L_x_1963) ;  /* 0x00000000000c9947 */ /* 0x000fea0003800000 */
[----:B------:R-:W2:Y:S04]  /*13e30*/  LDG.E R11, desc[UR40][R6.64] ;  /* 0x00000028060b7981 */ /* 0x000ea8000c1e1900 */
[----:B------:R-:W2:Y:S02]  /*13e40*/  LDG.E R6, desc[UR40][R6.64+0x4] ;  /* 0x0000042806067981 */ /* 0x000ea4000c1e1900 */
[----:B--2---:R-:W-:-:S07]  /*13e50*/  IMAD.IADD R11, R6, 0x1, -R11 ;  /* 0x00000001060b7824 */ /* 0x004fce00078e0a0b */
.L_x_1963:
[----:B0-----:R-:W2:Y:S01]  /*13e60*/  @P2 LDG.E R2, desc[UR40][R4.64] ;  /* 0x0000002804022981 */ /* 0x001ea2000c1e1900 */
[----:B-----5:R-:W-:-:S03]  /*13e70*/  IMAD.IADD R11, R11, 0x1, -R8 ;  /* 0x000000010b0b7824 */ /* 0x020fc600078e0a08 */
[----:B------:R0:W2:Y:S02]  /*13e80*/  @P2 LDG.E R3, desc[UR40][R4.64+0x4] ;  /* 0x0000042804032981 */ /* 0x0000a4000c1e1900 */
[----:B0-----:R-:W-:-:S05]  /*13e90*/  IMAD.MOV R4, RZ, RZ, -R11 ;  /* 0x000000ffff047224 */ /* 0x001fca00078e0a0b */
[----:B------:R-:W-:Y:S01]  /*13ea0*/  VIMNMX R4, RZ, R4, !PT ;  /* 0x00000004ff047248 */ /* 0x000fe20007fe0100 */
[----:B------:R-:W-:Y:S01]  /*13eb0*/  BSSY B0, `(.L_x_1964) ;  /* 0x00000ea000007945 */ /* 0x000fe20003800000 */
[----:B--2---:R-:W-:Y:S02]  /*13ec0*/  @P2 IMAD.IADD R9, R3, 0x1, -R2 ;  /* 0x0000000103092824 */ /* 0x004fe400078e0a02 */
[----:B------:R-:W-:-:S05]  /*13ed0*/  IMAD R3, R17, 0xc0, RZ ;  /* 0x000000c011037824 */ /* 0x000fca00078e02ff */
[----:B------:R-:W-:Y:S01]  /*13ee0*/  IADD3 R10, -R10, 0x15f, R3 ;  /* 0x0000015f0a0a7810 */ /* 0x000fe20007ffe103 */
[----:B------:R-:W-:-:S04]  /*13ef0*/  IMAD.IADD R3, R11, 0x1, R9 ;  /* 0x000000010b037824 */ /* 0x000fc800078e0209 */
[C---:B------:R-:W-:Y:S02]  /*13f00*/  VIADD R2, R3.reuse, 0x9f ;  /* 0x0000009f03027836 */ /* 0x040fe40000000000 */
[----:B------:R-:W-:Y:S02]  /*13f10*/  IMAD.IADD R10, R3, 0x1, R10 ;  /* 0x00000001030a7824 */ /* 0x000fe400078e020a */
[----:B------:R-:W-:-:S04]  /*13f20*/  IMAD.HI R3, R2, 0x66666667, RZ ;  /* 0x6666666702037827 */ /* 0x000fc800078e02ff */
[----:B------:R-:W-:Y:S01]  /*13f30*/  IMAD.HI R2, R10, 0x66666667, RZ ;  /* 0x666666670a027827 */ /* 0x000fe200078e02ff */
[----:B------:R-:W-:-:S04]  /*13f40*/  SHF.R.U32.HI R6, RZ, 0x1f, R3 ;  /* 0x0000001fff067819 */ /* 0x000fc80000011603 */
[----:B------:R-:W-:Y:S02]  /*13f50*/  SHF.R.U32.HI R5, RZ, 0x1f, R2 ;  /* 0x0000001fff057819 */ /* 0x000fe40000011602 */
[----:B------:R-:W-:Y:S02]  /*13f60*/  LEA.HI.SX32 R3, R3, R6, 0x1a ;  /* 0x0000000603037211 */ /* 0x000fe400078fd2ff */
[----:B------:R-:W-:-:S04]  /*13f70*/  LEA.HI.SX32 R2, R2, R5, 0x1a ;  /* 0x0000000502027211 */ /* 0x000fc800078fd2ff */
[----:B------:R-:W-:-:S05]  /*13f80*/  VIMNMX R7, R3, R2, PT ;  /* 0x0000000203077248 */ /* 0x000fca0003fe0100 */
[----:B------:R-:W-:-:S05]  /*13f90*/  IMAD R2, R7, 0xa0, -R11 ;  /* 0x000000a007027824 */ /* 0x000fca00078e0a0b */
[----:B------:R-:W-:-:S04]  /*13fa0*/  VIMNMX R9, R2, R9, PT ;  /* 0x0000000902097248 */ /* 0x000fc80003fe0100 */
[----:B------:R-:W-:Y:S01]  /*13fb0*/  ISETP.GT.AND P0, PT, R9, R4, PT ;  /* 0x000000040900720c */ /* 0x000fe20003f04270 */
[----:B------:R-:W-:-:S05]  /*13fc0*/  IMAD.WIDE.U32 R4, R4, -0x33333333, RZ ;  /* 0xcccccccd04047825 */ /* 0x000fca00078e00ff */
[----:B------:R-:W-:-:S07]  /*13fd0*/  SHF.R.U32.HI R4, RZ, 0x7, R5 ;  /* 0x00000007ff047819 */ /* 0x000fce0000011605 */
[----:B------:R-:W-:-:S04]  /*13fe0*/  @P0 VIADD R2, R9, 0x9f ;  /* 0x0000009f09020836 */ /* 0x000fc80000000000 */
[----:B------:R-:W-:Y:S01]  /*13ff0*/  @P0 IMAD.HI R2, R2, 0x66666667, RZ ;  /* 0x6666666702020827 */ /* 0x000fe200078e02ff */
[----:B------:R0:W-:Y:S04]  /*14000*/  STL [R1+0x10], R7 ;  /* 0x0000100701007387 */ /* 0x0001e80000100800 */
[----:B------:R-:W-:Y:S01]  /*14010*/  @P0 SHF.R.U32.HI R3, RZ, 0x1f, R2 ;  /* 0x0000001fff030819 */ /* 0x000fe20000011602 */
[----:B------:R-:W-:-:S03]  /*14020*/  IMAD.MOV.U32 R6, RZ, RZ, R4 ;  /* 0x000000ffff067224 */ /* 0x000fc600078e0004 */
[----:B------:R-:W-:-:S04]  /*14030*/  @P0 LEA.HI.SX32 R6, R2, R3, 0x1a ;  /* 0x0000000302060211 */ /* 0x000fc800078fd2ff */
[----:B------:R-:W-:Y:S02]  /*14040*/  ISETP.GT.AND P1, PT, R6, R4, PT ;  /* 0x000000040600720c */ /* 0x000fe40003f24270 */
[----:B------:R-:W-:-:S11]  /*14050*/  PLOP3.LUT P0, PT, PT, PT, PT, 0x80, 0x0 ;  /* 0x000000000000781c */ /* 0x000fd60003f0f070 */
[----:B0-----:R-:W-:Y:S05]  /*14060*/  @!P1 BRA `(.L_x_1965) ;  /* 0x0000000c00389947 */ /* 0x001fea0003800000 */
        /* <DEDUP_REMOVED lines=14> */
.L_x_2104:
[----:B-1----:R-:W-:Y:S02]  /*14150*/  ISETP.NE.AND P0, PT, R14, RZ, PT ;  /* 0x000000ff0e00720c */ /* 0x002fe40003f05270 */
[----:B------:R-:W-:-:S11]  /*14160*/  PLOP3.LUT P6, PT, PT, PT, PT, 0x8, 0x0 ;  /* 0x000000000000781c */ /* 0x000fd60003fce170 */
[----:B------:R-:W-:Y:S05]  /*14170*/  @P0 BRA `(.L_x_1967) ;  /* 0x00000000000c0947 */ /* 0x000fea0003800000 */
[----:B------:R-:W-:-:S03]  /*14180*/  UMOV UR4, 0xffffffff ;  /* 0xffffffff00047882 */ /* 0x000fc60000000000 */
[----:B------:R-:W-:Y:S05]  /*14190*/  BRA.DIV UR4, `(.L_x_1968) ;  /* 0x0000004a04607947 */ /* 0x000fea000b800000 */
[----:B------:R-:W-:-:S13]  /*141a0*/  ELECT P6, URZ, PT ;  /* 0x00000000003f782f */ /* 0x000fda00038c0000 */
.L_x_1967:
        /* <DEDUP_REMOVED lines=12> */
.L_x_2107:
[----:B------:R-:W-:Y:S05]  /*14270*/  BSYNC B1 ;  /* 0x0000000000017941 */ /* 0x000fea0003800000 */
.L_x_1969:
[----:B------:R-:W-:Y:S04]  /*14280*/  BSSY B1, `(.L_x_1971) ;  /* 0x000004d000017945 */ /* 0x000fe80003800000 */
[----:B------:R-:W-:Y:S05]  /*14290*/  @!P6 BRA `(.L_x_1972) ;  /* 0x00000004002ce947 */ /* 0x000fea0003800000 */
[----:B------:R-:W1:Y:S01]  /*142a0*/  S2R R8, SR_TID.X ;  /* 0x0000000000087919 */ /* 0x000e620000002100 */
[----:B0-----:R-:W-:Y:S01]  /*142b0*/  SHF.L.U32 R7, R26, 0x1f, RZ ;  /* 0x0000001f1a077819 */ /* 0x001fe200000006ff */
[----:B------:R-:W-:Y:S01]  /*142c0*/  BSSY B2, `(.L_x_1973) ;  /* 0x0000006000027945 */ /* 0x000fe20003800000 */
[----:B-1----:R-:W-:Y:S01]  /*142d0*/  LOP3.LUT R9, R8, 0x7f, RZ, 0xc0, !PT ;  /* 0x0000007f08097812 */ /* 0x002fe200078ec0ff */
[----:B------:R-:W-:-:S03]  /*142e0*/  IMAD R8, R24, 0x8, R5 ;  /* 0x0000000818087824 */ /* 0x000fc600078e0205 */
[----:B------:R-:W-:Y:S01]  /*142f0*/  ISETP.NE.AND P1, PT, R9, RZ, PT ;  /* 0x000000ff0900720c */ /* 0x000fe20003f25270 */
[----:B------:R-:W0:Y:S02]  /*14300*/  SYNCS.PHASECHK.TRANS64.TRYWAIT P0, [R8+URZ+0x132a0], R7 ;  /* 0x0132a007080075a7 */ /* 0x000e24000800017f */
[----:B0-----:R-:W-:Y:S10]  /*14310*/  @!P0 BRA `(.L_x_1974) ;  /* 0x0000004800348947 */ /* 0x001ff40003800000 */
.L_x_2108:
[----:B------:R-:W-:Y:S05]  /*14320*/  BSYNC B2 ;  /* 0x0000000000027941 */ /* 0x000fea0003800000 */
.L_x_1973:
        /* <DEDUP_REMOVED lines=9> */
.L_x_1976:
[----:B------:R-:W-:Y:S05]  /*143c0*/  BSYNC B2 ;  /* 0x0000000000027941 */ /* 0x000fea0003800000 */
.L_x_1975:
        /* <DEDUP_REMOVED lines=12> */
.L_x_1977:
        /* <DEDUP_REMOVED lines=13> */
.L_x_2109:
[----:B------:R-:W-:Y:S05]  /*14560*/  BSYNC B2 ;  /* 0x0000000000027941 */ /* 0x000fea0003800000 */
.L_x_1978:
        /* <DEDUP_REMOVED lines=11> */
.L_x_1981:
[----:B------:R-:W-:Y:S05]  /*14620*/  BSYNC B2 ;  /* 0x0000000000027941 */ /* 0x000fea0003800000 */
.L_x_1980:
        /* <DEDUP_REMOVED lines=8> */
.L_x_1982:
        /* <DEDUP_REMOVED lines=10> */
.L_x_1972:
[----:B------:R-:W-:Y:S05]  /*14750*/  BSYNC B1 ;  /* 0x0000000000017941 */ /* 0x000fea0003800000 */
.L_x_1971:
        /* <DEDUP_REMOVED lines=9> */
.L_x_1995:
        /* <DEDUP_REMOVED lines=11> */
.L_x_2110:
[----:B------:R-:W-:Y:S05]  /*148a0*/  BSYNC B2 ;  /* 0x0000000000027941 */ /* 0x000fea0003800000 */
.L_x_1985:
        /* <DEDUP_REMOVED lines=9> */
.L_x_1988:
[----:B------:R-:W-:Y:S05]  /*14940*/  BSYNC B2 ;  /* 0x0000000000027941 */ /* 0x000fea0003800000 */
.L_x_1987:
        /* <DEDUP_REMOVED lines=11> */
.L_x_1989:
        /* <DEDUP_REMOVED lines=13> */
.L_x_2111:
[----:B------:R-:W-:Y:S05]  /*14ad0*/  BSYNC B2 ;  /* 0x0000000000027941 */ /* 0x000fea0003800000 */
.L_x_1990:
        /* <DEDUP_REMOVED lines=11> */
.L_x_1993:
[----:B------:R-:W-:Y:S05]  /*14b90*/  BSYNC B2 ;  /* 0x0000000000027941 */ /* 0x000fea0003800000 */
.L_x_1992:
        /* <DEDUP_REMOVED lines=8> */
.L_x_1994:
        /* <DEDUP_REMOVED lines=10> */
.L_x_1984:
[----:B------:R-:W-:Y:S05]  /*14cc0*/  BSYNC B1 ;  /* 0x0000000000017941 */ /* 0x000fea0003800000 */
.L_x_1983:
        /* <DEDUP_REMOVED lines=8> */
.L_x_1965:
[----:B------:R-:W-:Y:S05]  /*14d50*/  BSYNC B0 ;  /* 0x0000000000007941 */ /* 0x000fea0003800000 */
.L_x_1964:
        /* <DEDUP_REMOVED lines=23> */
.L_x_1997:
        /* <DEDUP_REMOVED lines=22> */
.L_x_1999:
        /* <DEDUP_REMOVED lines=24> */
.L_x_2000:
        /* <DEDUP_REMOVED lines=22> */
.L_x_2001:
        /* <DEDUP_REMOVED lines=22> */
.L_x_2002:
[----:B------:R-:W2:Y:S01]  /*15470*/  LDL.LU R2, [R1+0x8] ;  /* 0x0000080001027983 */ /* 0x000ea20000300800 */
[----:B------:R-:W-:Y:S01]  /*15480*/  ULDC.64 UR4, c[0x0][0x9f8] ;  /* 0x00027e0000047ab9 */ /* 0x000fe20000000a00 */
[----:B------:R-:W0:Y:S02]  /*15490*/  LDC R0, c[0x0][0x428] ;  /* 0x00010a00ff007b82 */ /* 0x000e240000000800 */
[----:B------:R-:W3:Y:S04]  /*154a0*/  LDL.LU R20, [R1+0xc] ;  /* 0x00000c0001147983 */ /* 0x000ee80000300800 */
[----:B------:R-:W4:Y:S04]  /*154b0*/  LDL.LU R6, [R1+0x24] ;  /* 0x0000240001067983 */ /* 0x000f280000300800 */
[----:B------:R-:W4:Y:S01]  /*154c0*/  LDL.LU R21, [R1] ;  /* 0x0000000001157983 */ /* 0x000f220000300800 */
[----:B------:R-:W-:Y:S01]  /*154d0*/  ISETP.NE.U32.AND P0, PT, RZ, UR4, PT ;  /* 0x00000004ff007c0c */ /* 0x000fe2000bf05070 */
[----:B------:R-:W1:Y:S03]  /*154e0*/  S2R R4, SR_TID.X ;  /* 0x0000000000047919 */ /* 0x000e660000002100 */
[----:B------:R-:W-:-:S02]  /*154f0*/  ISETP.NE.AND.EX P0, PT, RZ, UR5, PT, P0 ;  /* 0x00000005ff007c0c */ /* 0x000fc4000bf05300 */
[----:B-1----:R-:W-:-:S11]  /*15500*/  LOP3.LUT R7, R4, 0x7f, RZ, 0xc0, !PT ;  /* 0x0000007f04077812 */ /* 0x002fd600078ec0ff */
[----:B--2---:R-:W-:-:S04]  /*15510*/  @P0 IADD3 R2, P1, R2, UR4, RZ ;  /* 0x0000000402020c10 */ /* 0x004fc8000ff3e0ff */
[----:B---3--:R-:W-:Y:S01]  /*15520*/  @P0 IADD3.X R3, R20, UR5, RZ, P1, !PT ;  /* 0x0000000514030c10 */ /* 0x008fe20008ffe4ff */
[----:B------:R-:W-:Y:S01]  /*15530*/  ULDC.64 UR4, c[0x0][0xa00] ;  /* 0x0002800000047ab9 */ /* 0x000fe20000000a00 */
[----:B----4-:R-:W-:-:S06]  /*15540*/  IMAD.MOV.U32 R20, RZ, RZ, R21 ;  /* 0x000000ffff147224 */ /* 0x010fcc00078e0015 */
[----:B------:R1:W5:Y:S01]  /*15550*/  @P0 LDG.E R20, desc[UR40][R2.64] ;  /* 0x0000002802140981 */ /* 0x000362000c1e1900 */
[----:B0-----:R-:W-:Y:S01]  /*15560*/  ISETP.NE.AND P0, PT, R0, 0x1, PT ;  /* 0x000000010000780c */ /* 0x001fe20003f05270 */
[----:B------:R-:W-:Y:S01]  /*15570*/  IMAD.MOV.U32 R0, RZ, RZ, R18 ;  /* 0x000000ffff007224 */ /* 0x000fe200078e0012 */
[----:B------:R-:W-:Y:S01]  /*15580*/  ISETP.NE.AND P1, PT, R7, RZ, PT ;  /* 0x000000ff0700720c */ /* 0x000fe20003f25270 */
[----:B------:R-:W-:-:S03]  /*15590*/  IMAD R6, R17, 0xc0, R6 ;  /* 0x000000c011067824 */ /* 0x000fc600078e0206 */
        /* <DEDUP_REMOVED lines=12> */
.L_x_2003:
        /* <DEDUP_REMOVED lines=22> */
.L_x_2114:
[----:B-1----:R-:W-:Y:S02]  /*157c0*/  ISETP.NE.AND P0, PT, R14, RZ, PT ;  /* 0x000000ff0e00720c */ /* 0x002fe40003f05270 */
[----:B------:R-:W-:-:S11]  /*157d0*/  PLOP3.LUT P6, PT, PT, PT, PT, 0x8, 0x0 ;  /* 0x000000000000781c */ /* 0x000fd60003fce170 */
[----:B------:R-:W-:Y:S05]  /*157e0*/  @P0 BRA `(.L_x_2005) ;  /* 0x0000000400ac0947 */ /* 0x000fea0003800000 */
[----:B------:R-:W-:-:S03]  /*157f0*/  UMOV UR4, 0xffffffff ;  /* 0xffffffff00047882 */ /* 0x000fc60000000000 */
[----:B------:R-:W-:Y:S05]  /*15800*/  BRA.DIV UR4, `(.L_x_2006) ;  /* 0x00000036047c7947 */ /* 0x000fea000b800000 */
[----:B------:R-:W-:-:S13]  /*15810*/  ELECT P6, URZ, PT ;  /* 0x00000000003f782f */ /* 0x000fda00038c0000 */
.L_x_2117:
        /* <DEDUP_REMOVED lines=23> */
.L_x_2008:
        /* <DEDUP_REMOVED lines=10> */
.L_x_2118:
        /* <DEDUP_REMOVED lines=8> */
.L_x_2010:
        /* <DEDUP_REMOVED lines=20> */
.L_x_2119:
        /* <DEDUP_REMOVED lines=8> */
.L_x_2012:
        /* <DEDUP_REMOVED lines=14> */
.L_x_2007:
        /* <DEDUP_REMOVED lines=21> */
.L_x_2005:
[----:B------:R-:W2:Y:S04]  /*15ea0*/  LDL.LU R7, [R1+0x1c] ;  /* 0x00001c0001077983 */ /* 0x000ea80000300800 */
[----:B------:R-:W3:Y:S01]  /*15eb0*/  LDL R4, [R1+0x10] ;  /* 0x0000100001047983 */ /* 0x000ee20000100800 */
        /* <DEDUP_REMOVED lines=13> */
.L_x_2120:
[----:B------:R-:W-:Y:S05]  /*15f90*/  BSYNC B0 ;  /* 0x0000000000007941 */ /* 0x000fea0003800000 */
.L_x_2013:
[----:B------:R-:W-:Y:S05]  /*15fa0*/  @!P2 BRA `(.L_x_2015) ;  /* 0x0000000c0004a947 */ /* 0x000fea0003800000 */
[----:B0-----:R-:W2:Y:S01]  /*15fb0*/  LDL.LU R4, [R1+0x10] ;  /* 0x0000100001047983 */ /* 0x001ea20000300800 */
[----:B------:R-:W-:Y:S02]  /*15fc0*/  IMAD.MOV.U32 R8, RZ, RZ, R22 ;  /* 0x000000ffff087224 */ /* 0x000fe400078e0016 */
[----:B------:R-:W-:Y:S02]  /*15fd0*/  IMAD.MOV.U32 R9, RZ, RZ, R25 ;  /* 0x000000ffff097224 */ /* 0x000fe400078e0019 */
[----:B--2---:R-:W-:-:S07]  /*15fe0*/  VIADD R3, R4, 0xfffffffe ;  /* 0xfffffffe04037836 */ /* 0x004fce0000000000 */
.L_x_2035:
        /* <DEDUP_REMOVED lines=14> */
[----:B------:R-:W-:Y:S02]  /*160d0*/  ULDC.64 UR6, c[0x0][0x408] ;  /* 0x0001020000067ab9 */ /* 0x000fe40000000a00 */
[----:B------:R-:W-:Y:S01]  /*160e0*/  IMAD R7, R17, UR6, RZ ;  /* 0x0000000611077c24 */ /* 0x000fe2000f8e02ff */
        /* <DEDUP_REMOVED lines=8> */
[C---:B------:R-:W-:Y:S02]  /*16170*/  IMAD R2, R20.reuse, UR7, R7 ;  /* 0x0000000714027c24 */ /* 0x040fe4000f8e0207 */
[----:B------:R-:W-:-:S04]  /*16180*/  IMAD.WIDE.U32 R4, R20, UR6, R4 ;  /* 0x0000000614047c25 */ /* 0x000fc8000f8e0004 */
[----:B------:R-:W-:Y:S01]  /*16190*/  IMAD.IADD R2, R2, 0x1, R5 ;  /* 0x0000000102027824 */ /* 0x000fe200078e0205 */
[----:B------:R-:W-:-:S04]  /*161a0*/  LEA R6, P0, R4, UR4, 0x2 ;  /* 0x0000000404067c11 */ /* 0x000fc8000f8010ff */
[----:B------:R-:W-:-:S05]  /*161b0*/  LEA.HI.X R7, R4, UR5, R2, 0x2, P0 ;  /* 0x0000000504077c11 */ /* 0x000fca00080f1402 */
[----:B------:R0:W5:Y:S04]  /*161c0*/  LDG.E R2, desc[UR40][R6.64] ;  /* 0x0000002806027981 */ /* 0x000168000c1e1900 */
.L_x_2018:
        /* <DEDUP_REMOVED lines=11> */
.L_x_2121:
[----:B------:R-:W-:Y:S05]  /*16280*/  BSYNC B1 ;  /* 0x0000000000017941 */ /* 0x000fea0003800000 */
.L_x_2019:
        /* <DEDUP_REMOVED lines=9> */
.L_x_2022:
[----:B------:R-:W-:Y:S05]  /*16320*/  BSYNC B1 ;  /* 0x0000000000017941 */ /* 0x000fea0003800000 */
.L_x_2021:
        /* <DEDUP_REMOVED lines=14> */
.L_x_2023:
        /* <DEDUP_REMOVED lines=13> */
.L_x_2122:
[----:B------:R-:W-:Y:S05]  /*164e0*/  BSYNC B1 ;  /* 0x0000000000017941 */ /* 0x000fea0003800000 */
.L_x_2024:
        /* <DEDUP_REMOVED lines=11> */
.L_x_2027:
[----:B------:R-:W-:Y:S05]  /*165a0*/  BSYNC B1 ;  /* 0x0000000000017941 */ /* 0x000fea0003800000 */
.L_x_2026:
        /* <DEDUP_REMOVED lines=8> */
.L_x_2028:
        /* <DEDUP_REMOVED lines=10> */
.L_x_2017:
[----:B------:R-:W-:Y:S05]  /*166d0*/  BSYNC B0 ;  /* 0x0000000000007941 */ /* 0x000fea0003800000 */
.L_x_2016:
[----:B------:R-:W2:Y:S02]  /*166e0*/  LDL R5, [R1+0x28] ;  /* 0x0000280001057983 */ /* 0x000ea40000100800 */
[----:B--2---:R-:W-:-:S13]  /*166f0*/  ISETP.NE.AND P0, PT, R5, 0x3, PT ;  /* 0x000000030500780c */ /* 0x004fda0003f05270 */
[----:B------:R-:W-:Y:S05]  /*16700*/  @!P0 BRA `(.L_x_2029) ;  /* 0x0000000000048947 */ /* 0x000fea0003800000 */
[----:B------:R-:W-:Y:S01]  /*16710*/  BPT.TRAP 0x1 ;  /* 0x000000040000795c */ /* 0x000fe20000300000 */
.L_x_2029:
        /* <DEDUP_REMOVED lines=11> */
.L_x_2123:
[----:B------:R-:W-:Y:S05]  /*167d0*/  BSYNC B0 ;  /* 0x0000000000007941 */ /* 0x000fea0003800000 */
.L_x_2030:
[----:B------:R-:W-:Y:S05]  /*167e0*/  @!P0 BRA `(.L_x_2032) ;  /* 0x0000000000048947 */ /* 0x000fea0003800000 */
[----:B------:R-:W-:Y:S01]  /*167f0*/  BPT.TRAP 0x1 ;  /* 0x000000040000795c */ /* 0x000fe20000300000 */
.L_x_2032:
[----:B0-----:R-:W-:Y:S01]  /*16800*/  SHF.L.U32 R4, R9, 0x1f, RZ ;  /* 0x0000001f09047819 */ /* 0x001fe200000006ff */
[----:B------:R-:W-:-:S03]  /*16810*/  IMAD R10, R8, 0x2800, RZ ;  /* 0x00002800080a7824 */ /* 0x000fc600078e02ff */
[----:B------:R-:W0:Y:S02]  /*16820*/  SYNCS.PHASECHK.TRANS64.TRYWAIT P2, [R13+URZ+0x13260], R4 ;  /* 0x013260040d0075a7 */ /* 0x000e24000804017f */
[----:B0-----:R-:W-:Y:S05]  /*16830*/  @!P2 BRA `(.L_x_2033) ;  /* 0x000000280014a947 */ /* 0x001fea0003800000 */
.L_x_2124:
[----:B------:R-:W1:Y:S01]  /*16840*/  S2R R18, SR_CgaCtaId ;  /* 0x0000000000127919 */ /* 0x000e620000008800 */
[----:B------:R-:W-:Y:S01]  /*16850*/  MOV R15, 0x400 ;  /* 0x00000400000f7802 */ /* 0x000fe20000000f00 */
[----:B------:R-:W-:Y:S05]  /*16860*/  WARPSYNC.ALL ;  /* 0x0000000000007948 */ /* 0x000fea0003800000 */
[C---:B------:R-:W-:Y:S02]  /*16870*/  LOP3.LUT R12, R10.reuse, R29, RZ, 0xfc, !PT ;  /* 0x0000001d0a0c7212 */ /* 0x040fe400078efcff */
[----:B------:R-:W-:Y:S02]  /*16880*/  LOP3.LUT R14, R10, R28, RZ, 0xfc, !PT ;  /* 0x0000001c0a0e7212 */ /* 0x000fe400078efcff */
[----:B-1----:R-:W-:-:S05]  /*16890*/  LEA R15, R18, R15, 0x18 ;  /* 0x0000000f120f7211 */ /* 0x002fca00078ec0ff */
[C---:B------:R-:W-:Y:S02]  /*168a0*/  IMAD.IADD R12, R15.reuse, 0x1, R12 ;  /* 0x000000010f0c7824 */ /* 0x040fe400078e020c */
[----:B------:R-:W-:-:S03]  /*168b0*/  IMAD.IADD R14, R15, 0x1, R14 ;  /* 0x000000010f0e7824 */ /* 0x000fc600078e020e */
        /* <DEDUP_REMOVED lines=38> */
.L_x_2034:
[----:B-1----:R1:W-:Y:S01]  /*16b20*/  SYNCS.ARRIVE.TRANS64.A1T0 RZ, [R13+URZ+0x13250], RZ ;  /* 0x013250ff0dff79a7 */ /* 0x0023e2000810003f */
[----:B------:R-:W-:Y:S01]  /*16b30*/  BAR.SYNC.DEFER_BLOCKING 0x2, 0x80 ;  /* 0x0082000000007b1d */ /* 0x000fe20000010000 */
[----:B------:R-:W-:Y:S01]  /*16b40*/  ISETP.GT.AND P0, PT, R3, RZ, PT ;  /* 0x000000ff0300720c */ /* 0x000fe20003f04270 */
[----:B------:R-:W-:Y:S02]  /*16b50*/  @!P1 VIADD R4, R13, 0x13280 ;  /* 0x000132800d049836 */ /* 0x000fe40000000000 */
[----:B------:R-:W-:Y:S02]  /*16b60*/  VIADD R3, R3, 0xffffffff ;  /* 0xffffffff03037836 */ /* 0x000fe40000000000 */
[----:B0-----:R-:W-:Y:S01]  /*16b70*/  IMAD.MOV.U32 R8, RZ, RZ, R22 ;  /* 0x000000ffff087224 */ /* 0x001fe200078e0016 */
[----:B------:R-:W-:Y:S01]  /*16b80*/  @!P1 PRMT R4, RZ, 0x654, R4 ;  /* 0x00000654ff049816 */ /* 0x000fe20000000004 */
[----:B------:R-:W-:-:S03]  /*16b90*/  IMAD.MOV.U32 R9, RZ, RZ, R25 ;  /* 0x000000ffff097224 */ /* 0x000fc600078e0019 */
[----:B------:R1:W-:Y:S03]  /*16ba0*/  @!P1 SYNCS.ARRIVE.TRANS64.RED.A1T0 RZ, [R4+URZ], RZ ;  /* 0x000000ff04ff99a7 */ /* 0x0003e6000810043f */
[----:B------:R-:W-:Y:S05]  /*16bb0*/  @P0 BRA `(.L_x_2035) ;  /* 0xfffffff4000c0947 */ /* 0x000fea000383ffff */
.L_x_2015:
        /* <DEDUP_REMOVED lines=16> */
.L_x_2037:
[----:B------:R-:W-:Y:S05]  /*16cc0*/  BSYNC B0 ;  /* 0x0000000000007941 */ /* 0x000fea0003800000 */
.L_x_2036:
[----:B------:R-:W-:Y:S05]  /*16cd0*/  @!P2 BRA `(.L_x_2038) ;  /* 0x000000000004a947 */ /* 0x000fea0003800000 */
[----:B------:R-:W-:Y:S01]  /*16ce0*/  BPT.TRAP 0x1 ;  /* 0x000000040000795c */ /* 0x000fe20000300000 */
.L_x_2038:
        /* <DEDUP_REMOVED lines=11> */
.L_x_2125:
[----:B------:R-:W-:Y:S05]  /*16da0*/  BSYNC B0 ;  /* 0x0000000000007941 */ /* 0x000fea0003800000 */
.L_x_2039:
[----:B------:R-:W-:Y:S05]  /*16db0*/  @!P2 BRA `(.L_x_2041) ;  /* 0x000000000004a947 */ /* 0x000fea0003800000 */
[----:B------:R-:W-:Y:S01]  /*16dc0*/  BPT.TRAP 0x1 ;  /* 0x000000040000795c */ /* 0x000fe20000300000 */
.L_x_2041:
[----:B0-----:R-:W-:-:S04]  /*16dd0*/  SHF.L.U32 R0, R25, 0x1f, RZ ;  /* 0x0000001f19007819 */ /* 0x001fc800000006ff */
[----:B------:R-:W0:Y:S02]  /*16de0*/  SYNCS.PHASECHK.TRANS64.TRYWAIT P0, [R3+URZ+0x13260], R0 ;  /* 0x01326000030075a7 */ /* 0x000e24000800017f */
[----:B0-----:R-:W-:Y:S05]  /*16df0*/  @!P0 BRA `(.L_x_2042) ;  /* 0x0000002000cc8947 */ /* 0x001fea0003800000 */
.L_x_2126:
[----:B------:R-:W1:Y:S01]  /*16e00*/  S2R R9, SR_CgaCtaId ;  /* 0x0000000000097919 */ /* 0x000e620000008800 */
[----:B------:R-:W-:Y:S01]  /*16e10*/  IMAD R2, R22, 0x2800, RZ ;  /* 0x0000280016027824 */ /* 0x000fe200078e02ff */
[----:B------:R-:W-:Y:S01]  /*16e20*/  MOV R8, 0x400 ;  /* 0x0000040000087802 */ /* 0x000fe20000000f00 */
[----:B------:R-:W-:Y:S05]  /*16e30*/  WARPSYNC.ALL ;  /* 0x0000000000007948 */ /* 0x000fea0003800000 */
[C---:B0-----:R-:W-:Y:S02]  /*16e40*/  LOP3.LUT R0, R2.reuse, R29, RZ, 0xfc, !PT ;  /* 0x0000001d02007212 */ /* 0x041fe400078efcff */
[----:B------:R-:W-:-:S02]  /*16e50*/  LOP3.LUT R2, R2, R28, RZ, 0xfc, !PT ;  /* 0x0000001c02027212 */ /* 0x000fc400078efcff */
[----:B-1----:R-:W-:-:S05]  /*16e60*/  LEA R8, R9, R8, 0x18 ;  /* 0x0000000809087211 */ /* 0x002fca00078ec0ff */
        /* <DEDUP_REMOVED lines=40> */
.L_x_2043:
        /* <DEDUP_REMOVED lines=10> */
.L_x_1998:
[----:B------:R-:W-:Y:S05]  /*17190*/  BSYNC B6 ;  /* 0x0000000000067941 */ /* 0x000fea0003800000 */
.L_x_1996:
        /* <DEDUP_REMOVED lines=10> */
.L_x_2044:
        /* <DEDUP_REMOVED lines=36> */
.L_x_2136:
[----:B------:R-:W-:Y:S02]  /*17480*/  ULDC UR4, c[0x0][0xc10] ;  /* 0x0003040000047ab9 */ /* 0x000fe40000000800 */
[----:B------:R-:W-:-:S04]  /*17490*/  IMAD.U32 R4, RZ, RZ, UR4 ;  /* 0x00000004ff047e24 */ /* 0x000fc8000f8e00ff */
[----:B-1----:R-:W-:-:S04]  /*174a0*/  IMAD R14, R14, R4, RZ ;  /* 0x000000040e0e7224 */ /* 0x002fc800078e02ff */
[----:B------:R-:W-:-:S05]  /*174b0*/  IMAD.IADD R5, R5, 0x1, R14 ;  /* 0x0000000105057824 */ /* 0x000fca00078e020e */
[----:B------:R-:W-:-:S13]  /*174c0*/  ISETP.GT.AND P6, PT, R5, R0, PT ;  /* 0x000000000500720c */ /* 0x000fda0003fc4270 */
[----:B------:R-:W-:Y:S05]  /*174d0*/  @P6 BRA `(.L_x_2047) ;  /* 0x00000000009c6947 */ /* 0x000fea0003800000 */
.L_x_2052:
        /* <DEDUP_REMOVED lines=14> */
.L_x_2050:
[----:B------:R-:W-:Y:S05]  /*175c0*/  BSYNC B0 ;  /* 0x0000000000007941 */ /* 0x000fea0003800000 */
.L_x_2049:
        /* <DEDUP_REMOVED lines=18> */
.L_x_2144:
[----:B------:R-:W-:Y:S02]  /*176f0*/  ULDC UR4, c[0x0][0xc10] ;  /* 0x0003040000047ab9 */ /* 0x000fe40000000800 */
[----:B------:R-:W-:-:S04]  /*17700*/  IMAD.U32 R4, RZ, RZ, UR4 ;  /* 0x00000004ff047e24 */ /* 0x000fc8000f8e00ff */
[----:B-1----:R-:W-:-:S04]  /*17710*/  IMAD R14, R14, R4, RZ ;  /* 0x000000040e0e7224 */ /* 0x002fc800078e02ff */
[----:B------:R-:W-:-:S05]  /*17720*/  IMAD.IADD R5, R14, 0x1, R5 ;  /* 0x000000010e057824 */ /* 0x000fca00078e0205 */
[----:B------:R-:W-:-:S13]  /*17730*/  ISETP.GT.AND P6, PT, R5, R0, PT ;  /* 0x000000000500720c */ /* 0x000fda0003fc4270 */
[----:B------:R-:W-:Y:S05]  /*17740*/  @!P6 BRA `(.L_x_2052) ;  /* 0xfffffffc0064e947 */ /* 0x000fea000383ffff */
.L_x_2047:
        /* <DEDUP_REMOVED lines=8> */
.L_x_2148:
[----:B------:R-:W-:Y:S01]  /*177d0*/  ISETP.NE.AND P0, PT, R2, RZ, PT ;  /* 0x000000ff0200720c */ /* 0x000fe20003f05270 */
[----:B------:R-:W-:-:S12]  /*177e0*/  IMAD.MOV.U32 R14, RZ, RZ, RZ ;  /* 0x000000ffff0e7224 */ /* 0x000fd800078e00ff */
[----:B------:R-:W-:Y:S05]  /*177f0*/  @!P0 BRA `(.L_x_2054) ;  /* 0x0000000000108947 */ /* 0x000fea0003800000 */
[----:B------:R-:W-:Y:S01]  /*17800*/  UMOV UR4, 0xffffffff ;  /* 0xffffffff00047882 */ /* 0x000fe20000000000 */
[----:B------:R-:W-:Y:S02]  /*17810*/  VIADD R12, R6, 0xffffffff ;  /* 0xffffffff060c7836 */ /* 0x000fe40000000000 */
[----:B------:R-:W-:Y:S05]  /*17820*/  BRA.DIV UR4, `(.L_x_2055) ;  /* 0x00000022047c7947 */ /* 0x000fea000b800000 */
[----:B------:R3:W4:Y:S02]  /*17830*/  SHFL.IDX PT, R14, R3, R12, 0x1f ;  /* 0x00001f0c030e7589 */ /* 0x00072400000e0000 */
.L_x_2054:
        /* <DEDUP_REMOVED lines=66> */
.L_x_2048:
[----:B------:R-:W-:Y:S01]  /*17c60*/  UMOV UR4, URZ ;  /* 0x0000003f00047c82 */ /* 0x000fe20008000000 */
[----:B------:R-:W-:Y:S01]  /*17c70*/  UMOV UR5, URZ ;  /* 0x0000003f00057c82 */ /* 0x000fe20008000000 */
[----:B------:R-:W-:Y:S01]  /*17c80*/  ULDC UR6, c[0x0][0xc14] ;  /* 0x0003050000067ab9 */ /* 0x000fe20000000800 */
[----:B------:R-:W-:Y:S02]  /*17c90*/  IMAD.MOV.U32 R16, RZ, RZ, R0 ;  /* 0x000000ffff107224 */ /* 0x000fe400078e0000 */
[----:B------:R-:W-:Y:S02]  /*17ca0*/  IMAD.U32 R17, RZ, RZ, UR4 ;  /* 0x00000004ff117e24 */ /* 0x000fe4000f8e00ff */
[----:B------:R-:W-:Y:S02]  /*17cb0*/  IMAD.U32 R18, RZ, RZ, UR5 ;  /* 0x00000005ff127e24 */ /* 0x000fe4000f8e00ff */
[----:B------:R-:W-:-:S07]  /*17cc0*/  IMAD.U32 R19, RZ, RZ, UR6 ;  /* 0x00000006ff137e24 */ /* 0x000fce000f8e00ff */
.L_x_2056:
        /* <DEDUP_REMOVED lines=10> */
.L_x_2045:
[----:B------:R-:W-:Y:S02]  /*17d70*/  ULDC UR4, c[0x0][0xc14] ;  /* 0x0003050000047ab9 */ /* 0x000fe40000000800 */
[----:B-1----:R-:W-:-:S13]  /*17d80*/  ISETP.GE.AND P0, PT, R19, UR4, PT ;  /* 0x0000000413007c0c */ /* 0x002fda000bf06270 */
[----:B------:R-:W-:Y:S05]  /*17d90*/  @!P0 BRA `(.L_x_2057) ;  /* 0xffffffbc00088947 */ /* 0x000fea000383ffff */
[----:B------:R-:W-:Y:S05]  /*17da0*/  BSYNC B7 ;  /* 0x0000000000077941 */ /* 0x000fea0003800000 */
.L_x_1960:
[----:B01----:R-:W2:Y:S01]  /*17db0*/  LDL.LU R0, [R1+0x1c] ;  /* 0x00001c0001007983 */ /* 0x003ea20000300800 */
        /* <DEDUP_REMOVED lines=11> */
.L_x_2151:
[----:B------:R-:W-:Y:S05]  /*17e70*/  BSYNC B0 ;  /* 0x0000000000007941 */ /* 0x000fea0003800000 */
.L_x_2058:
[----:B------:R-:W-:-:S03]  /*17e80*/  UMOV UR4, 0xffffffff ;  /* 0xffffffff00047882 */ /* 0x000fc60000000000 */
[----:B------:R-:W-:Y:S05]  /*17e90*/  BRA.DIV UR4, `(.L_x_2060) ;  /* 0x0000001e04187947 */ /* 0x000fea000b800000 */
[----:B0-----:R-:W0:Y:S02]  /*17ea0*/  S2R R0, SR_TID.X ;  /* 0x0000000000007919 */ /* 0x001e240000002100 */
[----:B0-----:R-:W-:-:S04]  /*17eb0*/  SHF.R.U32.HI R0, RZ, 0x5, R0 ;  /* 0x00000005ff007819 */ /* 0x001fc80000011600 */
[----:B------:R-:W-:-:S05]  /*17ec0*/  LOP3.LUT R0, R0, 0x3, RZ, 0xc0, !PT ;  /* 0x0000000300007812 */ /* 0x000fca00078ec0ff */
[----:B------:R0:W1:Y:S02]  /*17ed0*/  SHFL.IDX PT, R14, R0, RZ, 0x1f ;  /* 0x00001fff000e7589 */ /* 0x00006400000e0000 */
.L_x_2154:
[----:B-1----:R-:W-:-:S13]  /*17ee0*/  ISETP.NE.AND P0, PT, R14, RZ, PT ;  /* 0x000000ff0e00720c */ /* 0x002fda0003f05270 */
[----:B------:R-:W-:Y:S05]  /*17ef0*/  @P0 BRA `(.L_x_1823) ;  /* 0x0000000000a40947 */ /* 0x000fea0003800000 */
[----:B------:R-:W-:-:S03]  /*17f00*/  UMOV UR4, 0xffffffff ;  /* 0xffffffff00047882 */ /* 0x000fc60000000000 */
[----:B------:R-:W-:Y:S05]  /*17f10*/  BRA.DIV UR4, `(.L_x_2061) ;  /* 0x0000001e042c7947 */ /* 0x000fea000b800000 */
[----:B------:R-:W-:-:S13]  /*17f20*/  ELECT P6, URZ, PT ;  /* 0x00000000003f782f */ /* 0x000fda00038c0000 */
.L_x_2157:
[----:B------:R-:W-:Y:S05]  /*17f30*/  @!P6 BRA `(.L_x_1823) ;  /* 0x000000000094e947 */ /* 0x000fea0003800000 */
[----:B0-----:R-:W2:Y:S02]  /*17f40*/  LDL.LU R0, [R1+0x20] ;  /* 0x0000200001007983 */ /* 0x001ea40000300800 */
[----:B--2---:R-:W-:-:S04]  /*17f50*/  LOP3.LUT R0, R0, 0x2, RZ, 0xfc, !PT ;  /* 0x0000000200007812 */ /* 0x004fc800078efcff */
[----:B------:R-:W-:-:S13]  /*17f60*/  ISETP.NE.AND P0, PT, R0, 0x3, PT ;  /* 0x000000030000780c */ /* 0x000fda0003f05270 */
[----:B------:R-:W-:Y:S05]  /*17f70*/  @!P0 BRA `(.L_x_2062) ;  /* 0x0000000000048947 */ /* 0x000fea0003800000 */
[----:B------:R-:W-:Y:S01]  /*17f80*/  BPT.TRAP 0x1 ;  /* 0x000000040000795c */ /* 0x000fe20000300000 */
.L_x_2062:
        /* <DEDUP_REMOVED lines=12> */
.L_x_2158:
[----:B------:R-:W1:Y:S02]  /*18050*/  SYNCS.PHASECHK.TRANS64.TRYWAIT P1, [R3+URZ], R0 ;  /* 0x00000000030075a7 */ /* 0x000e64000802017f */
[----:B-1----:R-:W-:Y:S05]  /*18060*/  @!P1 BRA `(.L_x_2064) ;  /* 0x0000001c000c9947 */ /* 0x002fea0003800000 */
.L_x_2159:
[----:B------:R-:W-:Y:S05]  /*18070*/  @!P0 BRA `(.L_x_2065) ;  /* 0x0000000000048947 */ /* 0x000fea0003800000 */
[----:B------:R-:W-:Y:S01]  /*18080*/  BPT.TRAP 0x1 ;  /* 0x000000040000795c */ /* 0x000fe20000300000 */
.L_x_2065:
[----:B-1----:R-:W-:-:S04]  /*18090*/  IMAD R3, R22, 0x8, R7 ;  /* 0x0000000816037824 */ /* 0x002fc800078e0207 */
[----:B------:R-:W1:Y:S02]  /*180a0*/  SYNCS.PHASECHK.TRANS64.TRYWAIT P1, [R3+URZ+0x13260], R4 ;  /* 0x01326004030075a7 */ /* 0x000e64000802017f */
[----:B-1----:R-:W-:Y:S05]  /*180b0*/  @!P1 BRA `(.L_x_2066) ;  /* 0x0000001c000c9947 */ /* 0x002fea0003800000 */
.L_x_2160:
[----:B------:R-:W-:Y:S05]  /*180c0*/  @!P0 BRA `(.L_x_2067) ;  /* 0x0000000000048947 */ /* 0x000fea0003800000 */
[----:B------:R-:W-:Y:S01]  /*180d0*/  BPT.TRAP 0x1 ;  /* 0x000000040000795c */ /* 0x000fe20000300000 */
.L_x_2067:
[----:B0-----:R-:W-:-:S04]  /*180e0*/  IMAD R5, R6, 0x8, R7 ;  /* 0x0000000806057824 */ /* 0x001fc800078e0207 */
[----:B------:R-:W0:Y:S02]  /*180f0*/  SYNCS.PHASECHK.TRANS64.TRYWAIT P1, [R5+URZ+0x13260], R0 ;  /* 0x01326000050075a7 */ /* 0x000e24000802017f */
[----:B0-----:R-:W-:Y:S05]  /*18100*/  @!P1 BRA `(.L_x_2068) ;  /* 0x0000001c000c9947 */ /* 0x001fea0003800000 */
.L_x_2161:
[----:B------:R-:W-:Y:S05]  /*18110*/  @!P0 BRA `(.L_x_2069) ;  /* 0x0000000000048947 */ /* 0x000fea0003800000 */
[----:B------:R-:W-:Y:S01]  /*18120*/  BPT.TRAP 0x1 ;  /* 0x000000040000795c */ /* 0x000fe20000300000 */
.L_x_2069:
[----:B------:R-:W2:Y:S02]  /*18130*/  SYNCS.PHASECHK.TRANS64.TRYWAIT P0, [R3+URZ+0x13280], R4 ;  /* 0x01328004030075a7 */ /* 0x000ea4000800017f */
[----:B--2---:R-:W-:Y:S05]  /*18140*/  @!P0 BRA `(.L_x_2070) ;  /* 0x0000001c00108947 */ /* 0x004fea0003800000 */
.L_x_2071:
[----:B---3--:R3:W4:Y:S02]  /*18150*/  SYNCS.PHASECHK.TRANS64.TRYWAIT P0, [R5+URZ+0x13280], R0 ;  /* 0x01328000050075a7 */ /* 0x008724000800017f */
[----:B----4-:R-:W-:Y:S05]  /*18160*/  @!P0 NANOSLEEP.SYNCS 0x989680 ;  /* 0x009896800000895d */ /* 0x010fea0003900000 */
[----:B------:R-:W4:Y:S02]  /*18170*/  @!P0 SYNCS.PHASECHK.TRANS64 P0, [R5+URZ+0x13280], R0 ;  /* 0x01328000050085a7 */ /* 0x000f24000800007f */
[----:B----4-:R-:W-:Y:S05]  /*18180*/  @!P0 BRA `(.L_x_2071) ;  /* 0xfffffffc00f08947 */ /* 0x010fea000383ffff */
.L_x_1823:
[----:B------:R-:W-:Y:S05]  /*18190*/  BSYNC B8 ;  /* 0x0000000000087941 */ /* 0x000fea0003800000 */
.L_x_1820:
[----:B------:R-:W-:Y:S05]  /*181a0*/  EXIT ;  /* 0x000000000000794d */ /* 0x000fea0003800000 */
.L_x_1839:
[----:B0-----:R0:W1:Y:S02]  /*181b0*/  SYNCS.PHASECHK.TRANS64.TRYWAIT P5, [R75+URZ+0x13290], R76 ;  /* 0x0132904c4b0075a7 */ /* 0x00106400080a017f */
[----:B-1----:R-:W-:Y:S05]  /*181c0*/  @!P5 NANOSLEEP.SYNCS 0x989680 ;  /* 0x009896800000d95d */ /* 0x002fea0003900000 */
[----:B------:R-:W1:Y:S02]  /*181d0*/  @!P5 SYNCS.PHASECHK.TRANS64 P5, [R75+URZ+0x13290], R76 ;  /* 0x0132904c4b00d5a7 */ /* 0x000e6400080a007f */
[----:B-1----:R-:W-:Y:S05]  /*181e0*/  @!P5 BRA `(.L_x_1839) ;  /* 0xfffffffc00f0d947 */ /* 0x002fea000383ffff */
[----:B------:R-:W-:Y:S05]  /*181f0*/  BRA `(.L_x_2072) ;  /* 0xfffffea400307947 */ /* 0x000fea000383ffff */
.L_x_1849:
[----:B0-----:R0:W1:Y:S02]  /*18200*/  SYNCS.PHASECHK.TRANS64.TRYWAIT P5, [R75+URZ+0x13290], R76 ;  /* 0x0132904c4b0075a7 */ /* 0x00106400080a017f */
[----:B-1----:R-:W-:Y:S05]  /*18210*/  @!P5 NANOSLEEP.SYNCS 0x989680 ;  /* 0x009896800000d95d */ /* 0x002fea0003900000 */
[----:B------:R-:W1:Y:S02]  /*18220*/  @!P5 SYNCS.PHASECHK.TRANS64 P5, [R75+URZ+0x13290], R76 ;  /* 0x0132904c4b00d5a7 */ /* 0x000e6400080a007f */
[----:B-1----:R-:W-:Y:S05]  /*18230*/  @!P5 BRA `(.L_x_1849) ;  /* 0xfffffffc00f0d947 */ /* 0x002fea000383ffff */
[----:B------:R-:W-:Y:S05]  /*18240*/  BRA `(.L_x_2073) ;  /* 0xfffffeb400447947 */ /* 0x000fea000383ffff */
.L_x_1854:
[----:B0-----:R0:W1:Y:S02]  /*18250*/  SYNCS.PHASECHK.TRANS64.TRYWAIT P1, [R75+URZ+0x13290], R76 ;  /* 0x0132904c4b0075a7 */ /* 0x001064000802017f */
[----:B-1----:R-:W-:Y:S05]  /*18260*/  @!P1 NANOSLEEP.SYNCS 0x989680 ;  /* 0x009896800000995d */ /* 0x002fea0003900000 */
[----:B------:R-:W1:Y:S02]  /*18270*/  @!P1 SYNCS.PHASECHK.TRANS64 P1, [R75+URZ+0x13290], R76 ;  /* 0x0132904c4b0095a7 */ /* 0x000e64000802007f */
[----:B-1----:R-:W-:Y:S05]  /*18280*/  @!P1 BRA `(.L_x_1854) ;  /* 0xfffffffc00f09947 */ /* 0x002fea000383ffff */
[----:B------:R-:W-:Y:S05]  /*18290*/  BRA `(.L_x_2074) ;  /* 0xfffffec400507947 */ /* 0x000fea000383ffff */
.L_x_1858:
[----:B------:R0:W0:Y:S02]  /*182a0*/  SYNCS.PHASECHK.TRANS64.TRYWAIT P0, [R75+URZ+0x132b0], R76 ;  /* 0x0132b04c4b0075a7 */ /* 0x000024000800017f */
[----:B0-----:R-:W-:Y:S05]  /*182b0*/  @!P0 NANOSLEEP.SYNCS 0x989680 ;  /* 0x009896800000895d */ /* 0x001fea0003900000 */
[----:B------:R-:W0:Y:S02]  /*182c0*/  @!P0 SYNCS.PHASECHK.TRANS64 P0, [R75+URZ+0x132b0], R76 ;  /* 0x0132b04c4b0085a7 */ /* 0x000e24000800007f */
[----:B0-----:R-:W-:Y:S05]  /*182d0*/  @!P0 BRA `(.L_x_1858) ;  /* 0xfffffffc00f08947 */ /* 0x001fea000383ffff */
[----:B------:R-:W-:Y:S05]  /*182e0*/  BRA `(.L_x_2075) ;  /* 0xfffffec400b07947 */ /* 0x000fea000383ffff */
.L_x_1878:
[----:B------:R-:W-:Y:S01]  /*182f0*/  BSSY B1, `(.L_x_2076) ;  /* 0x0000007000017945 */ /* 0x000fe20003800000 */
[----:B------:R-:W-:Y:S02]  /*18300*/  IMAD.MOV.U32 R12, RZ, RZ, RZ ;  /* 0x000000ffff0c7224 */ /* 0x000fe400078e00ff */
[----:B------:R-:W-:Y:S02]  /*18310*/  IMAD.MOV.U32 R11, RZ, RZ, 0x1e1f ;  /* 0x00001e1fff0b7424 */ /* 0x000fe400078e00ff */
[----:B------:R-:W-:-:S07]  /*18320*/  IMAD.MOV.U32 R15, RZ, RZ, -0x1 ;  /* 0xffffffffff0f7424 */ /* 0x000fce00078e00ff */
[----:B-----5:R-:W-:Y:S05]  /*18330*/  WARPSYNC.COLLECTIVE R15, `(.L_x_2077) ;  /* 0x000000000f087348 */ /* 0x020fea0003c00000 */
[----:B------:R0:W1:Y:S02]  /*18340*/  SHFL.IDX P6, R14, R13, R12, R11 ;  /* 0x0000000c0d0e7389 */ /* 0x00006400000c000b */
[----:B01---5:R-:W-:Y:S01]  /*18350*/  ENDCOLLECTIVE ;  /* 0x000000000000791b */ /* 0x023fe20003800000 */
.L_x_2077:
[----:B------:R-:W-:Y:S05]  /*18360*/  BSYNC B1 ;  /* 0x0000000000017941 */ /* 0x000fea0003800000 */
.L_x_2076:
[----:B------:R-:W-:Y:S05]  /*18370*/  BRA `(.L_x_2078) ;  /* 0xfffffed8006c7947 */ /* 0x000fea000383ffff */
.L_x_1879:
        /* <DEDUP_REMOVED lines=8> */
.L_x_2080:
[----:B------:R-:W-:Y:S05]  /*18400*/  BSYNC B1 ;  /* 0x0000000000017941 */ /* 0x000fea0003800000 */
.L_x_2079:
[----:B------:R-:W-:Y:S05]  /*18410*/  BRA `(.L_x_2081) ;  /* 0xfffffed8004c7947 */ /* 0x000fea000383ffff */
.L_x_1880:
        /* <DEDUP_REMOVED lines=8> */
.L_x_2083:
[----:B------:R-:W-:Y:S05]  /*184a0*/  BSYNC B1 ;  /* 0x0000000000017941 */ /* 0x000fea0003800000 */
.L_x_2082:
[----:B------:R-:W-:Y:S05]  /*184b0*/  BRA `(.L_x_2084) ;  /* 0xfffffed8002c7947 */ /* 0x000fea000383ffff */
.L_x_1881:
        /* <DEDUP_REMOVED lines=8> */
.L_x_2086:
[----:B------:R-:W-:Y:S05]  /*18540*/  BSYNC B1 ;  /* 0x0000000000017941 */ /* 0x000fea0003800000 */
.L_x_2085:
[----:B------:R-:W-:Y:S05]  /*18550*/  BRA `(.L_x_2087) ;  /* 0xfffffed8000c7947 */ /* 0x000fea000383ffff */
.L_x_1883:
[----:B0-----:R0:W1:Y:S02]  /*18560*/  SYNCS.PHASECHK.TRANS64.TRYWAIT P1, [R16+URZ+0x13200], R5 ;  /* 0x01320005100075a7 */ /* 0x001064000802017f */
[----:B-1----:R-:W-:Y:S05]  /*18570*/  @!P1 NANOSLEEP.SYNCS 0x989680 ;  /* 0x009896800000995d */ /* 0x002fea0003900000 */
[----:B------:R-:W1:Y:S02]  /*18580*/  @!P1 SYNCS.PHASECHK.TRANS64 P1, [R16+URZ+0x13200], R5 ;  /* 0x01320005100095a7 */ /* 0x000e64000802007f */
[----:B-1----:R-:W-:Y:S05]  /*18590*/  @!P1 BRA `(.L_x_1883) ;  /* 0xfffffffc00f09947 */ /* 0x002fea000383ffff */
[----:B------:R-:W-:Y:S05]  /*185a0*/  BRA `(.L_x_2088) ;  /* 0xfffffed800047947 */ /* 0x000fea000383ffff */
.L_x_1887:
[----:B------:R-:W-:Y:S01]  /*185b0*/  BSSY B1, `(.L_x_2089) ;  /* 0x0000007000017945 */ /* 0x000fe20003800000 */
[----:B------:R-:W-:Y:S02]  /*185c0*/  IMAD.MOV.U32 R12, RZ, RZ, RZ ;  /* 0x000000ffff0c7224 */ /* 0x000fe400078e00ff */
[----:B------:R-:W-:Y:S02]  /*185d0*/  IMAD.MOV.U32 R11, RZ, RZ, 0x1e1f ;  /* 0x00001e1fff0b7424 */ /* 0x000fe400078e00ff */
[----:B------:R-:W-:-:S07]  /*185e0*/  IMAD.MOV.U32 R15, RZ, RZ, -0x1 ;  /* 0xffffffffff0f7424 */ /* 0x000fce00078e00ff */
[----:B-----5:R-:W-:Y:S05]  /*185f0*/  WARPSYNC.COLLECTIVE R15, `(.L_x_2090) ;  /* 0x000000000f087348 */ /* 0x020fea0003c00000 */
[----:B------:R0:W1:Y:S02]  /*18600*/  SHFL.IDX P6, R14, R13, R12, R11 ;  /* 0x0000000c0d0e7389 */ /* 0x00006400000c000b */
[----:B01---5:R-:W-:Y:S01]  /*18610*/  ENDCOLLECTIVE ;  /* 0x000000000000791b */ /* 0x023fe20003800000 */
.L_x_2090:
[----:B------:R-:W-:Y:S05]  /*18620*/  BSYNC B1 ;  /* 0x0000000000017941 */ /* 0x000fea0003800000 */
.L_x_2089:
[----:B------:R-:W-:Y:S05]  /*18630*/  BRA `(.L_x_2091) ;  /* 0xfffffee800d87947 */ /* 0x000fea000383ffff */
.L_x_1888:
        /* <DEDUP_REMOVED lines=8> */
.L_x_2093:
[----:B------:R-:W-:Y:S05]  /*186c0*/  BSYNC B1 ;  /* 0x0000000000017941 */ /* 0x000fea0003800000 */
.L_x_2092:
[----:B------:R-:W-:Y:S05]  /*186d0*/  BRA `(.L_x_2094) ;  /* 0xfffffee800bc7947 */ /* 0x000fea000383ffff */
.L_x_1889:
        /* <DEDUP_REMOVED lines=8> */
.L_x_2096:
[----:B------:R-:W-:Y:S05]  /*18760*/  BSYNC B1 ;  /* 0x0000000000017941 */ /* 0x000fea0003800000 */
.L_x_2095:
[----:B------:R-:W-:Y:S05]  /*18770*/  BRA `(.L_x_2097) ;  /* 0xfffffee800a07947 */ /* 0x000fea000383ffff */
.L_x_1890:
        /* <DEDUP_REMOVED lines=8> */
.L_x_2099:
[----:B------:R-:W-:Y:S05]  /*18800*/  BSYNC B1 ;  /* 0x0000000000017941 */ /* 0x000fea0003800000 */
.L_x_2098:
[----:B------:R-:W-:Y:S05]  /*18810*/  BRA `(.L_x_2100) ;  /* 0xfffffee800847947 */ /* 0x000fea000383ffff */
.L_x_1892:
[----:B0-----:R0:W1:Y:S02]  /*18820*/  SYNCS.PHASECHK.TRANS64.TRYWAIT P1, [R16+URZ+0x13200], R3 ;  /* 0x01320003100075a7 */ /* 0x001064000802017f */
[----:B-1----:R-:W-:Y:S05]  /*18830*/  @!P1 NANOSLEEP.SYNCS 0x989680 ;  /* 0x009896800000995d */ /* 0x002fea0003900000 */
[----:B------:R-:W1:Y:S02]  /*18840*/  @!P1 SYNCS.PHASECHK.TRANS64 P1, [R16+URZ+0x13200], R3 ;  /* 0x01320003100095a7 */ /* 0x000e64000802007f */
[----:B-1----:R-:W-:Y:S05]  /*18850*/  @!P1 BRA `(.L_x_1892) ;  /* 0xfffffffc00f09947 */ /* 0x002fea000383ffff */
[----:B------:R-:W-:Y:S05]  /*18860*/  BRA `(.L_x_2101) ;  /* 0xfffffee800847947 */ /* 0x000fea000383ffff */
.L_x_1896:
[----:B-1----:R1:W3:Y:S02]  /*18870*/  SYNCS.PHASECHK.TRANS64.TRYWAIT P0, [R12+URZ+0x13230], R3 ;  /* 0x013230030c0075a7 */ /* 0x0022e4000800017f */
[----:B---3--:R-:W-:Y:S05]  /*18880*/  @!P0 NANOSLEEP.SYNCS 0x989680 ;  /* 0x009896800000895d */ /* 0x008fea0003900000 */
[----:B------:R-:W3:Y:S02]  /*18890*/  @!P0 SYNCS.PHASECHK.TRANS64 P0, [R12+URZ+0x13230], R3 ;  /* 0x013230030c0085a7 */ /* 0x000ee4000800007f */
[----:B---3--:R-:W-:Y:S05]  /*188a0*/  @!P0 BRA `(.L_x_1896) ;  /* 0xfffffffc00f08947 */ /* 0x008fea000383ffff */
[----:B------:R-:W-:Y:S05]  /*188b0*/  BRA `(.L_x_1895) ;  /* 0xfffffef800d87947 */ /* 0x000fea000383ffff */
.L_x_1903:
[----:B-1----:R1:W2:Y:S02]  /*188c0*/  SYNCS.PHASECHK.TRANS64.TRYWAIT P0, [R13+URZ+0x13230], R14 ;  /* 0x0132300e0d0075a7 */ /* 0x0022a4000800017f */
[----:B--2---:R-:W-:Y:S05]  /*188d0*/  @!P0 NANOSLEEP.SYNCS 0x989680 ;  /* 0x009896800000895d */ /* 0x004fea0003900000 */
[----:B------:R-:W2:Y:S02]  /*188e0*/  @!P0 SYNCS.PHASECHK.TRANS64 P0, [R13+URZ+0x13230], R14 ;  /* 0x0132300e0d0085a7 */ /* 0x000ea4000800007f */
[----:B--2---:R-:W-:Y:S05]  /*188f0*/  @!P0 BRA `(.L_x_1903) ;  /* 0xfffffffc00f08947 */ /* 0x004fea000383ffff */
[----:B------:R-:W-:Y:S05]  /*18900*/  BRA `(.L_x_1902) ;  /* 0xffffff28002c7947 */ /* 0x000fea000383ffff */
.L_x_1908:
[----:B-1----:R1:W2:Y:S02]  /*18910*/  SYNCS.PHASECHK.TRANS64.TRYWAIT P0, [R20+URZ+0x13250], R0 ;  /* 0x01325000140075a7 */ /* 0x0022a4000800017f */
[----:B--2---:R-:W-:Y:S05]  /*18920*/  @!P0 NANOSLEEP.SYNCS 0x989680 ;  /* 0x009896800000895d */ /* 0x004fea0003900000 */
[----:B------:R-:W2:Y:S02]  /*18930*/  @!P0 SYNCS.PHASECHK.TRANS64 P0, [R20+URZ+0x13250], R0 ;  /* 0x01325000140085a7 */ /* 0x000ea4000800007f */
[----:B--2---:R-:W-:Y:S05]  /*18940*/  @!P0 BRA `(.L_x_1908) ;  /* 0xfffffffc00f08947 */ /* 0x004fea000383ffff */
[----:B------:R-:W-:Y:S05]  /*18950*/  BRA `(.L_x_1907) ;  /* 0xffffff2c009c7947 */ /* 0x000fea000383ffff */
.L_x_1917:
[----:B-1----:R1:W2:Y:S02]  /*18960*/  SYNCS.PHASECHK.TRANS64.TRYWAIT P0, [R3+URZ+0x13230], R14 ;  /* 0x0132300e030075a7 */ /* 0x0022a4000800017f */
[----:B--2---:R-:W-:Y:S05]  /*18970*/  @!P0 NANOSLEEP.SYNCS 0x989680 ;  /* 0x009896800000895d */ /* 0x004fea0003900000 */
[----:B------:R-:W2:Y:S02]  /*18980*/  @!P0 SYNCS.PHASECHK.TRANS64 P0, [R3+URZ+0x13230], R14 ;  /* 0x0132300e030085a7 */ /* 0x000ea4000800007f */
[----:B--2---:R-:W-:Y:S05]  /*18990*/  @!P0 BRA `(.L_x_1917) ;  /* 0xfffffffc00f08947 */ /* 0x004fea000383ffff */
[----:B------:R-:W-:Y:S05]  /*189a0*/  BRA `(.L_x_1916) ;  /* 0xffffff5800207947 */ /* 0x000fea000383ffff */
.L_x_1922:
[----:B-1----:R1:W2:Y:S02]  /*189b0*/  SYNCS.PHASECHK.TRANS64.TRYWAIT P0, [R13+URZ+0x13250], R0 ;  /* 0x013250000d0075a7 */ /* 0x0022a4000800017f */
[----:B--2---:R-:W-:Y:S05]  /*189c0*/  @!P0 NANOSLEEP.SYNCS 0x989680 ;  /* 0x009896800000895d */ /* 0x004fea0003900000 */
[----:B------:R-:W2:Y:S02]  /*189d0*/  @!P0 SYNCS.PHASECHK.TRANS64 P0, [R13+URZ+0x13250], R0 ;  /* 0x013250000d0085a7 */ /* 0x000ea4000800007f */
[----:B--2---:R-:W-:Y:S05]  /*189e0*/  @!P0 BRA `(.L_x_1922) ;  /* 0xfffffffc00f08947 */ /* 0x004fea000383ffff */
[----:B------:R-:W-:Y:S05]  /*189f0*/  BRA `(.L_x_1921) ;  /* 0xffffff5c00907947 */ /* 0x000fea000383ffff */
.L_x_1929:
[----:B-1----:R1:W2:Y:S02]  /*18a00*/  SYNCS.PHASECHK.TRANS64.TRYWAIT P0, [R13+URZ+0x13250], R4 ;  /* 0x013250040d0075a7 */ /* 0x0022a4000800017f */
[----:B--2---:R-:W-:Y:S05]  /*18a10*/  @!P0 NANOSLEEP.SYNCS 0x989680 ;  /* 0x009896800000895d */ /* 0x004fea0003900000 */
[----:B------:R-:W2:Y:S02]  /*18a20*/  @!P0 SYNCS.PHASECHK.TRANS64 P0, [R13+URZ+0x13250], R4 ;  /* 0x013250040d0085a7 */ /* 0x000ea4000800007f */
[----:B--2---:R-:W-:Y:S05]  /*18a30*/  @!P0 BRA `(.L_x_1929) ;  /* 0xfffffffc00f08947 */ /* 0x004fea000383ffff */
[----:B------:R-:W-:Y:S05]  /*18a40*/  BRA `(.L_x_1928) ;  /* 0xffffff7c00087947 */ /* 0x000fea000383ffff */
.L_x_1966:
        /* <DEDUP_REMOVED lines=11> */
.L_x_2103:
[----:B------:R-:W-:Y:S05]  /*18b00*/  BSYNC B1 ;  /* 0x0000000000017941 */ /* 0x000fea0003800000 */
.L_x_2102:
[----:B------:R-:W-:Y:S05]  /*18b10*/  BRA `(.L_x_2104) ;  /* 0xffffffb4008c7947 */ /* 0x000fea000383ffff */
.L_x_1968:
[----:B------:R-:W-:Y:S01]  /*18b20*/  BSSY B1, `(.L_x_2105) ;  /* 0x0000006000017945 */ /* 0x000fe20003800000 */
[----:B------:R-:W-:-:S07]  /*18b30*/  IMAD.MOV.U32 R15, RZ, RZ, -0x1 ;  /* 0xffffffffff0f7424 */ /* 0x000fce00078e00ff */
[----:B0-----:R-:W-:Y:S05]  /*18b40*/  WARPSYNC.COLLECTIVE R15, `(.L_x_2106) ;  /* 0x000000000f0c7348 */ /* 0x001fea0003c00000 */
[----:B------:R-:W-:Y:S02]  /*18b50*/  ELECT P6, UR62, PT ;  /* 0x00000000003e782f */ /* 0x000fe400038c0000 */
[----:B------:R-:W-:Y:S01]  /*18b60*/  MOV R14, UR62 ;  /* 0x0000003e000e7c02 */ /* 0x000fe20008000f00 */
[----:B0-----:R-:W-:Y:S10]  /*18b70*/  ENDCOLLECTIVE ;  /* 0x000000000000791b */ /* 0x001ff40003800000 */
.L_x_2106:
[----:B------:R-:W-:Y:S05]  /*18b80*/  BSYNC B1 ;  /* 0x0000000000017941 */ /* 0x000fea0003800000 */
.L_x_2105:
[----:B------:R-:W-:Y:S05]  /*18b90*/  BRA `(.L_x_1967) ;  /* 0xffffffb400847947 */ /* 0x000fea000383ffff */
.L_x_1970:
[----:B0-----:R0:W1:Y:S02]  /*18ba0*/  SYNCS.PHASECHK.TRANS64.TRYWAIT P0, [R5+URZ+0x13220], R7 ;  /* 0x01322007050075a7 */ /* 0x001064000800017f */
[----:B-1----:R-:W-:Y:S05]  /*18bb0*/  @!P0 NANOSLEEP.SYNCS 0x989680 ;  /* 0x009896800000895d */ /* 0x002fea0003900000 */
[----:B------:R-:W1:Y:S02]  /*18bc0*/  @!P0 SYNCS.PHASECHK.TRANS64 P0, [R5+URZ+0x13220], R7 ;  /* 0x01322007050085a7 */ /* 0x000e64000800007f */
[----:B-1----:R-:W-:Y:S05]  /*18bd0*/  @!P0 BRA `(.L_x_1970) ;  /* 0xfffffffc00f08947 */ /* 0x002fea000383ffff */
[----:B------:R-:W-:Y:S05]  /*18be0*/  BRA `(.L_x_2107) ;  /* 0xffffffb400a07947 */ /* 0x000fea000383ffff */
.L_x_1974:
[----:B0-----:R0:W1:Y:S02]  /*18bf0*/  SYNCS.PHASECHK.TRANS64.TRYWAIT P0, [R8+URZ+0x132a0], R7 ;  /* 0x0132a007080075a7 */ /* 0x001064000800017f */
[----:B-1----:R-:W-:Y:S05]  /*18c00*/  @!P0 NANOSLEEP.SYNCS 0x989680 ;  /* 0x009896800000895d */ /* 0x002fea0003900000 */
[----:B------:R-:W1:Y:S02]  /*18c10*/  @!P0 SYNCS.PHASECHK.TRANS64 P0, [R8+URZ+0x132a0], R7 ;  /* 0x0132a007080085a7 */ /* 0x000e64000800007f */
[----:B-1----:R-:W-:Y:S05]  /*18c20*/  @!P0 BRA `(.L_x_1974) ;  /* 0xfffffffc00f08947 */ /* 0x002fea000383ffff */
[----:B------:R-:W-:Y:S05]  /*18c30*/  BRA `(.L_x_2108) ;  /* 0xffffffb400b87947 */ /* 0x000fea000383ffff */
.L_x_1979:
[----:B-1----:R1:W2:Y:S02]  /*18c40*/  SYNCS.PHASECHK.TRANS64.TRYWAIT P0, [R8+URZ+0x132c0], R7 ;  /* 0x0132c007080075a7 */ /* 0x0022a4000800017f */
[----:B--2---:R-:W-:Y:S05]  /*18c50*/  @!P0 NANOSLEEP.SYNCS 0x989680 ;  /* 0x009896800000895d */ /* 0x004fea0003900000 */
[----:B------:R-:W2:Y:S02]  /*18c60*/  @!P0 SYNCS.PHASECHK.TRANS64 P0, [R8+URZ+0x132c0], R7 ;  /* 0x0132c007080085a7 */ /* 0x000ea4000800007f */
[----:B--2---:R-:W-:Y:S05]  /*18c70*/  @!P0 BRA `(.L_x_1979) ;  /* 0xfffffffc00f08947 */ /* 0x004fea000383ffff */
[----:B------:R-:W-:Y:S05]  /*18c80*/  BRA `(.L_x_2109) ;  /* 0xffffffb800347947 */ /* 0x000fea000383ffff */
.L_x_1986:
[----:B0-----:R0:W1:Y:S02]  /*18c90*/  SYNCS.PHASECHK.TRANS64.TRYWAIT P1, [R7+URZ+0x132a0], R8 ;  /* 0x0132a008070075a7 */ /* 0x001064000802017f */
[----:B-1----:R-:W-:Y:S05]  /*18ca0*/  @!P1 NANOSLEEP.SYNCS 0x989680 ;  /* 0x009896800000995d */ /* 0x002fea0003900000 */
[----:B------:R-:W1:Y:S02]  /*18cb0*/  @!P1 SYNCS.PHASECHK.TRANS64 P1, [R7+URZ+0x132a0], R8 ;  /* 0x0132a008070095a7 */ /* 0x000e64000802007f */
[----:B-1----:R-:W-:Y:S05]  /*18cc0*/  @!P1 BRA `(.L_x_1986) ;  /* 0xfffffffc00f09947 */ /* 0x002fea000383ffff */
[----:B------:R-:W-:Y:S05]  /*18cd0*/  BRA `(.L_x_2110) ;  /* 0xffffffb800f07947 */ /* 0x000fea000383ffff */
.L_x_1991:
[----:B-1----:R1:W2:Y:S02]  /*18ce0*/  SYNCS.PHASECHK.TRANS64.TRYWAIT P1, [R7+URZ+0x132c0], R8 ;  /* 0x0132c008070075a7 */ /* 0x0022a4000802017f */
[----:B--2---:R-:W-:Y:S05]  /*18cf0*/  @!P1 NANOSLEEP.SYNCS 0x989680 ;  /* 0x009896800000995d */ /* 0x004fea0003900000 */
[----:B------:R-:W2:Y:S02]  /*18d00*/  @!P1 SYNCS.PHASECHK.TRANS64 P1, [R7+URZ+0x132c0], R8 ;  /* 0x0132c008070095a7 */ /* 0x000ea4000802007f */
[----:B--2---:R-:W-:Y:S05]  /*18d10*/  @!P1 BRA `(.L_x_1991) ;  /* 0xfffffffc00f09947 */ /* 0x004fea000383ffff */
[----:B------:R-:W-:Y:S05]  /*18d20*/  BRA `(.L_x_2111) ;  /* 0xffffffbc00687947 */ /* 0x000fea000383ffff */
.L_x_2004:
        /* <DEDUP_REMOVED lines=11> */
.L_x_2113:
[----:B------:R-:W-:Y:S05]  /*18de0*/  BSYNC B0 ;  /* 0x0000000000007941 */ /* 0x000fea0003800000 */
.L_x_2112:
[----:B------:R-:W-:Y:S05]  /*18df0*/  BRA `(.L_x_2114) ;  /* 0xffffffc800707947 */ /* 0x000fea000383ffff */
.L_x_2006:
[----:B------:R-:W-:Y:S01]  /*18e00*/  BSSY B0, `(.L_x_2115) ;  /* 0x0000006000007945 */ /* 0x000fe20003800000 */
[----:B------:R-:W-:-:S07]  /*18e10*/  IMAD.MOV.U32 R15, RZ, RZ, -0x1 ;  /* 0xffffffffff0f7424 */ /* 0x000fce00078e00ff */
[----:B0-----:R-:W-:Y:S05]  /*18e20*/  WARPSYNC.COLLECTIVE R15, `(.L_x_2116) ;  /* 0x000000000f0c7348 */ /* 0x001fea0003c00000 */
[----:B------:R-:W-:Y:S02]  /*18e30*/  ELECT P6, UR62, PT ;  /* 0x00000000003e782f */ /* 0x000fe400038c0000 */
[----:B------:R-:W-:Y:S01]  /*18e40*/  MOV R14, UR62 ;  /* 0x0000003e000e7c02 */ /* 0x000fe20008000f00 */
[----:B0-----:R-:W-:Y:S10]  /*18e50*/  ENDCOLLECTIVE ;  /* 0x000000000000791b */ /* 0x001ff40003800000 */
.L_x_2116:
[----:B------:R-:W-:Y:S05]  /*18e60*/  BSYNC B0 ;  /* 0x0000000000007941 */ /* 0x000fea0003800000 */
.L_x_2115:
[----:B------:R-:W-:Y:S05]  /*18e70*/  BRA `(.L_x_2117) ;  /* 0xffffffc800687947 */ /* 0x000fea000383ffff */
.L_x_2009:
[----:B0-----:R0:W1:Y:S02]  /*18e80*/  SYNCS.PHASECHK.TRANS64.TRYWAIT P2, [R5+URZ+0x13280], R4 ;  /* 0x01328004050075a7 */ /* 0x001064000804017f */
[----:B-1----:R-:W-:Y:S05]  /*18e90*/  @!P2 NANOSLEEP.SYNCS 0x989680 ;  /* 0x009896800000a95d */ /* 0x002fea0003900000 */
[----:B------:R-:W1:Y:S02]  /*18ea0*/  @!P2 SYNCS.PHASECHK.TRANS64 P2, [R5+URZ+0x13280], R4 ;  /* 0x013280040500a5a7 */ /* 0x000e64000804007f */
[----:B-1----:R-:W-:Y:S05]  /*18eb0*/  @!P2 BRA `(.L_x_2009) ;  /* 0xfffffffc00f0a947 */ /* 0x002fea000383ffff */
[----:B------:R-:W-:Y:S05]  /*18ec0*/  BRA `(.L_x_2118) ;  /* 0xffffffc800d87947 */ /* 0x000fea000383ffff */
.L_x_2011:
[----:B-1----:R1:W2:Y:S02]  /*18ed0*/  SYNCS.PHASECHK.TRANS64.TRYWAIT P2, [R5+URZ+0x13240], R4 ;  /* 0x01324004050075a7 */ /* 0x0022a4000804017f */
[----:B--2---:R-:W-:Y:S05]  /*18ee0*/  @!P2 NANOSLEEP.SYNCS 0x989680 ;  /* 0x009896800000a95d */ /* 0x004fea0003900000 */
[----:B------:R-:W2:Y:S02]  /*18ef0*/  @!P2 SYNCS.PHASECHK.TRANS64 P2, [R5+URZ+0x13240], R4 ;  /* 0x013240040500a5a7 */ /* 0x000ea4000804007f */
[----:B--2---:R-:W-:Y:S05]  /*18f00*/  @!P2 BRA `(.L_x_2011) ;  /* 0xfffffffc00f0a947 */ /* 0x004fea000383ffff */
[----:B------:R-:W-:Y:S05]  /*18f10*/  BRA `(.L_x_2119) ;  /* 0xffffffcc00347947 */ /* 0x000fea000383ffff */
.L_x_2014:
        /* <DEDUP_REMOVED lines=8> */
.L_x_2020:
[----:B0-----:R0:W1:Y:S02]  /*18fa0*/  SYNCS.PHASECHK.TRANS64.TRYWAIT P0, [R6+URZ+0x13280], R5 ;  /* 0x01328005060075a7 */ /* 0x001064000800017f */
[----:B-1----:R-:W-:Y:S05]  /*18fb0*/  @!P0 NANOSLEEP.SYNCS 0x989680 ;  /* 0x009896800000895d */ /* 0x002fea0003900000 */
[----:B------:R-:W1:Y:S02]  /*18fc0*/  @!P0 SYNCS.PHASECHK.TRANS64 P0, [R6+URZ+0x13280], R5 ;  /* 0x01328005060085a7 */ /* 0x000e64000800007f */
[----:B-1----:R-:W-:Y:S05]  /*18fd0*/  @!P0 BRA `(.L_x_2020) ;  /* 0xfffffffc00f08947 */ /* 0x002fea000383ffff */
[----:B------:R-:W-:Y:S05]  /*18fe0*/  BRA `(.L_x_2121) ;  /* 0xffffffd000a47947 */ /* 0x000fea000383ffff */
.L_x_2025:
[----:B-1----:R1:W2:Y:S02]  /*18ff0*/  SYNCS.PHASECHK.TRANS64.TRYWAIT P0, [R6+URZ+0x13240], R5 ;  /* 0x01324005060075a7 */ /* 0x0022a4000800017f */
[----:B--2---:R-:W-:Y:S05]  /*19000*/  @!P0 NANOSLEEP.SYNCS 0x989680 ;  /* 0x009896800000895d */ /* 0x004fea0003900000 */
[----:B------:R-:W2:Y:S02]  /*19010*/  @!P0 SYNCS.PHASECHK.TRANS64 P0, [R6+URZ+0x13240], R5 ;  /* 0x01324005060085a7 */ /* 0x000ea4000800007f */
[----:B--2---:R-:W-:Y:S05]  /*19020*/  @!P0 BRA `(.L_x_2025) ;  /* 0xfffffffc00f08947 */ /* 0x004fea000383ffff */
[----:B------:R-:W-:Y:S05]  /*19030*/  BRA `(.L_x_2122) ;  /* 0xffffffd400287947 */ /* 0x000fea000383ffff */
.L_x_2031:
[----:B0-----:R0:W1:Y:S02]  /*19040*/  SYNCS.PHASECHK.TRANS64.TRYWAIT P2, [R13+URZ+0x13270], R4 ;  /* 0x013270040d0075a7 */ /* 0x001064000804017f */
[----:B-1----:R-:W-:Y:S05]  /*19050*/  @!P2 NANOSLEEP.SYNCS 0x989680 ;  /* 0x009896800000a95d */ /* 0x002fea0003900000 */
[----:B------:R-:W1:Y:S02]  /*19060*/  @!P2 SYNCS.PHASECHK.TRANS64 P2, [R13+URZ+0x13270], R4 ;  /* 0x013270040d00a5a7 */ /* 0x000e64000804007f */
[----:B-1----:R-:W-:Y:S05]  /*19070*/  @!P2 BRA `(.L_x_2031) ;  /* 0xfffffffc00f0a947 */ /* 0x002fea000383ffff */
[----:B------:R-:W-:Y:S05]  /*19080*/  BRA `(.L_x_2123) ;  /* 0xffffffd400d07947 */ /* 0x000fea000383ffff */
.L_x_2033:
[----:B0-----:R0:W1:Y:S02]  /*19090*/  SYNCS.PHASECHK.TRANS64.TRYWAIT P2, [R13+URZ+0x13260], R4 ;  /* 0x013260040d0075a7 */ /* 0x001064000804017f */
[----:B-1----:R-:W-:Y:S05]  /*190a0*/  @!P2 NANOSLEEP.SYNCS 0x989680 ;  /* 0x009896800000a95d */ /* 0x002fea0003900000 */
[----:B------:R-:W1:Y:S02]  /*190b0*/  @!P2 SYNCS.PHASECHK.TRANS64 P2, [R13+URZ+0x13260], R4 ;  /* 0x013260040d00a5a7 */ /* 0x000e64000804007f */
[----:B-1----:R-:W-:Y:S05]  /*190c0*/  @!P2 BRA `(.L_x_2033) ;  /* 0xfffffffc00f0a947 */ /* 0x002fea000383ffff */
[----:B------:R-:W-:Y:S05]  /*190d0*/  BRA `(.L_x_2124) ;  /* 0xffffffd400d87947 */ /* 0x000fea000383ffff */
.L_x_2040:
[----:B0-----:R0:W1:Y:S02]  /*190e0*/  SYNCS.PHASECHK.TRANS64.TRYWAIT P0, [R3+URZ+0x13270], R0 ;  /* 0x01327000030075a7 */ /* 0x001064000800017f */
[----:B-1----:R-:W-:Y:S05]  /*190f0*/  @!P0 NANOSLEEP.SYNCS 0x989680 ;  /* 0x009896800000895d */ /* 0x002fea0003900000 */
[----:B------:R-:W1:Y:S02]  /*19100*/  @!P0 SYNCS.PHASECHK.TRANS64 P0, [R3+URZ+0x13270], R0 ;  /* 0x01327000030085a7 */ /* 0x000e64000800007f */
[----:B-1----:R-:W-:Y:S05]  /*19110*/  @!P0 BRA `(.L_x_2040) ;  /* 0xfffffffc00f08947 */ /* 0x002fea000383ffff */
[----:B------:R-:W-:Y:S05]  /*19120*/  BRA `(.L_x_2125) ;  /* 0xffffffdc001c7947 */ /* 0x000fea000383ffff */
.L_x_2042:
[----:B0-----:R0:W1:Y:S02]  /*19130*/  SYNCS.PHASECHK.TRANS64.TRYWAIT P0, [R3+URZ+0x13260], R0 ;  /* 0x01326000030075a7 */ /* 0x001064000800017f */
[----:B-1----:R-:W-:Y:S05]  /*19140*/  @!P0 NANOSLEEP.SYNCS 0x989680 ;  /* 0x009896800000895d */ /* 0x002fea0003900000 */
[----:B------:R-:W1:Y:S02]  /*19150*/  @!P0 SYNCS.PHASECHK.TRANS64 P0, [R3+URZ+0x13260], R0 ;  /* 0x01326000030085a7 */ /* 0x000e64000800007f */
[----:B-1----:R-:W-:Y:S05]  /*19160*/  @!P0 BRA `(.L_x_2042) ;  /* 0xfffffffc00f08947 */ /* 0x002fea000383ffff */
[----:B------:R-:W-:Y:S05]  /*19170*/  BRA `(.L_x_2126) ;  /* 0xffffffdc00207947 */ /* 0x000fea000383ffff */
.L_x_2046:
        /* <DEDUP_REMOVED lines=8> */
.L_x_2128:
[----:B------:R-:W-:Y:S05]  /*19200*/  BSYNC B0 ;  /* 0x0000000000007941 */ /* 0x000fea0003800000 */
.L_x_2127:
        /* <DEDUP_REMOVED lines=9> */
.L_x_2129:
        /* <DEDUP_REMOVED lines=18> */
.L_x_2130:
[----:B------:R-:W-:Y:S01]  /*193c0*/  IMAD.MOV.U32 R12, RZ, RZ, 0x2 ;  /* 0x00000002ff0c7424 */ /* 0x000fe200078e00ff */
[----:B------:R-:W-:-:S05]  /*193d0*/  SEL R4, R14, RZ, P1 ;  /* 0x000000ff0e047207 */ /* 0x000fca0000800000 */
[----:B------:R-:W-:-:S04]  /*193e0*/  IMAD.IADD R4, R17, 0x1, R4 ;  /* 0x0000000111047824 */ /* 0x000fc800078e0204 */
[----:B------:R-:W-:-:S07]  /*193f0*/  IMAD.MOV.U32 R13, RZ, RZ, R4 ;  /* 0x000000ffff0d7224 */ /* 0x000fce00078e0004 */
[----:B------:R-:W-:Y:S05]  /*19400*/  WARPSYNC.COLLECTIVE R15, `(.L_x_2131) ;  /* 0x000000000f087348 */ /* 0x000fea0003c00000 */
[----:B------:R0:W1:Y:S02]  /*19410*/  SHFL.UP P6, R14, R13, R12, R11 ;  /* 0x0400000c0d0e7389 */ /* 0x00006400000c000b */
[----:B01----:R-:W-:Y:S01]  /*19420*/  ENDCOLLECTIVE ;  /* 0x000000000000791b */ /* 0x003fe20003800000 */
.L_x_2131:
[----:B------:R-:W-:Y:S01]  /*19430*/  IMAD.MOV.U32 R12, RZ, RZ, 0x4 ;  /* 0x00000004ff0c7424 */ /* 0x000fe200078e00ff */
[----:B------:R-:W-:-:S05]  /*19440*/  SEL R3, R14, RZ, P2 ;  /* 0x000000ff0e037207 */ /* 0x000fca0001000000 */
[----:B------:R-:W-:-:S04]  /*19450*/  IMAD.IADD R6, R4, 0x1, R3 ;  /* 0x0000000104067824 */ /* 0x000fc800078e0203 */
[----:B------:R-:W-:-:S07]  /*19460*/  IMAD.MOV.U32 R13, RZ, RZ, R6 ;  /* 0x000000ffff0d7224 */ /* 0x000fce00078e0006 */
[----:B------:R-:W-:Y:S05]  /*19470*/  WARPSYNC.COLLECTIVE R15, `(.L_x_2132) ;  /* 0x000000000f087348 */ /* 0x000fea0003c00000 */
[----:B------:R0:W1:Y:S02]  /*19480*/  SHFL.UP P6, R14, R13, R12, R11 ;  /* 0x0400000c0d0e7389 */ /* 0x00006400000c000b */
[----:B01----:R-:W-:Y:S01]  /*19490*/  ENDCOLLECTIVE ;  /* 0x000000000000791b */ /* 0x003fe20003800000 */
.L_x_2132:
[----:B------:R-:W-:Y:S01]  /*194a0*/  IMAD.MOV.U32 R12, RZ, RZ, 0x8 ;  /* 0x00000008ff0c7424 */ /* 0x000fe200078e00ff */
[----:B------:R-:W-:-:S05]  /*194b0*/  SEL R3, R14, RZ, P3 ;  /* 0x000000ff0e037207 */ /* 0x000fca0001800000 */
[----:B------:R-:W-:-:S04]  /*194c0*/  IMAD.IADD R2, R6, 0x1, R3 ;  /* 0x0000000106027824 */ /* 0x000fc800078e0203 */
[----:B------:R-:W-:-:S07]  /*194d0*/  IMAD.MOV.U32 R13, RZ, RZ, R2 ;  /* 0x000000ffff0d7224 */ /* 0x000fce00078e0002 */
[----:B------:R-:W-:Y:S05]  /*194e0*/  WARPSYNC.COLLECTIVE R15, `(.L_x_2133) ;  /* 0x000000000f087348 */ /* 0x000fea0003c00000 */
[----:B------:R0:W1:Y:S02]  /*194f0*/  SHFL.UP P6, R14, R13, R12, R11 ;  /* 0x0400000c0d0e7389 */ /* 0x00006400000c000b */
[----:B01----:R-:W-:Y:S01]  /*19500*/  ENDCOLLECTIVE ;  /* 0x000000000000791b */ /* 0x003fe20003800000 */
.L_x_2133:
[----:B------:R-:W-:Y:S01]  /*19510*/  IMAD.MOV.U32 R12, RZ, RZ, 0x10 ;  /* 0x00000010ff0c7424 */ /* 0x000fe200078e00ff */
[----:B------:R-:W-:-:S05]  /*19520*/  SEL R3, R14, RZ, P4 ;  /* 0x000000ff0e037207 */ /* 0x000fca0002000000 */
[----:B------:R-:W-:-:S04]  /*19530*/  IMAD.IADD R3, R2, 0x1, R3 ;  /* 0x0000000102037824 */ /* 0x000fc800078e0203 */
[----:B------:R-:W-:-:S07]  /*19540*/  IMAD.MOV.U32 R13, RZ, RZ, R3 ;  /* 0x000000ffff0d7224 */ /* 0x000fce00078e0003 */
[----:B------:R-:W-:Y:S05]  /*19550*/  WARPSYNC.COLLECTIVE R15, `(.L_x_2134) ;  /* 0x000000000f087348 */ /* 0x000fea0003c00000 */
[----:B------:R0:W1:Y:S02]  /*19560*/  SHFL.UP P6, R14, R13, R12, R11 ;  /* 0x0400000c0d0e7389 */ /* 0x00006400000c000b */
[----:B01----:R-:W-:Y:S01]  /*19570*/  ENDCOLLECTIVE ;  /* 0x000000000000791b */ /* 0x003fe20003800000 */
.L_x_2134:
        /* <DEDUP_REMOVED lines=8> */
.L_x_2135:
[----:B------:R-:W-:Y:S05]  /*19600*/  BRA `(.L_x_2136) ;  /* 0xffffffdc009c7947 */ /* 0x000fea000383ffff */
.L_x_2051:
        /* <DEDUP_REMOVED lines=8> */
.L_x_2138:
[----:B------:R-:W-:Y:S05]  /*19690*/  BSYNC B0 ;  /* 0x0000000000007941 */ /* 0x000fea0003800000 */
.L_x_2137:
        /* <DEDUP_REMOVED lines=8> */
.L_x_2139:
[----:B------:R-:W-:Y:S01]  /*19720*/  IMAD.MOV.U32 R12, RZ, RZ, 0x4 ;  /* 0x00000004ff0c7424 */ /* 0x000fe200078e00ff */
[----:B------:R-:W-:-:S05]  /*19730*/  SEL R2, R14, RZ, P2 ;  /* 0x000000ff0e027207 */ /* 0x000fca0001000000 */
[----:B------:R-:W-:-:S04]  /*19740*/  IMAD.IADD R2, R13, 0x1, R2 ;  /* 0x000000010d027824 */ /* 0x000fc800078e0202 */
[----:B------:R-:W-:-:S07]  /*19750*/  IMAD.MOV.U32 R13, RZ, RZ, R2 ;  /* 0x000000ffff0d7224 */ /* 0x000fce00078e0002 */
[----:B------:R-:W-:Y:S05]  /*19760*/  WARPSYNC.COLLECTIVE R15, `(.L_x_2140) ;  /* 0x000000000f087348 */ /* 0x000fea0003c00000 */
[----:B------:R0:W1:Y:S02]  /*19770*/  SHFL.UP P6, R14, R13, R12, R11 ;  /* 0x0400000c0d0e7389 */ /* 0x00006400000c000b */
[----:B01----:R-:W-:Y:S01]  /*19780*/  ENDCOLLECTIVE ;  /* 0x000000000000791b */ /* 0x003fe20003800000 */
.L_x_2140:
[----:B------:R-:W-:Y:S01]  /*19790*/  IMAD.MOV.U32 R12, RZ, RZ, 0x8 ;  /* 0x00000008ff0c7424 */ /* 0x000fe200078e00ff */
[----:B------:R-:W-:-:S05]  /*197a0*/  SEL R3, R14, RZ, P3 ;  /* 0x000000ff0e037207 */ /* 0x000fca0001800000 */
[----:B------:R-:W-:-:S04]  /*197b0*/  IMAD.IADD R3, R2, 0x1, R3 ;  /* 0x0000000102037824 */ /* 0x000fc800078e0203 */
[----:B------:R-:W-:-:S07]  /*197c0*/  IMAD.MOV.U32 R13, RZ, RZ, R3 ;  /* 0x000000ffff0d7224 */ /* 0x000fce00078e0003 */
[----:B------:R-:W-:Y:S05]  /*197d0*/  WARPSYNC.COLLECTIVE R15, `(.L_x_2141) ;  /* 0x000000000f087348 */ /* 0x000fea0003c00000 */
[----:B------:R0:W1:Y:S02]  /*197e0*/  SHFL.UP P6, R14, R13, R12, R11 ;  /* 0x0400000c0d0e7389 */ /* 0x00006400000c000b */
[----:B01----:R-:W-:Y:S01]  /*197f0*/  ENDCOLLECTIVE ;  /* 0x000000000000791b */ /* 0x003fe20003800000 */
.L_x_2141:
[----:B------:R-:W-:Y:S01]  /*19800*/  IMAD.MOV.U32 R12, RZ, RZ, 0x10 ;  /* 0x00000010ff0c7424 */ /* 0x000fe200078e00ff */
[----:B------:R-:W-:-:S05]  /*19810*/  SEL R4, R14, RZ, P4 ;  /* 0x000000ff0e047207 */ /* 0x000fca0002000000 */
[----:B------:R-:W-:-:S04]  /*19820*/  IMAD.IADD R4, R3, 0x1, R4 ;  /* 0x0000000103047824 */ /* 0x000fc800078e0204 */
[----:B------:R-:W-:-:S07]  /*19830*/  IMAD.MOV.U32 R13, RZ, RZ, R4 ;  /* 0x000000ffff0d7224 */ /* 0x000fce00078e0004 */
[----:B------:R-:W-:Y:S05]  /*19840*/  WARPSYNC.COLLECTIVE R15, `(.L_x_2142) ;  /* 0x000000000f087348 */ /* 0x000fea0003c00000 */
[----:B------:R0:W1:Y:S02]  /*19850*/  SHFL.UP P6, R14, R13, R12, R11 ;  /* 0x0400000c0d0e7389 */ /* 0x00006400000c000b */
[----:B01----:R-:W-:Y:S01]  /*19860*/  ENDCOLLECTIVE ;  /* 0x000000000000791b */ /* 0x003fe20003800000 */
.L_x_2142:
        /* <DEDUP_REMOVED lines=8> */
.L_x_2143:
[----:B------:R-:W-:Y:S05]  /*198f0*/  BRA `(.L_x_2144) ;  /* 0xffffffdc007c7947 */ /* 0x000fea000383ffff */
.L_x_2053:
[----:B------:R-:W-:Y:S01]  /*19900*/  BSSY B0, `(.L_x_2145) ;  /* 0x0000006000007945 */ /* 0x000fe20003800000 */
[----:B------:R-:W-:Y:S01]  /*19910*/  PLOP3.LUT P6, PT, P6, PT, PT, 0x8, 0x0 ;  /* 0x000000000000781c */ /* 0x000fe200037ce170 */
[----:B------:R-:W-:-:S12]  /*19920*/  IMAD.MOV.U32 R15, RZ, RZ, -0x1 ;  /* 0xffffffffff0f7424 */ /* 0x000fd800078e00ff */
[----:B0-----:R-:W-:Y:S05]  /*19930*/  WARPSYNC.COLLECTIVE R15, `(.L_x_2146) ;  /* 0x000000000f087348 */ /* 0x001fea0003c00000 */
[----:B------:R-:W-:Y:S01]  /*19940*/  VOTE.ANY R14, PT, P6 ;  /* 0x00000000000e7806 */ /* 0x000fe200030e0100 */
[----:B0-----:R-:W-:Y:S06]  /*19950*/  ENDCOLLECTIVE ;  /* 0x000000000000791b */ /* 0x001fec0003800000 */
.L_x_2146:
[----:B------:R-:W-:Y:S05]  /*19960*/  BSYNC B0 ;  /* 0x0000000000007941 */ /* 0x000fea0003800000 */
.L_x_2145:
        /* <DEDUP_REMOVED lines=9> */
.L_x_2147:
[----:B------:R-:W-:Y:S01]  /*19a00*/  IMAD.MOV.U32 R17, RZ, RZ, R14 ;  /* 0x000000ffff117224 */ /* 0x000fe200078e000e */
[----:B------:R-:W-:Y:S06]  /*19a10*/  BRA `(.L_x_2148) ;  /* 0xffffffdc006c7947 */ /* 0x000fec000383ffff */
.L_x_2055:
[----:B------:R-:W-:Y:S01]  /*19a20*/  BSSY B0, `(.L_x_2149) ;  /* 0x0000007000007945 */ /* 0x000fe20003800000 */
[----:B------:R-:W-:Y:S02]  /*19a30*/  IMAD.MOV.U32 R13, RZ, RZ, R3 ;  /* 0x000000ffff0d7224 */ /* 0x000fe400078e0003 */
[----:B------:R-:W-:Y:S02]  /*19a40*/  IMAD.MOV.U32 R11, RZ, RZ, 0x1f ;  /* 0x0000001fff0b7424 */ /* 0x000fe400078e00ff */
[----:B------:R-:W-:-:S07]  /*19a50*/  IMAD.MOV.U32 R15, RZ, RZ, -0x1 ;  /* 0xffffffffff0f7424 */ /* 0x000fce00078e00ff */
[----:B012---:R-:W-:Y:S05]  /*19a60*/  WARPSYNC.COLLECTIVE R15, `(.L_x_2150) ;  /* 0x000000000f087348 */ /* 0x007fea0003c00000 */
[----:B------:R3:W4:Y:S02]  /*19a70*/  SHFL.IDX P6, R14, R13, R12, R11 ;  /* 0x0000000c0d0e7389 */ /* 0x00072400000c000b */
[----:B01234-:R-:W-:Y:S01]  /*19a80*/  ENDCOLLECTIVE ;  /* 0x000000000000791b */ /* 0x01ffe20003800000 */
.L_x_2150:
[----:B------:R-:W-:Y:S05]  /*19a90*/  BSYNC B0 ;  /* 0x0000000000007941 */ /* 0x000fea0003800000 */
.L_x_2149:
[----:B------:R-:W-:Y:S05]  /*19aa0*/  BRA `(.L_x_2054) ;  /* 0xffffffdc00647947 */ /* 0x000fea000383ffff */
.L_x_2059:
[----:B0-----:R0:W1:Y:S02]  /*19ab0*/  SYNCS.PHASECHK.TRANS64.TRYWAIT P0, [R7+URZ+0x13220], R0 ;  /* 0x01322000070075a7 */ /* 0x001064000800017f */
[----:B-1----:R-:W-:Y:S05]  /*19ac0*/  @!P0 NANOSLEEP.SYNCS 0x989680 ;  /* 0x009896800000895d */ /* 0x002fea0003900000 */
[----:B------:R-:W1:Y:S02]  /*19ad0*/  @!P0 SYNCS.PHASECHK.TRANS64 P0, [R7+URZ+0x13220], R0 ;  /* 0x01322000070085a7 */ /* 0x000e64000800007f */
[----:B-1----:R-:W-:Y:S05]  /*19ae0*/  @!P0 BRA `(.L_x_2059) ;  /* 0xfffffffc00f08947 */ /* 0x002fea000383ffff */
[----:B------:R-:W-:Y:S05]  /*19af0*/  BRA `(.L_x_2151) ;  /* 0xffffffe000dc7947 */ /* 0x000fea000383ffff */
.L_x_2060:
        /* <DEDUP_REMOVED lines=11> */
.L_x_2153:
[----:B------:R-:W-:Y:S05]  /*19bb0*/  BSYNC B0 ;  /* 0x0000000000007941 */ /* 0x000fea0003800000 */
.L_x_2152:
[----:B------:R-:W-:Y:S05]  /*19bc0*/  BRA `(.L_x_2154) ;  /* 0xffffffe000c47947 */ /* 0x000fea000383ffff */
.L_x_2061:
[----:B------:R-:W-:Y:S01]  /*19bd0*/  BSSY B0, `(.L_x_2155) ;  /* 0x0000006000007945 */ /* 0x000fe20003800000 */
[----:B------:R-:W-:-:S07]  /*19be0*/  IMAD.MOV.U32 R15, RZ, RZ, -0x1 ;  /* 0xffffffffff0f7424 */ /* 0x000fce00078e00ff */
[----:B0-----:R-:W-:Y:S05]  /*19bf0*/  WARPSYNC.COLLECTIVE R15, `(.L_x_2156) ;  /* 0x000000000f0c7348 */ /* 0x001fea0003c00000 */
[----:B------:R-:W-:Y:S02]  /*19c00*/  ELECT P6, UR62, PT ;  /* 0x00000000003e782f */ /* 0x000fe400038c0000 */
[----:B------:R-:W-:Y:S01]  /*19c10*/  MOV R14, UR62 ;  /* 0x0000003e000e7c02 */ /* 0x000fe20008000f00 */
[----:B0-----:R-:W-:Y:S10]  /*19c20*/  ENDCOLLECTIVE ;  /* 0x000000000000791b */ /* 0x001ff40003800000 */
.L_x_2156:
[----:B------:R-:W-:Y:S05]  /*19c30*/  BSYNC B0 ;  /* 0x0000000000007941 */ /* 0x000fea0003800000 */
.L_x_2155:
[----:B------:R-:W-:Y:S05]  /*19c40*/  BRA `(.L_x_2157) ;  /* 0xffffffe000b87947 */ /* 0x000fea000383ffff */
.L_x_2063:
[----:B0-----:R0:W1:Y:S02]  /*19c50*/  SYNCS.PHASECHK.TRANS64.TRYWAIT P1, [R5+URZ], R4 ;  /* 0x00000004050075a7 */ /* 0x001064000802017f */
[----:B-1----:R-:W-:Y:S05]  /*19c60*/  @!P1 NANOSLEEP.SYNCS 0x989680 ;  /* 0x009896800000995d */ /* 0x002fea0003900000 */
[----:B------:R-:W1:Y:S02]  /*19c70*/  @!P1 SYNCS.PHASECHK.TRANS64 P1, [R5+URZ], R4 ;  /* 0x00000004050095a7 */ /* 0x000e64000802007f */
[----:B-1----:R-:W-:Y:S05]  /*19c80*/  @!P1 BRA `(.L_x_2063) ;  /* 0xfffffffc00f09947 */ /* 0x002fea000383ffff */
[----:B------:R-:W-:Y:S05]  /*19c90*/  BRA `(.L_x_2158) ;  /* 0xffffffe000ec7947 */ /* 0x000fea000383ffff */
.L_x_2064:
[----:B-1----:R1:W2:Y:S02]  /*19ca0*/  SYNCS.PHASECHK.TRANS64.TRYWAIT P1, [R3+URZ], R0 ;  /* 0x00000000030075a7 */ /* 0x0022a4000802017f */
[----:B--2---:R-:W-:Y:S05]  /*19cb0*/  @!P1 NANOSLEEP.SYNCS 0x989680 ;  /* 0x009896800000995d */ /* 0x004fea0003900000 */
[----:B------:R-:W2:Y:S02]  /*19cc0*/  @!P1 SYNCS.PHASECHK.TRANS64 P1, [R3+URZ], R0 ;  /* 0x00000000030095a7 */ /* 0x000ea4000802007f */
[----:B--2---:R-:W-:Y:S05]  /*19cd0*/  @!P1 BRA `(.L_x_2064) ;  /* 0xfffffffc00f09947 */ /* 0x004fea000383ffff */
[----:B------:R-:W-:Y:S05]  /*19ce0*/  BRA `(.L_x_2159) ;  /* 0xffffffe000e07947 */ /* 0x000fea000383ffff */
.L_x_2066:
[----:B-1----:R1:W2:Y:S02]  /*19cf0*/  SYNCS.PHASECHK.TRANS64.TRYWAIT P1, [R3+URZ+0x13260], R4 ;  /* 0x01326004030075a7 */ /* 0x0022a4000802017f */
[----:B--2---:R-:W-:Y:S05]  /*19d00*/  @!P1 NANOSLEEP.SYNCS 0x989680 ;  /* 0x009896800000995d */ /* 0x004fea0003900000 */
[----:B------:R-:W2:Y:S02]  /*19d10*/  @!P1 SYNCS.PHASECHK.TRANS64 P1, [R3+URZ+0x13260], R4 ;  /* 0x01326004030095a7 */ /* 0x000ea4000802007f */
[----:B--2---:R-:W-:Y:S05]  /*19d20*/  @!P1 BRA `(.L_x_2066) ;  /* 0xfffffffc00f09947 */ /* 0x004fea000383ffff */
[----:B------:R-:W-:Y:S05]  /*19d30*/  BRA `(.L_x_2160) ;  /* 0xffffffe000e07947 */ /* 0x000fea000383ffff */
.L_x_2068:
[----:B0-----:R0:W2:Y:S02]  /*19d40*/  SYNCS.PHASECHK.TRANS64.TRYWAIT P1, [R5+URZ+0x13260], R0 ;  /* 0x01326000050075a7 */ /* 0x0010a4000802017f */
[----:B--2---:R-:W-:Y:S05]  /*19d50*/  @!P1 NANOSLEEP.SYNCS 0x989680 ;  /* 0x009896800000995d */ /* 0x004fea0003900000 */
[----:B------:R-:W2:Y:S02]  /*19d60*/  @!P1 SYNCS.PHASECHK.TRANS64 P1, [R5+URZ+0x13260], R0 ;  /* 0x01326000050095a7 */ /* 0x000ea4000802007f */
[----:B--2---:R-:W-:Y:S05]  /*19d70*/  @!P1 BRA `(.L_x_2068) ;  /* 0xfffffffc00f09947 */ /* 0x004fea000383ffff */
[----:B------:R-:W-:Y:S05]  /*19d80*/  BRA `(.L_x_2161) ;  /* 0xffffffe000e07947 */ /* 0x000fea000383ffff */
.L_x_2070:
[----:B--2---:R2:W3:Y:S02]  /*19d90*/  SYNCS.PHASECHK.TRANS64.TRYWAIT P0, [R3+URZ+0x13280], R4 ;  /* 0x01328004030075a7 */ /* 0x0044e4000800017f */
[----:B---3--:R-:W-:Y:S05]  /*19da0*/  @!P0 NANOSLEEP.SYNCS 0x989680 ;  /* 0x009896800000895d */ /* 0x008fea0003900000 */
[----:B------:R-:W3:Y:S02]  /*19db0*/  @!P0 SYNCS.PHASECHK.TRANS64 P0, [R3+URZ+0x13280], R4 ;  /* 0x01328004030085a7 */ /* 0x000ee4000800007f */
[----:B---3--:R-:W-:Y:S05]  /*19dc0*/  @!P0 BRA `(.L_x_2070) ;  /* 0xfffffffc00f08947 */ /* 0x008fea000383ffff */
[----:B------:R-:W-:Y:S05]  /*19dd0*/  BRA `(.L_x_2071) ;  /* 0xffffffe000dc7947 */ /* 0x000fea000383ffff */
.L_x_2162:
        /* <DEDUP_REMOVED lines=10> */
.L_x_2171:


//--------------------- .nv.global.init           --------------------------
	.section	.nv.global.init,"aw",@progbits
	.align	4
.nv.global.init:
	.type		_ZZN5flash28permute_output_fp8_VcolmajorIN4cute6TensorINS1_11ArrayEngineIN7cutlass10bfloat16_tELm32EEENS1_6LayoutINS1_5tupleIJNS8_IJNS1_1CILi2EEESA_NS9_ILi8EEEEEENS9_ILi1EEESD_EEENS8_IJNS8_IJSD_SA_NS9_ILi4EEEEEENS9_ILi0EEESH_EEEEEEEEEvRT_E9upper_map,@object
	.size		_ZZN5flash28permute_output_fp8_VcolmajorIN4cute6TensorINS1_11ArrayEngineIN7cutlass10bfloat16_tELm32EEENS1_6LayoutINS1_5tupleIJNS8_IJNS1_1CILi2EEESA_NS9_ILi8EEEEEENS9_ILi1EEESD_EEENS8_IJNS8_IJSD_SA_NS9_ILi4EEEEEENS9_ILi0EEESH_EEEEEEEEEvRT_E9upper_map,($str$23 - _ZZN5flash28permute_output_fp8_VcolmajorIN4cute6TensorINS1_11ArrayEngineIN7cutlass10bfloat16_tELm32EEENS1_6LayoutINS1_5tupleIJNS8_IJNS1_1CILi2EEESA_NS9_ILi8EEEEEENS9_ILi1EEESD_EEENS8_IJNS8_IJSD_SA_NS9_ILi4EEEEEENS9_ILi0EEESH_EEEEEEEEEvRT_E9upper_map)
_ZZN5flash28permute_output_fp8_VcolmajorIN4cute6TensorINS1_11ArrayEngineIN7cutlass10bfloat16_tELm32EEENS1_6LayoutINS1_5tupleIJNS8_IJNS1_1CILi2EEESA_NS9_ILi8EEEEEENS9_ILi1EEESD_EEENS8_IJNS8_IJSD_SA_NS9_ILi4EEEEEENS9_ILi0EEESH_EEEEEEEEEvRT_E9upper_map:
        /*0000*/ 	.byte	0x00, 0x00, 0x00, 0x00, 0x02, 0x00, 0x00, 0x00, 0x03, 0x00, 0x00, 0x00, 0x01, 0x00, 0x00, 0x00
	.type		$str$23,@object
	.size		$str$23,($str$24 - $str$23)
$str$23:
        /*0010*/ 	.byte	0x28, 0x61, 0x64, 0x64, 0x72, 0x65, 0x73, 0x73, 0x20, 0x26, 0x20, 0x6d, 0x61, 0x73, 0x6b, 0x29
        /*0020*/ 	.byte	0x20, 0x3d, 0x3d, 0x20, 0x30, 0x00
	.type		$str$24,@object
	.size		$str$24,(__unnamed_6 - $str$24)
$str$24:
        /*0026*/ 	.byte	0x2f, 0x74, 0x6d, 0x70, 0x2f, 0x6f, 0x73, 0x73, 0x5f, 0x6b, 0x65, 0x72, 0x6e, 0x65, 0x6c, 0x73
        /*0036*/ 	.byte	0x5f, 0x73, 0x72, 0x63, 0x2f, 0x66, 0x6c, 0x61, 0x73, 0x68, 0x5f, 0x61, 0x74, 0x74, 0x65, 0x6e
        /*0046*/ 	.byte	0x74, 0x69, 0x6f, 0x6e, 0x2f, 0x63, 0x73, 0x72, 0x63, 0x2f, 0x63, 0x75, 0x74, 0x6c, 0x61, 0x73
        /*0056*/ 	.byte	0x73, 0x2f, 0x69, 0x6e, 0x63, 0x6c, 0x75, 0x64, 0x65, 0x2f, 0x63, 0x75, 0x74, 0x65, 0x2f, 0x70
        /*0066*/ 	.byte	0x6f, 0x69, 0x6e, 0x74, 0x65, 0x72, 0x5f, 0x66, 0x6c, 0x61, 0x67, 0x67, 0x65, 0x64, 0x2e, 0x68
        /*0076*/ 	.byte	0x70, 0x70, 0x00
	.type		__unnamed_6,@object
	.size		__unnamed_6,(__unnamed_5 - __unnamed_6)
__unnamed_6:
        /* <DEDUP_REMOVED lines=24> */
        /*01f9*/ 	.byte	0x26, 0x5d, 0x00
	.type		__unnamed_5,@object
	.size		__unnamed_5,(__unnamed_4 - __unnamed_5)
__unnamed_5:
        /* <DEDUP_REMOVED lines=24> */
        /*037c*/ 	.byte	0x3e, 0x3e, 0x20, 0x26, 0x5d, 0x00
	.type		__unnamed_4,@object
	.size		__unnamed_4,(__unnamed_2 - __unnamed_4)
__unnamed_4:
        /* <DEDUP_REMOVED lines=28> */
        /*0542*/ 	.byte	0x3a, 0x43, 0x3c, 0x31, 0x30, 0x32, 0x34, 0x30, 0x3e, 0x3e, 0x3e, 0x3e, 0x3e, 0x5d, 0x00
	.type		__unnamed_2,@object
	.size		__unnamed_2,(__unnamed_1 - __unnamed_2)
__unnamed_2:
        /* <DEDUP_REMOVED lines=29> */
	.type		__unnamed_1,@object
	.size		__unnamed_1,(__unnamed_3 - __unnamed_1)
__unnamed_1:
        /* <DEDUP_REMOVED lines=29> */
        /*08f0*/ 	.byte	0x00
	.type		__unnamed_3,@object
	.size		__unnamed_3,(.L_2 - __unnamed_3)
__unnamed_3:
        /* <DEDUP_REMOVED lines=30> */
.L_2:


//--------------------- .nv.shared._ZN7cutlass13device_kernelIN5flash11enable_sm90INS1_16FlashAttnFwdSm90INS1_25CollectiveMainloopFwdSm90ILi2EN4cute5tupleIJNS5_1CILi1EEES8_S8_EEENS6_IJNS7_ILi192EEENS7_ILi160EEENS7_ILi64EEEEEELi64ENS_12float_e4m3_tEfNS_4arch4Sm90ELb0ELb0ELb0ELb0ELb0ELb0ELb0ELb1ELb1ELb0ELb0ELb0EEENS1_21CollectiveEpilogueFwdINS6_IJSA_SC_SB_EEES9_NS_10bfloat16_tESG_Li384ELb0ELb0ELb0ELb1EEENS1_29StaticPersistentTileSchedulerILb0EEEEEEEEEvNT_6ParamsE --------------------------
	.section	.nv.shared._ZN7cutlass13device_kernelIN5flash11enable_sm90INS1_16FlashAttnFwdSm90INS1_25CollectiveMainloopFwdSm90ILi2EN4cute5tupleIJNS5_1CILi1EEES8_S8_EEENS6_IJNS7_ILi192EEENS7_ILi160EEENS7_ILi64EEEEEELi64ENS_12float_e4m3_tEfNS_4arch4Sm90ELb0ELb0ELb0ELb0ELb0ELb0ELb0ELb1ELb1ELb0ELb0ELb0EEENS1_21CollectiveEpilogueFwdINS6_IJSA_SC_SB_EEES9_NS_10bfloat16_tESG_Li384ELb0ELb0ELb0ELb1EEENS1_29StaticPersistentTileSchedulerILb0EEEEEEEEEvNT_6ParamsE,"aw",@nobits
	.sectionflags	@""
	.align	16
	.zero		1024


//--------------------- .nv.shared.reserved.0     --------------------------
	.section	.nv.shared.reserved.0,"aw",@nobits
	.weak		__nv_reservedSMEM_offset_0_alias
	.size		__nv_reservedSMEM_offset_0_alias, 0, 0
	.other		__nv_reservedSMEM_offset_0_alias,@"STO_CUDA_RESERVED_SHARED STV_DEFAULT"
__nv_reservedSMEM_offset_0_alias:
	.zero		0


//--------------------- .nv.global                --------------------------
	.section	.nv.global,"aw",@nobits
.nv.global:
	.type		_ZN65_INTERNAL_6b7772f6_29_flash_fwd_hdim64_e4m3_sm90_cu_61719c98_43934cute1_E,@object
	.size		_ZN65_INTERNAL_6b7772f6_29_flash_fwd_hdim64_e4m3_sm90_cu_61719c98_43934cute1_E,(_ZN65_INTERNAL_6b7772f6_29_flash_fwd_hdim64_e4m3_sm90_cu_61719c98_43934cuda3std3__45__cpo6cbeginE - _ZN65_INTERNAL_6b7772f6_29_flash_fwd_hdim64_e4m3_sm90_cu_61719c98_43934cute1_E)
_ZN65_INTERNAL_6b7772f6_29_flash_fwd_hdim64_e4m3_sm90_cu_61719c98_43934cute1_E:
	.zero		1
	.type		_ZN65_INTERNAL_6b7772f6_29_flash_fwd_hdim64_e4m3_sm90_cu_61719c98_43934cuda3std3__45__cpo6cbeginE,@object
	.size		_ZN65_INTERNAL_6b7772f6_29_flash_fwd_hdim64_e4m3_sm90_cu_61719c98_43934cuda3std3__45__cpo6cbeginE,(_ZN65_INTERNAL_6b7772f6_29_flash_fwd_hdim64_e4m3_sm90_cu_61719c98_43934cuda3std3__48in_placeE - _ZN65_INTERNAL_6b7772f6_29_flash_fwd_hdim64_e4m3_sm90_cu_61719c98_43934cuda3std3__45__cpo6cbeginE)
_ZN65_INTERNAL_6b7772f6_29_flash_fwd_hdim64_e4m3_sm90_cu_61719c98_43934cuda3std3__45__cpo6cbeginE:
	.zero		1
	.type		_ZN65_INTERNAL_6b7772f6_29_flash_fwd_hdim64_e4m3_sm90_cu_61719c98_43934cuda3std3__48in_placeE,@object
	.size		_ZN65_INTERNAL_6b7772f6_29_flash_fwd_hdim64_e4m3_sm90_cu_61719c98_43934cuda3std3__48in_placeE,(_ZN65_INTERNAL_6b7772f6_29_flash_fwd_hdim64_e4m3_sm90_cu_61719c98_43934cuda3std6ranges3__45__cpo9iter_moveE - _ZN65_INTERNAL_6b7772f6_29_flash_fwd_hdim64_e4m3_sm90_cu_61719c98_43934cuda3std3__48in_placeE)
_ZN65_INTERNAL_6b7772f6_29_flash_fwd_hdim64_e4m3_sm90_cu_61719c98_43934cuda3std3__48in_placeE:
	.zero		1
	.type		_ZN65_INTERNAL_6b7772f6_29_flash_fwd_hdim64_e4m3_sm90_cu_61719c98_43934cuda3std6ranges3__45__cpo9iter_moveE,@object
	.size		_ZN65_INTERNAL_6b7772f6_29_flash_fwd_hdim64_e4m3_sm90_cu_61719c98_43934cuda3std6ranges3__45__cpo9iter_moveE,(_ZN65_INTERNAL_6b7772f6_29_flash_fwd_hdim64_e4m3_sm90_cu_61719c98_43934cuda3std3__45__cpo5beginE - _ZN65_INTERNAL_6b7772f6_29_flash_fwd_hdim64_e4m3_sm90_cu_61719c98_43934cuda3std6ranges3__45__cpo9iter_moveE)
_ZN65_INTERNAL_6b7772f6_29_flash_fwd_hdim64_e4m3_sm90_cu_61719c98_43934cuda3std6ranges3__45__cpo9iter_moveE:
	.zero		1
	.type		_ZN65_INTERNAL_6b7772f6_29_flash_fwd_hdim64_e4m3_sm90_cu_61719c98_43934cuda3std3__45__cpo5beginE,@object
	.size		_ZN65_INTERNAL_6b7772f6_29_flash_fwd_hdim64_e4m3_sm90_cu_61719c98_43934cuda3std3__45__cpo5beginE,(_ZN65_INTERNAL_6b7772f6_29_flash_fwd_hdim64_e4m3_sm90_cu_61719c98_43934cuda3std3__467_GLOBAL__N__6b7772f6_29_flash_fwd_hdim64_e4m3_sm90_cu_61719c98_43936ignoreE - _ZN65_INTERNAL_6b7772f6_29_flash_fwd_hdim64_e4m3_sm90_cu_61719c98_43934cuda3std3__45__cpo5beginE)
_ZN65_INTERNAL_6b7772f6_29_flash_fwd_hdim64_e4m3_sm90_cu_61719c98_43934cuda3std3__45__cpo5beginE:
	.zero		1
	.type		_ZN65_INTERNAL_6b7772f6_29_flash_fwd_hdim64_e4m3_sm90_cu_61719c98_43934cuda3std3__467_GLOBAL__N__6b7772f6_29_flash_fwd_hdim64_e4m3_sm90_cu_61719c98_43936ignoreE,@object
	.size		_ZN65_INTERNAL_6b7772f6_29_flash_fwd_hdim64_e4m3_sm90_cu_61719c98_43934cuda3std3__467_GLOBAL__N__6b7772f6_29_flash_fwd_hdim64_e4m3_sm90_cu_61719c98_43936ignoreE,(_ZN65_INTERNAL_6b7772f6_29_flash_fwd_hdim64_e4m3_sm90_cu_61719c98_43934cute7productE - _ZN65_INTERNAL_6b7772f6_29_flash_fwd_hdim64_e4m3_sm90_cu_61719c98_43934cuda3std3__467_GLOBAL__N__6b7772f6_29_flash_fwd_hdim64_e4m3_sm90_cu_61719c98_43936ignoreE)
_ZN65_INTERNAL_6b7772f6_29_flash_fwd_hdim64_e4m3_sm90_cu_61719c98_43934cuda3std3__467_GLOBAL__N__6b7772f6_29_flash_fwd_hdim64_e4m3_sm90_cu_61719c98_43936ignoreE:
	.zero		1
	.type		_ZN65_INTERNAL_6b7772f6_29_flash_fwd_hdim64_e4m3_sm90_cu_61719c98_43934cute7productE,@object
	.size		_ZN65_INTERNAL_6b7772f6_29_flash_fwd_hdim64_e4m3_sm90_cu_61719c98_43934cute7productE,(_ZN65_INTERNAL_6b7772f6_29_flash_fwd_hdim64_e4m3_sm90_cu_61719c98_43934cuda3std3__45__cpo3endE - _ZN65_INTERNAL_6b7772f6_29_flash_fwd_hdim64_e4m3_sm90_cu_61719c98_43934cute7productE)
_ZN65_INTERNAL_6b7772f6_29_flash_fwd_hdim64_e4m3_sm90_cu_61719c98_43934cute7productE:
	.zero		1
	.type		_ZN65_INTERNAL_6b7772f6_29_flash_fwd_hdim64_e4m3_sm90_cu_61719c98_43934cuda3std3__45__cpo3endE,@object
	.size		_ZN65_INTERNAL_6b7772f6_29_flash_fwd_hdim64_e4m3_sm90_cu_61719c98_43934cuda3std3__45__cpo3endE,(_ZN65_INTERNAL_6b7772f6_29_flash_fwd_hdim64_e4m3_sm90_cu_61719c98_43934cuda3std3__419piecewise_constructE - _ZN65_INTERNAL_6b7772f6_29_flash_fwd_hdim64_e4m3_sm90_cu_61719c98_43934cuda3std3__45__cpo3endE)
_ZN65_INTERNAL_6b7772f6_29_flash_fwd_hdim64_e4m3_sm90_cu_61719c98_43934cuda3std3__45__cpo3endE:
	.zero		1
	.type		_ZN65_INTERNAL_6b7772f6_29_flash_fwd_hdim64_e4m3_sm90_cu_61719c98_43934cuda3std3__419piecewise_constructE,@object
	.size		_ZN65_INTERNAL_6b7772f6_29_flash_fwd_hdim64_e4m3_sm90_cu_61719c98_43934cuda3std3__419piecewise_constructE,(_ZN65_INTERNAL_6b7772f6_29_flash_fwd_hdim64_e4m3_sm90_cu_61719c98_43934cuda3std3__45__cpo4cendE - _ZN65_INTERNAL_6b7772f6_29_flash_fwd_hdim64_e4m3_sm90_cu_61719c98_43934cuda3std3__419piecewise_constructE)
_ZN65_INTERNAL_6b7772f6_29_flash_fwd_hdim64_e4m3_sm90_cu_61719c98_43934cuda3std3__419piecewise_constructE:
	.zero		1
	.type		_ZN65_INTERNAL_6b7772f6_29_flash_fwd_hdim64_e4m3_sm90_cu_61719c98_43934cuda3std3__45__cpo4cendE,@object
	.size		_ZN65_INTERNAL_6b7772f6_29_flash_fwd_hdim64_e4m3_sm90_cu_61719c98_43934cuda3std3__45__cpo4cendE,(_ZN65_INTERNAL_6b7772f6_29_flash_fwd_hdim64_e4m3_sm90_cu_61719c98_43934cuda3std6ranges3__45__cpo4swapE - _ZN65_INTERNAL_6b7772f6_29_flash_fwd_hdim64_e4m3_sm90_cu_61719c98_43934cuda3std3__45__cpo4cendE)
_ZN65_INTERNAL_6b7772f6_29_flash_fwd_hdim64_e4m3_sm90_cu_61719c98_43934cuda3std3__45__cpo4cendE:
	.zero		1
	.type		_ZN65_INTERNAL_6b7772f6_29_flash_fwd_hdim64_e4m3_sm90_cu_61719c98_43934cuda3std6ranges3__45__cpo4swapE,@object
	.size		_ZN65_INTERNAL_6b7772f6_29_flash_fwd_hdim64_e4m3_sm90_cu_61719c98_43934cuda3std6ranges3__45__cpo4swapE,(.L_14 - _ZN65_INTERNAL_6b7772f6_29_flash_fwd_hdim64_e4m3_sm90_cu_61719c98_43934cuda3std6ranges3__45__cpo4swapE)
_ZN65_INTERNAL_6b7772f6_29_flash_fwd_hdim64_e4m3_sm90_cu_61719c98_43934cuda3std6ranges3__45__cpo4swapE:
	.zero		1
.L_14:


//--------------------- .nv.shared._ZN7cutlass13device_kernelIN5flash11enable_sm90INS1_16FlashAttnFwdSm90INS1_25CollectiveMainloopFwdSm90ILi2EN4cute5tupleIJNS5_1CILi1EEES8_S8_EEENS6_IJNS7_ILi192EEENS7_ILi160EEENS7_ILi64EEEEEELi64ENS_12float_e4m3_tEfNS_4arch4Sm90ELb0ELb0ELb0ELb1ELb0ELb0ELb0ELb1ELb1ELb0ELb0ELb0EEENS1_21CollectiveEpilogueFwdINS6_IJSA_SC_SB_EEES9_NS_10bfloat16_tESG_Li384ELb1ELb0ELb0ELb1EEENS1_36VarlenDynamicPersistentTileSchedulerILi192ELi160ELi384ELi128ELb0ELb0ELb1ELb0ELb1ELb1EEEEEEEEEvNT_6ParamsE --------------------------
	.section	.nv.shared._ZN7cutlass13device_kernelIN5flash11enable_sm90INS1_16FlashAttnFwdSm90INS1_25CollectiveMainloopFwdSm90ILi2EN4cute5tupleIJNS5_1CILi1EEES8_S8_EEENS6_IJNS7_ILi192EEENS7_ILi160EEENS7_ILi64EEEEEELi64ENS_12float_e4m3_tEfNS_4arch4Sm90ELb0ELb0ELb0ELb1ELb0ELb0ELb0ELb1ELb1ELb0ELb0ELb0EEENS1_21CollectiveEpilogueFwdINS6_IJSA_SC_SB_EEES9_NS_10bfloat16_tESG_Li384ELb1ELb0ELb0ELb1EEENS1_36VarlenDynamicPersistentTileSchedulerILi192ELi160ELi384ELi128ELb0ELb0ELb1ELb0ELb1ELb1EEEEEEEEEvNT_6ParamsE,"aw",@nobits
	.sectionflags	@""
	.align	16
	.zero		1024


//--------------------- .nv.shared._ZN7cutlass13device_kernelIN5flash11enable_sm90INS1_16FlashAttnFwdSm90INS1_25CollectiveMainloopFwdSm90ILi2EN4cute5tupleIJNS5_1CILi1EEES8_S8_EEENS6_IJNS7_ILi192EEENS7_ILi160EEENS7_ILi64EEEEEELi64ENS_12float_e4m3_tEfNS_4arch4Sm90ELb0ELb0ELb0ELb1ELb0ELb1ELb0ELb1ELb1ELb0ELb0ELb0EEENS1_21CollectiveEpilogueFwdINS6_IJSA_SC_SB_EEES9_NS_10bfloat16_tESG_Li384ELb1ELb0ELb0ELb1EEENS1_36VarlenDynamicPersistentTileSchedulerILi192ELi160ELi384ELi128ELb0ELb0ELb1ELb0ELb1ELb1EEEEEEEEEvNT_6ParamsE --------------------------
	.section	.nv.shared._ZN7cutlass13device_kernelIN5flash11enable_sm90INS1_16FlashAttnFwdSm90INS1_25CollectiveMainloopFwdSm90ILi2EN4cute5tupleIJNS5_1CILi1EEES8_S8_EEENS6_IJNS7_ILi192EEENS7_ILi160EEENS7_ILi64EEEEEELi64ENS_12float_e4m3_tEfNS_4arch4Sm90ELb0ELb0ELb0ELb1ELb0ELb1ELb0ELb1ELb1ELb0ELb0ELb0EEENS1_21CollectiveEpilogueFwdINS6_IJSA_SC_SB_EEES9_NS_10bfloat16_tESG_Li384ELb1ELb0ELb0ELb1EEENS1_36VarlenDynamicPersistentTileSchedulerILi192ELi160ELi384ELi128ELb0ELb0ELb1ELb0ELb1ELb1EEEEEEEEEvNT_6ParamsE,"aw",@nobits
	.sectionflags	@""
	.align	16
	.zero		1024


//--------------------- .nv.shared._ZN7cutlass13device_kernelIN5flash11enable_sm90INS1_16FlashAttnFwdSm90INS1_25CollectiveMainloopFwdSm90ILi2EN4cute5tupleIJNS5_1CILi1EEES8_S8_EEENS6_IJNS7_ILi192EEENS7_ILi160EEENS7_ILi64EEEEEELi64ENS_12float_e4m3_tEfNS_4arch4Sm90ELb0ELb1ELb0ELb0ELb0ELb0ELb0ELb1ELb1ELb0ELb0ELb0EEENS1_21CollectiveEpilogueFwdINS6_IJSA_SC_SB_EEES9_NS_10bfloat16_tESG_Li384ELb0ELb0ELb0ELb1EEENS1_30DynamicPersistentTileSchedulerILi384ELi128ELb0ELb0ELb1EEEEEEEEEvNT_6ParamsE --------------------------
	.section	.nv.shared._ZN7cutlass13device_kernelIN5flash11enable_sm90INS1_16FlashAttnFwdSm90INS1_25CollectiveMainloopFwdSm90ILi2EN4cute5tupleIJNS5_1CILi1EEES8_S8_EEENS6_IJNS7_ILi192EEENS7_ILi160EEENS7_ILi64EEEEEELi64ENS_12float_e4m3_tEfNS_4arch4Sm90ELb0ELb1ELb0ELb0ELb0ELb0ELb0ELb1ELb1ELb0ELb0ELb0EEENS1_21CollectiveEpilogueFwdINS6_IJSA_SC_SB_EEES9_NS_10bfloat16_tESG_Li384ELb0ELb0ELb0ELb1EEENS1_30DynamicPersistentTileSchedulerILi384ELi128ELb0ELb0ELb1EEEEEEEEEvNT_6ParamsE,"aw",@nobits
	.sectionflags	@""
	.align	16
	.zero		1024


//--------------------- .nv.shared._ZN7cutlass13device_kernelIN5flash11enable_sm90INS1_16FlashAttnFwdSm90INS1_25CollectiveMainloopFwdSm90ILi2EN4cute5tupleIJNS5_1CILi1EEES8_S8_EEENS6_IJNS7_ILi192EEENS7_ILi160EEENS7_ILi64EEEEEELi64ENS_12float_e4m3_tEfNS_4arch4Sm90ELb0ELb1ELb0ELb1ELb0ELb0ELb0ELb1ELb1ELb0ELb0ELb0EEENS1_21CollectiveEpilogueFwdINS6_IJSA_SC_SB_EEES9_NS_10bfloat16_tESG_Li384ELb1ELb0ELb0ELb1EEENS1_36VarlenDynamicPersistentTileSchedulerILi192ELi160ELi384ELi128ELb0ELb0ELb1ELb1ELb0ELb1EEEEEEEEEvNT_6ParamsE --------------------------
	.section	.nv.shared._ZN7cutlass13device_kernelIN5flash11enable_sm90INS1_16FlashAttnFwdSm90INS1_25CollectiveMainloopFwdSm90ILi2EN4cute5tupleIJNS5_1CILi1EEES8_S8_EEENS6_IJNS7_ILi192EEENS7_ILi160EEENS7_ILi64EEEEEELi64ENS_12float_e4m3_tEfNS_4arch4Sm90ELb0ELb1ELb0ELb1ELb0ELb0ELb0ELb1ELb1ELb0ELb0ELb0EEENS1_21CollectiveEpilogueFwdINS6_IJSA_SC_SB_EEES9_NS_10bfloat16_tESG_Li384ELb1ELb0ELb0ELb1EEENS1_36VarlenDynamicPersistentTileSchedulerILi192ELi160ELi384ELi128ELb0ELb0ELb1ELb1ELb0ELb1EEEEEEEEEvNT_6ParamsE,"aw",@nobits
	.sectionflags	@""
	.align	16
	.zero		1024


//--------------------- .nv.shared._ZN7cutlass13device_kernelIN5flash11enable_sm90INS1_16FlashAttnFwdSm90INS1_25CollectiveMainloopFwdSm90ILi2EN4cute5tupleIJNS5_1CILi1EEES8_S8_EEENS6_IJNS7_ILi192EEENS7_ILi160EEENS7_ILi64EEEEEELi64ENS_12float_e4m3_tEfNS_4arch4Sm90ELb0ELb1ELb0ELb1ELb0ELb1ELb0ELb1ELb1ELb0ELb0ELb0EEENS1_21CollectiveEpilogueFwdINS6_IJSA_SC_SB_EEES9_NS_10bfloat16_tESG_Li384ELb1ELb0ELb0ELb1EEENS1_36VarlenDynamicPersistentTileSchedulerILi192ELi160ELi384ELi128ELb0ELb0ELb1ELb1ELb0ELb1EEEEEEEEEvNT_6ParamsE --------------------------
	.section	.nv.shared._ZN7cutlass13device_kernelIN5flash11enable_sm90INS1_16FlashAttnFwdSm90INS1_25CollectiveMainloopFwdSm90ILi2EN4cute5tupleIJNS5_1CILi1EEES8_S8_EEENS6_IJNS7_ILi192EEENS7_ILi160EEENS7_ILi64EEEEEELi64ENS_12float_e4m3_tEfNS_4arch4Sm90ELb0ELb1ELb0ELb1ELb0ELb1ELb0ELb1ELb1ELb0ELb0ELb0EEENS1_21CollectiveEpilogueFwdINS6_IJSA_SC_SB_EEES9_NS_10bfloat16_tESG_Li384ELb1ELb0ELb0ELb1EEENS1_36VarlenDynamicPersistentTileSchedulerILi192ELi160ELi384ELi128ELb0ELb0ELb1ELb1ELb0ELb1EEEEEEEEEvNT_6ParamsE,"aw",@nobits
	.sectionflags	@""
	.align	16
	.zero		1024


//--------------------- .nv.shared._ZN7cutlass13device_kernelIN5flash11enable_sm90INS1_16FlashAttnFwdSm90INS1_25CollectiveMainloopFwdSm90ILi2EN4cute5tupleIJNS5_1CILi1EEES8_S8_EEENS6_IJNS7_ILi192EEENS7_ILi160EEENS7_ILi64EEEEEELi64ENS_12float_e4m3_tEfNS_4arch4Sm90ELb1ELb0ELb0ELb0ELb0ELb0ELb0ELb1ELb1ELb0ELb0ELb0EEENS1_21CollectiveEpilogueFwdINS6_IJSA_SC_SB_EEES9_NS_10bfloat16_tESG_Li384ELb0ELb0ELb0ELb1EEENS1_30DynamicPersistentTileSchedulerILi384ELi128ELb0ELb0ELb1EEEEEEEEEvNT_6ParamsE --------------------------
	.section	.nv.shared._ZN7cutlass13device_kernelIN5flash11enable_sm90INS1_16FlashAttnFwdSm90INS1_25CollectiveMainloopFwdSm90ILi2EN4cute5tupleIJNS5_1CILi1EEES8_S8_EEENS6_IJNS7_ILi192EEENS7_ILi160EEENS7_ILi64EEEEEELi64ENS_12float_e4m3_tEfNS_4arch4Sm90ELb1ELb0ELb0ELb0ELb0ELb0ELb0ELb1ELb1ELb0ELb0ELb0EEENS1_21CollectiveEpilogueFwdINS6_IJSA_SC_SB_EEES9_NS_10bfloat16_tESG_Li384ELb0ELb0ELb0ELb1EEENS1_30DynamicPersistentTileSchedulerILi384ELi128ELb0ELb0ELb1EEEEEEEEEvNT_6ParamsE,"aw",@nobits
	.sectionflags	@""
	.align	16
	.zero		1024


//--------------------- .nv.shared._ZN7cutlass13device_kernelIN5flash11enable_sm90INS1_16FlashAttnFwdSm90INS1_25CollectiveMainloopFwdSm90ILi2EN4cute5tupleIJNS5_1CILi1EEES8_S8_EEENS6_IJNS7_ILi192EEENS7_ILi160EEENS7_ILi64EEEEEELi64ENS_12float_e4m3_tEfNS_4arch4Sm90ELb1ELb0ELb0ELb1ELb0ELb0ELb0ELb1ELb1ELb0ELb0ELb0EEENS1_21CollectiveEpilogueFwdINS6_IJSA_SC_SB_EEES9_NS_10bfloat16_tESG_Li384ELb1ELb0ELb0ELb1EEENS1_36VarlenDynamicPersistentTileSchedulerILi192ELi160ELi384ELi128ELb0ELb0ELb1ELb1ELb1ELb1EEEEEEEEEvNT_6ParamsE --------------------------
	.section	.nv.shared._ZN7cutlass13device_kernelIN5flash11enable_sm90INS1_16FlashAttnFwdSm90INS1_25CollectiveMainloopFwdSm90ILi2EN4cute5tupleIJNS5_1CILi1EEES8_S8_EEENS6_IJNS7_ILi192EEENS7_ILi160EEENS7_ILi64EEEEEELi64ENS_12float_e4m3_tEfNS_4arch4Sm90ELb1ELb0ELb0ELb1ELb0ELb0ELb0ELb1ELb1ELb0ELb0ELb0EEENS1_21CollectiveEpilogueFwdINS6_IJSA_SC_SB_EEES9_NS_10bfloat16_tESG_Li384ELb1ELb0ELb0ELb1EEENS1_36VarlenDynamicPersistentTileSchedulerILi192ELi160ELi384ELi128ELb0ELb0ELb1ELb1ELb1ELb1EEEEEEEEEvNT_6ParamsE,"aw",@nobits
	.sectionflags	@""
	.align	16
	.zero		1024


//--------------------- .nv.shared._ZN7cutlass13device_kernelIN5flash11enable_sm90INS1_16FlashAttnFwdSm90INS1_25CollectiveMainloopFwdSm90ILi2EN4cute5tupleIJNS5_1CILi1EEES8_S8_EEENS6_IJNS7_ILi192EEENS7_ILi160EEENS7_ILi64EEEEEELi64ENS_12float_e4m3_tEfNS_4arch4Sm90ELb1ELb0ELb0ELb1ELb0ELb1ELb0ELb1ELb1ELb0ELb0ELb0EEENS1_21CollectiveEpilogueFwdINS6_IJSA_SC_SB_EEES9_NS_10bfloat16_tESG_Li384ELb1ELb0ELb0ELb1EEENS1_36VarlenDynamicPersistentTileSchedulerILi192ELi160ELi384ELi128ELb0ELb0ELb1ELb1ELb1ELb1EEEEEEEEEvNT_6ParamsE --------------------------
	.section	.nv.shared._ZN7cutlass13device_kernelIN5flash11enable_sm90INS1_16FlashAttnFwdSm90INS1_25CollectiveMainloopFwdSm90ILi2EN4cute5tupleIJNS5_1CILi1EEES8_S8_EEENS6_IJNS7_ILi192EEENS7_ILi160EEENS7_ILi64EEEEEELi64ENS_12float_e4m3_tEfNS_4arch4Sm90ELb1ELb0ELb0ELb1ELb0ELb1ELb0ELb1ELb1ELb0ELb0ELb0EEENS1_21CollectiveEpilogueFwdINS6_IJSA_SC_SB_EEES9_NS_10bfloat16_tESG_Li384ELb1ELb0ELb0ELb1EEENS1_36VarlenDynamicPersistentTileSchedulerILi192ELi160ELi384ELi128ELb0ELb0ELb1ELb1ELb1ELb1EEEEEEEEEvNT_6ParamsE,"aw",@nobits
	.sectionflags	@""
	.align	16
	.zero		1024


//--------------------- .nv.constant0._ZN7cutlass13device_kernelIN5flash11enable_sm90INS1_16FlashAttnFwdSm90INS1_25CollectiveMainloopFwdSm90ILi2EN4cute5tupleIJNS5_1CILi1EEES8_S8_EEENS6_IJNS7_ILi192EEENS7_ILi160EEENS7_ILi64EEEEEELi64ENS_12float_e4m3_tEfNS_4arch4Sm90ELb0ELb0ELb0ELb0ELb0ELb0ELb0ELb1ELb1ELb0ELb0ELb0EEENS1_21CollectiveEpilogueFwdINS6_IJSA_SC_SB_EEES9_NS_10bfloat16_tESG_Li384ELb0ELb0ELb0ELb1EEENS1_29StaticPersistentTileSchedulerILb0EEEEEEEEEvNT_6ParamsE --------------------------
	.section	.nv.constant0._ZN7cutlass13device_kernelIN5flash11enable_sm90INS1_16FlashAttnFwdSm90INS1_25CollectiveMainloopFwdSm90ILi2EN4cute5tupleIJNS5_1CILi1EEES8_S8_EEENS6_IJNS7_ILi192EEENS7_ILi160EEENS7_ILi64EEEEEELi64ENS_12float_e4m3_tEfNS_4arch4Sm90ELb0ELb0ELb0ELb0ELb0ELb0ELb0ELb1ELb1ELb0ELb0ELb0EEENS1_21CollectiveEpilogueFwdINS6_IJSA_SC_SB_EEES9_NS_10bfloat16_tESG_Li384ELb0ELb0ELb0ELb1EEENS1_29StaticPersistentTileSchedulerILb0EEEEEEEEEvNT_6ParamsE,"a",@progbits
	.sectionflags	@""
	.align	4
.nv.constant0._ZN7cutlass13device_kernelIN5flash11enable_sm90INS1_16FlashAttnFwdSm90INS1_25CollectiveMainloopFwdSm90ILi2EN4cute5tupleIJNS5_1CILi1EEES8_S8_EEENS6_IJNS7_ILi192EEENS7_ILi160EEENS7_ILi64EEEEEELi64ENS_12float_e4m3_tEfNS_4arch4Sm90ELb0ELb0ELb0ELb0ELb0ELb0ELb0ELb1ELb1ELb0ELb0ELb0EEENS1_21CollectiveEpilogueFwdINS6_IJSA_SC_SB_EEES9_NS_10bfloat16_tESG_Li384ELb0ELb0ELb0ELb1EEENS1_29StaticPersistentTileSchedulerILb0EEEEEEEEEvNT_6ParamsE:
	.zero		3584


//--------------------- .nv.constant0._ZN7cutlass13device_kernelIN5flash11enable_sm90INS1_16FlashAttnFwdSm90INS1_25CollectiveMainloopFwdSm90ILi2EN4cute5tupleIJNS5_1CILi1EEES8_S8_EEENS6_IJNS7_ILi192EEENS7_ILi160EEENS7_ILi64EEEEEELi64ENS_12float_e4m3_tEfNS_4arch4Sm90ELb0ELb0ELb0ELb1ELb0ELb0ELb0ELb1ELb1ELb0ELb0ELb0EEENS1_21CollectiveEpilogueFwdINS6_IJSA_SC_SB_EEES9_NS_10bfloat16_tESG_Li384ELb1ELb0ELb0ELb1EEENS1_36VarlenDynamicPersistentTileSchedulerILi192ELi160ELi384ELi128ELb0ELb0ELb1ELb0ELb1ELb1EEEEEEEEEvNT_6ParamsE --------------------------
	.section	.nv.constant0._ZN7cutlass13device_kernelIN5flash11enable_sm90INS1_16FlashAttnFwdSm90INS1_25CollectiveMainloopFwdSm90ILi2EN4cute5tupleIJNS5_1CILi1EEES8_S8_EEENS6_IJNS7_ILi192EEENS7_ILi160EEENS7_ILi64EEEEEELi64ENS_12float_e4m3_tEfNS_4arch4Sm90ELb0ELb0ELb0ELb1ELb0ELb0ELb0ELb1ELb1ELb0ELb0ELb0EEENS1_21CollectiveEpilogueFwdINS6_IJSA_SC_SB_EEES9_NS_10bfloat16_tESG_Li384ELb1ELb0ELb0ELb1EEENS1_36VarlenDynamicPersistentTileSchedulerILi192ELi160ELi384ELi128ELb0ELb0ELb1ELb0ELb1ELb1EEEEEEEEEvNT_6ParamsE,"a",@progbits
	.sectionflags	@""
	.align	4
.nv.constant0._ZN7cutlass13device_kernelIN5flash11enable_sm90INS1_16FlashAttnFwdSm90INS1_25CollectiveMainloopFwdSm90ILi2EN4cute5tupleIJNS5_1CILi1EEES8_S8_EEENS6_IJNS7_ILi192EEENS7_ILi160EEENS7_ILi64EEEEEELi64ENS_12float_e4m3_tEfNS_4arch4Sm90ELb0ELb0ELb0ELb1ELb0ELb0ELb0ELb1ELb1ELb0ELb0ELb0EEENS1_21CollectiveEpilogueFwdINS6_IJSA_SC_SB_EEES9_NS_10bfloat16_tESG_Li384ELb1ELb0ELb0ELb1EEENS1_36VarlenDynamicPersistentTileSchedulerILi192ELi160ELi384ELi128ELb0ELb0ELb1ELb0ELb1ELb1EEEEEEEEEvNT_6ParamsE:
	.zero		3200


//--------------------- .nv.constant0._ZN7cutlass13device_kernelIN5flash11enable_sm90INS1_16FlashAttnFwdSm90INS1_25CollectiveMainloopFwdSm90ILi2EN4cute5tupleIJNS5_1CILi1EEES8_S8_EEENS6_IJNS7_ILi192EEENS7_ILi160EEENS7_ILi64EEEEEELi64ENS_12float_e4m3_tEfNS_4arch4Sm90ELb0ELb0ELb0ELb1ELb0ELb1ELb0ELb1ELb1ELb0ELb0ELb0EEENS1_21CollectiveEpilogueFwdINS6_IJSA_SC_SB_EEES9_NS_10bfloat16_tESG_Li384ELb1ELb0ELb0ELb1EEENS1_36VarlenDynamicPersistentTileSchedulerILi192ELi160ELi384ELi128ELb0ELb0ELb1ELb0ELb1ELb1EEEEEEEEEvNT_6ParamsE --------------------------
	.section	.nv.constant0._ZN7cutlass13device_kernelIN5flash11enable_sm90INS1_16FlashAttnFwdSm90INS1_25CollectiveMainloopFwdSm90ILi2EN4cute5tupleIJNS5_1CILi1EEES8_S8_EEENS6_IJNS7_ILi192EEENS7_ILi160EEENS7_ILi64EEEEEELi64ENS_12float_e4m3_tEfNS_4arch4Sm90ELb0ELb0ELb0ELb1ELb0ELb1ELb0ELb1ELb1ELb0ELb0ELb0EEENS1_21CollectiveEpilogueFwdINS6_IJSA_SC_SB_EEES9_NS_10bfloat16_tESG_Li384ELb1ELb0ELb0ELb1EEENS1_36VarlenDynamicPersistentTileSchedulerILi192ELi160ELi384ELi128ELb0ELb0ELb1ELb0ELb1ELb1EEEEEEEEEvNT_6ParamsE,"a",@progbits
	.sectionflags	@""
	.align	4
.nv.constant0._ZN7cutlass13device_kernelIN5flash11enable_sm90INS1_16FlashAttnFwdSm90INS1_25CollectiveMainloopFwdSm90ILi2EN4cute5tupleIJNS5_1CILi1EEES8_S8_EEENS6_IJNS7_ILi192EEENS7_ILi160EEENS7_ILi64EEEEEELi64ENS_12float_e4m3_tEfNS_4arch4Sm90ELb0ELb0ELb0ELb1ELb0ELb1ELb0ELb1ELb1ELb0ELb0ELb0EEENS1_21CollectiveEpilogueFwdINS6_IJSA_SC_SB_EEES9_NS_10bfloat16_tESG_Li384ELb1ELb0ELb0ELb1EEENS1_36VarlenDynamicPersistentTileSchedulerILi192ELi160ELi384ELi128ELb0ELb0ELb1ELb0ELb1ELb1EEEEEEEEEvNT_6ParamsE:
	.zero		3200


//--------------------- .nv.constant0._ZN7cutlass13device_kernelIN5flash11enable_sm90INS1_16FlashAttnFwdSm90INS1_25CollectiveMainloopFwdSm90ILi2EN4cute5tupleIJNS5_1CILi1EEES8_S8_EEENS6_IJNS7_ILi192EEENS7_ILi160EEENS7_ILi64EEEEEELi64ENS_12float_e4m3_tEfNS_4arch4Sm90ELb0ELb1ELb0ELb0ELb0ELb0ELb0ELb1ELb1ELb0ELb0ELb0EEENS1_21CollectiveEpilogueFwdINS6_IJSA_SC_SB_EEES9_NS_10bfloat16_tESG_Li384ELb0ELb0ELb0ELb1EEENS1_30DynamicPersistentTileSchedulerILi384ELi128ELb0ELb0ELb1EEEEEEEEEvNT_6ParamsE --------------------------
	.section	.nv.constant0._ZN7cutlass13device_kernelIN5flash11enable_sm90INS1_16FlashAttnFwdSm90INS1_25CollectiveMainloopFwdSm90ILi2EN4cute5tupleIJNS5_1CILi1EEES8_S8_EEENS6_IJNS7_ILi192EEENS7_ILi160EEENS7_ILi64EEEEEELi64ENS_12float_e4m3_tEfNS_4arch4Sm90ELb0ELb1ELb0ELb0ELb0ELb0ELb0ELb1ELb1ELb0ELb0ELb0EEENS1_21CollectiveEpilogueFwdINS6_IJSA_SC_SB_EEES9_NS_10bfloat16_tESG_Li384ELb0ELb0ELb0ELb1EEENS1_30DynamicPersistentTileSchedulerILi384ELi128ELb0ELb0ELb1EEEEEEEEEvNT_6ParamsE,"a",@progbits
	.sectionflags	@""
	.align	4
.nv.constant0._ZN7cutlass13device_kernelIN5flash11enable_sm90INS1_16FlashAttnFwdSm90INS1_25CollectiveMainloopFwdSm90ILi2EN4cute5tupleIJNS5_1CILi1EEES8_S8_EEENS6_IJNS7_ILi192EEENS7_ILi160EEENS7_ILi64EEEEEELi64ENS_12float_e4m3_tEfNS_4arch4Sm90ELb0ELb1ELb0ELb0ELb0ELb0ELb0ELb1ELb1ELb0ELb0ELb0EEENS1_21CollectiveEpilogueFwdINS6_IJSA_SC_SB_EEES9_NS_10bfloat16_tESG_Li384ELb0ELb0ELb0ELb1EEENS1_30DynamicPersistentTileSchedulerILi384ELi128ELb0ELb0ELb1EEEEEEEEEvNT_6ParamsE:
	.zero		3584


//--------------------- .nv.constant0._ZN7cutlass13device_kernelIN5flash11enable_sm90INS1_16FlashAttnFwdSm90INS1_25CollectiveMainloopFwdSm90ILi2EN4cute5tupleIJNS5_1CILi1EEES8_S8_EEENS6_IJNS7_ILi192EEENS7_ILi160EEENS7_ILi64EEEEEELi64ENS_12float_e4m3_tEfNS_4arch4Sm90ELb0ELb1ELb0ELb1ELb0ELb0ELb0ELb1ELb1ELb0ELb0ELb0EEENS1_21CollectiveEpilogueFwdINS6_IJSA_SC_SB_EEES9_NS_10bfloat16_tESG_Li384ELb1ELb0ELb0ELb1EEENS1_36VarlenDynamicPersistentTileSchedulerILi192ELi160ELi384ELi128ELb0ELb0ELb1ELb1ELb0ELb1EEEEEEEEEvNT_6ParamsE --------------------------
	.section	.nv.constant0._ZN7cutlass13device_kernelIN5flash11enable_sm90INS1_16FlashAttnFwdSm90INS1_25CollectiveMainloopFwdSm90ILi2EN4cute5tupleIJNS5_1CILi1EEES8_S8_EEENS6_IJNS7_ILi192EEENS7_ILi160EEENS7_ILi64EEEEEELi64ENS_12float_e4m3_tEfNS_4arch4Sm90ELb0ELb1ELb0ELb1ELb0ELb0ELb0ELb1ELb1ELb0ELb0ELb0EEENS1_21CollectiveEpilogueFwdINS6_IJSA_SC_SB_EEES9_NS_10bfloat16_tESG_Li384ELb1ELb0ELb0ELb1EEENS1_36VarlenDynamicPersistentTileSchedulerILi192ELi160ELi384ELi128ELb0ELb0ELb1ELb1ELb0ELb1EEEEEEEEEvNT_6ParamsE,"a",@progbits
	.sectionflags	@""
	.align	4
.nv.constant0._ZN7cutlass13device_kernelIN5flash11enable_sm90INS1_16FlashAttnFwdSm90INS1_25CollectiveMainloopFwdSm90ILi2EN4cute5tupleIJNS5_1CILi1EEES8_S8_EEENS6_IJNS7_ILi192EEENS7_ILi160EEENS7_ILi64EEEEEELi64ENS_12float_e4m3_tEfNS_4arch4Sm90ELb0ELb1ELb0ELb1ELb0ELb0ELb0ELb1ELb1ELb0ELb0ELb0EEENS1_21CollectiveEpilogueFwdINS6_IJSA_SC_SB_EEES9_NS_10bfloat16_tESG_Li384ELb1ELb0ELb0ELb1EEENS1_36VarlenDynamicPersistentTileSchedulerILi192ELi160ELi384ELi128ELb0ELb0ELb1ELb1ELb0ELb1EEEEEEEEEvNT_6ParamsE:
	.zero		3200


//--------------------- .nv.constant0._ZN7cutlass13device_kernelIN5flash11enable_sm90INS1_16FlashAttnFwdSm90INS1_25CollectiveMainloopFwdSm90ILi2EN4cute5tupleIJNS5_1CILi1EEES8_S8_EEENS6_IJNS7_ILi192EEENS7_ILi160EEENS7_ILi64EEEEEELi64ENS_12float_e4m3_tEfNS_4arch4Sm90ELb0ELb1ELb0ELb1ELb0ELb1ELb0ELb1ELb1ELb0ELb0ELb0EEENS1_21CollectiveEpilogueFwdINS6_IJSA_SC_SB_EEES9_NS_10bfloat16_tESG_Li384ELb1ELb0ELb0ELb1EEENS1_36VarlenDynamicPersistentTileSchedulerILi192ELi160ELi384ELi128ELb0ELb0ELb1ELb1ELb0ELb1EEEEEEEEEvNT_6ParamsE --------------------------
	.section	.nv.constant0._ZN7cutlass13device_kernelIN5flash11enable_sm90INS1_16FlashAttnFwdSm90INS1_25CollectiveMainloopFwdSm90ILi2EN4cute5tupleIJNS5_1CILi1EEES8_S8_EEENS6_IJNS7_ILi192EEENS7_ILi160EEENS7_ILi64EEEEEELi64ENS_12float_e4m3_tEfNS_4arch4Sm90ELb0ELb1ELb0ELb1ELb0ELb1ELb0ELb1ELb1ELb0ELb0ELb0EEENS1_21CollectiveEpilogueFwdINS6_IJSA_SC_SB_EEES9_NS_10bfloat16_tESG_Li384ELb1ELb0ELb0ELb1EEENS1_36VarlenDynamicPersistentTileSchedulerILi192ELi160ELi384ELi128ELb0ELb0ELb1ELb1ELb0ELb1EEEEEEEEEvNT_6ParamsE,"a",@progbits
	.sectionflags	@""
	.align	4
.nv.constant0._ZN7cutlass13device_kernelIN5flash11enable_sm90INS1_16FlashAttnFwdSm90INS1_25CollectiveMainloopFwdSm90ILi2EN4cute5tupleIJNS5_1CILi1EEES8_S8_EEENS6_IJNS7_ILi192EEENS7_ILi160EEENS7_ILi64EEEEEELi64ENS_12float_e4m3_tEfNS_4arch4Sm90ELb0ELb1ELb0ELb1ELb0ELb1ELb0ELb1ELb1ELb0ELb0ELb0EEENS1_21CollectiveEpilogueFwdINS6_IJSA_SC_SB_EEES9_NS_10bfloat16_tESG_Li384ELb1ELb0ELb0ELb1EEENS1_36VarlenDynamicPersistentTileSchedulerILi192ELi160ELi384ELi128ELb0ELb0ELb1ELb1ELb0ELb1EEEEEEEEEvNT_6ParamsE:
	.zero		3200


//--------------------- .nv.constant0._ZN7cutlass13device_kernelIN5flash11enable_sm90INS1_16FlashAttnFwdSm90INS1_25CollectiveMainloopFwdSm90ILi2EN4cute5tupleIJNS5_1CILi1EEES8_S8_EEENS6_IJNS7_ILi192EEENS7_ILi160EEENS7_ILi64EEEEEELi64ENS_12float_e4m3_tEfNS_4arch4Sm90ELb1ELb0ELb0ELb0ELb0ELb0ELb0ELb1ELb1ELb0ELb0ELb0EEENS1_21CollectiveEpilogueFwdINS6_IJSA_SC_SB_EEES9_NS_10bfloat16_tESG_Li384ELb0ELb0ELb0ELb1EEENS1_30DynamicPersistentTileSchedulerILi384ELi128ELb0ELb0ELb1EEEEEEEEEvNT_6ParamsE --------------------------
	.section	.nv.constant0._ZN7cutlass13device_kernelIN5flash11enable_sm90INS1_16FlashAttnFwdSm90INS1_25CollectiveMainloopFwdSm90ILi2EN4cute5tupleIJNS5_1CILi1EEES8_S8_EEENS6_IJNS7_ILi192EEENS7_ILi160EEENS7_ILi64EEEEEELi64ENS_12float_e4m3_tEfNS_4arch4Sm90ELb1ELb0ELb0ELb0ELb0ELb0ELb0ELb1ELb1ELb0ELb0ELb0EEENS1_21CollectiveEpilogueFwdINS6_IJSA_SC_SB_EEES9_NS_10bfloat16_tESG_Li384ELb0ELb0ELb0ELb1EEENS1_30DynamicPersistentTileSchedulerILi384ELi128ELb0ELb0ELb1EEEEEEEEEvNT_6ParamsE,"a",@progbits
	.sectionflags	@""
	.align	4
.nv.constant0._ZN7cutlass13device_kernelIN5flash11enable_sm90INS1_16FlashAttnFwdSm90INS1_25CollectiveMainloopFwdSm90ILi2EN4cute5tupleIJNS5_1CILi1EEES8_S8_EEENS6_IJNS7_ILi192EEENS7_ILi160EEENS7_ILi64EEEEEELi64ENS_12float_e4m3_tEfNS_4arch4Sm90ELb1ELb0ELb0ELb0ELb0ELb0ELb0ELb1ELb1ELb0ELb0ELb0EEENS1_21CollectiveEpilogueFwdINS6_IJSA_SC_SB_EEES9_NS_10bfloat16_tESG_Li384ELb0ELb0ELb0ELb1EEENS1_30DynamicPersistentTileSchedulerILi384ELi128ELb0ELb0ELb1EEEEEEEEEvNT_6ParamsE:
	.zero		3584


//--------------------- .nv.constant0._ZN7cutlass13device_kernelIN5flash11enable_sm90INS1_16FlashAttnFwdSm90INS1_25CollectiveMainloopFwdSm90ILi2EN4cute5tupleIJNS5_1CILi1EEES8_S8_EEENS6_IJNS7_ILi192EEENS7_ILi160EEENS7_ILi64EEEEEELi64ENS_12float_e4m3_tEfNS_4arch4Sm90ELb1ELb0ELb0ELb1ELb0ELb0ELb0ELb1ELb1ELb0ELb0ELb0EEENS1_21CollectiveEpilogueFwdINS6_IJSA_SC_SB_EEES9_NS_10bfloat16_tESG_Li384ELb1ELb0ELb0ELb1EEENS1_36VarlenDynamicPersistentTileSchedulerILi192ELi160ELi384ELi128ELb0ELb0ELb1ELb1ELb1ELb1EEEEEEEEEvNT_6ParamsE --------------------------
	.section	.nv.constant0._ZN7cutlass13device_kernelIN5flash11enable_sm90INS1_16FlashAttnFwdSm90INS1_25CollectiveMainloopFwdSm90ILi2EN4cute5tupleIJNS5_1CILi1EEES8_S8_EEENS6_IJNS7_ILi192EEENS7_ILi160EEENS7_ILi64EEEEEELi64ENS_12float_e4m3_tEfNS_4arch4Sm90ELb1ELb0ELb0ELb1ELb0ELb0ELb0ELb1ELb1ELb0ELb0ELb0EEENS1_21CollectiveEpilogueFwdINS6_IJSA_SC_SB_EEES9_NS_10bfloat16_tESG_Li384ELb1ELb0ELb0ELb1EEENS1_36VarlenDynamicPersistentTileSchedulerILi192ELi160ELi384ELi128ELb0ELb0ELb1ELb1ELb1ELb1EEEEEEEEEvNT_6ParamsE,"a",@progbits
	.sectionflags	@""
	.align	4
.nv.constant0._ZN7cutlass13device_kernelIN5flash11enable_sm90INS1_16FlashAttnFwdSm90INS1_25CollectiveMainloopFwdSm90ILi2EN4cute5tupleIJNS5_1CILi1EEES8_S8_EEENS6_IJNS7_ILi192EEENS7_ILi160EEENS7_ILi64EEEEEELi64ENS_12float_e4m3_tEfNS_4arch4Sm90ELb1ELb0ELb0ELb1ELb0ELb0ELb0ELb1ELb1ELb0ELb0ELb0EEENS1_21CollectiveEpilogueFwdINS6_IJSA_SC_SB_EEES9_NS_10bfloat16_tESG_Li384ELb1ELb0ELb0ELb1EEENS1_36VarlenDynamicPersistentTileSchedulerILi192ELi160ELi384ELi128ELb0ELb0ELb1ELb1ELb1ELb1EEEEEEEEEvNT_6ParamsE:
	.zero		3200


//--------------------- .nv.constant0._ZN7cutlass13device_kernelIN5flash11enable_sm90INS1_16FlashAttnFwdSm90INS1_25CollectiveMainloopFwdSm90ILi2EN4cute5tupleIJNS5_1CILi1EEES8_S8_EEENS6_IJNS7_ILi192EEENS7_ILi160EEENS7_ILi64EEEEEELi64ENS_12float_e4m3_tEfNS_4arch4Sm90ELb1ELb0ELb0ELb1ELb0ELb1ELb0ELb1ELb1ELb0ELb0ELb0EEENS1_21CollectiveEpilogueFwdINS6_IJSA_SC_SB_EEES9_NS_10bfloat16_tESG_Li384ELb1ELb0ELb0ELb1EEENS1_36VarlenDynamicPersistentTileSchedulerILi192ELi160ELi384ELi128ELb0ELb0ELb1ELb1ELb1ELb1EEEEEEEEEvNT_6ParamsE --------------------------
	.section	.nv.constant0._ZN7cutlass13device_kernelIN5flash11enable_sm90INS1_16FlashAttnFwdSm90INS1_25CollectiveMainloopFwdSm90ILi2EN4cute5tupleIJNS5_1CILi1EEES8_S8_EEENS6_IJNS7_ILi192EEENS7_ILi160EEENS7_ILi64EEEEEELi64ENS_12float_e4m3_tEfNS_4arch4Sm90ELb1ELb0ELb0ELb1ELb0ELb1ELb0ELb1ELb1ELb0ELb0ELb0EEENS1_21CollectiveEpilogueFwdINS6_IJSA_SC_SB_EEES9_NS_10bfloat16_tESG_Li384ELb1ELb0ELb0ELb1EEENS1_36VarlenDynamicPersistentTileSchedulerILi192ELi160ELi384ELi128ELb0ELb0ELb1ELb1ELb1ELb1EEEEEEEEEvNT_6ParamsE,"a",@progbits
	.sectionflags	@""
	.align	4
.nv.constant0._ZN7cutlass13device_kernelIN5flash11enable_sm90INS1_16FlashAttnFwdSm90INS1_25CollectiveMainloopFwdSm90ILi2EN4cute5tupleIJNS5_1CILi1EEES8_S8_EEENS6_IJNS7_ILi192EEENS7_ILi160EEENS7_ILi64EEEEEELi64ENS_12float_e4m3_tEfNS_4arch4Sm90ELb1ELb0ELb0ELb1ELb0ELb1ELb0ELb1ELb1ELb0ELb0ELb0EEENS1_21CollectiveEpilogueFwdINS6_IJSA_SC_SB_EEES9_NS_10bfloat16_tESG_Li384ELb1ELb0ELb0ELb1EEENS1_36VarlenDynamicPersistentTileSchedulerILi192ELi160ELi384ELi128ELb0ELb0ELb1ELb1ELb1ELb1EEEEEEEEEvNT_6ParamsE:
	.zero		3200


//--------------------- SYMBOLS --------------------------

	.type		.nv.reservedSmem.offset0,@object
	.size		.nv.reservedSmem.offset0,0x4
	.type		__assertfail,@function
